//
// Generated by NVIDIA NVVM Compiler
//
// Compiler Build ID: CL-36424714
// Cuda compilation tools, release 13.0, V13.0.88
// Based on NVVM 20.0.0
//

.version 9.0
.target sm_100
.address_size 64

	// .globl	PrefilterKernel
.global .align 4 .b8 __cudart_i2opi_f[24] = {65, 144, 67, 60, 153, 149, 98, 219, 192, 221, 52, 245, 209, 87, 39, 252, 41, 21, 68, 78, 110, 131, 249, 162};

.visible .entry PrefilterKernel(
	.param .u64 .ptr .align 1 PrefilterKernel_param_0,
	.param .u64 .ptr .align 1 PrefilterKernel_param_1,
	.param .u32 PrefilterKernel_param_2,
	.param .u32 PrefilterKernel_param_3,
	.param .u32 PrefilterKernel_param_4,
	.param .u32 PrefilterKernel_param_5,
	.param .u32 PrefilterKernel_param_6,
	.param .u32 PrefilterKernel_param_7,
	.param .u32 PrefilterKernel_param_8,
	.param .u32 PrefilterKernel_param_9,
	.param .f32 PrefilterKernel_param_10,
	.param .f32 PrefilterKernel_param_11,
	.param .f32 PrefilterKernel_param_12,
	.param .f32 PrefilterKernel_param_13,
	.param .f32 PrefilterKernel_param_14,
	.param .f32 PrefilterKernel_param_15,
	.param .f32 PrefilterKernel_param_16,
	.param .f32 PrefilterKernel_param_17,
	.param .f32 PrefilterKernel_param_18,
	.param .f32 PrefilterKernel_param_19,
	.param .u32 PrefilterKernel_param_20,
	.param .u32 PrefilterKernel_param_21,
	.param .u32 PrefilterKernel_param_22
)
{
	.reg .pred 	%p<492>;
	.reg .b32 	%r<292>;
	.reg .b32 	%f<1919>;
	.reg .b64 	%rd<112>;

	ld.param.u64 	%rd3, [PrefilterKernel_param_0];
	ld.param.u32 	%r52, [PrefilterKernel_param_4];
	ld.param.u32 	%r53, [PrefilterKernel_param_5];
	ld.param.u32 	%r60, [PrefilterKernel_param_6];
	ld.param.u32 	%r55, [PrefilterKernel_param_7];
	ld.param.u32 	%r56, [PrefilterKernel_param_8];
	ld.param.u32 	%r57, [PrefilterKernel_param_9];
	ld.param.f32 	%f646, [PrefilterKernel_param_10];
	ld.param.u32 	%r58, [PrefilterKernel_param_21];
	cvta.to.global.u64 	%rd1, %rd3;
	mov.u32 	%r61, %ctaid.x;
	mov.u32 	%r62, %ntid.x;
	mov.u32 	%r63, %tid.x;
	mad.lo.s32 	%r1, %r61, %r62, %r63;
	mov.u32 	%r64, %ctaid.y;
	mov.u32 	%r65, %ntid.y;
	mov.u32 	%r66, %tid.y;
	mad.lo.s32 	%r67, %r64, %r65, %r66;
	setp.ge.s32 	%p43, %r1, %r53;
	setp.ge.s32 	%p44, %r67, %r60;
	or.pred  	%p45, %p43, %p44;
	@%p45 bra 	$L__BB0_211;
	sub.s32 	%r68, %r53, %r56;
	shr.u32 	%r69, %r68, 31;
	add.s32 	%r70, %r68, %r69;
	shr.s32 	%r71, %r70, 1;
	sub.s32 	%r72, %r60, %r57;
	shr.u32 	%r73, %r72, 31;
	add.s32 	%r74, %r72, %r73;
	shr.s32 	%r75, %r74, 1;
	cvt.rn.f32.s32 	%f649, %r1;
	cvt.rn.f32.s32 	%f650, %r71;
	sub.f32 	%f651, %f649, %f650;
	cvt.rn.f32.u32 	%f652, %r67;
	cvt.rn.f32.s32 	%f653, %r75;
	sub.f32 	%f654, %f652, %f653;
	add.f32 	%f655, %f651, 0f3F000000;
	cvt.rn.f32.s32 	%f1, %r56;
	div.rn.f32 	%f2, %f655, %f1;
	add.f32 	%f656, %f654, 0f3F000000;
	cvt.rn.f32.s32 	%f3, %r57;
	div.rn.f32 	%f4, %f656, %f3;
	rcp.rn.f32 	%f5, %f1;
	rcp.rn.f32 	%f6, %f3;
	add.f32 	%f7, %f5, %f5;
	sub.f32 	%f8, %f2, %f7;
	add.f32 	%f9, %f6, %f6;
	sub.f32 	%f10, %f4, %f9;
	setp.lt.f32 	%p46, %f8, 0f00000000;
	setp.gt.f32 	%p47, %f8, 0f3F800000;
	or.pred  	%p1, %p46, %p47;
	setp.lt.f32 	%p48, %f10, 0f00000000;
	setp.gt.f32 	%p49, %f10, 0f3F800000;
	or.pred  	%p2, %p48, %p49;
	or.pred  	%p51, %p1, %p2;
	mov.f32 	%f1657, 0f00000000;
	mov.f32 	%f1658, %f1657;
	mov.f32 	%f1659, %f1657;
	mov.f32 	%f1660, %f1657;
	@%p51 bra 	$L__BB0_11;
	fma.rn.f32 	%f11, %f8, %f1, 0fBF000000;
	fma.rn.f32 	%f12, %f10, %f3, 0fBF000000;
	cvt.rmi.f32.f32 	%f658, %f11;
	cvt.rzi.s32.f32 	%r3, %f658;
	cvt.rmi.f32.f32 	%f659, %f12;
	cvt.rzi.s32.f32 	%r4, %f659;
	add.s32 	%r5, %r3, 1;
	add.s32 	%r6, %r4, 1;
	setp.gt.s32 	%p52, %r3, -1;
	setp.lt.s32 	%p53, %r3, %r56;
	and.pred  	%p3, %p52, %p53;
	setp.gt.s32 	%p54, %r4, -1;
	setp.lt.s32 	%p55, %r4, %r57;
	and.pred  	%p4, %p54, %p55;
	and.pred  	%p57, %p3, %p4;
	mov.f32 	%f1641, 0f00000000;
	not.pred 	%p58, %p57;
	mov.f32 	%f1642, %f1641;
	mov.f32 	%f1643, %f1641;
	mov.f32 	%f1644, %f1641;
	@%p58 bra 	$L__BB0_4;
	mad.lo.s32 	%r76, %r4, %r52, %r3;
	shl.b32 	%r77, %r76, 2;
	mul.wide.s32 	%rd4, %r77, 4;
	add.s64 	%rd5, %rd1, %rd4;
	ld.global.nc.f32 	%f1641, [%rd5];
	ld.global.nc.f32 	%f1642, [%rd5+4];
	ld.global.nc.f32 	%f1643, [%rd5+8];
	ld.global.nc.f32 	%f1644, [%rd5+12];
$L__BB0_4:
	setp.gt.s32 	%p59, %r3, -2;
	setp.lt.s32 	%p60, %r5, %r56;
	and.pred  	%p5, %p59, %p60;
	and.pred  	%p61, %p5, %p4;
	mov.f32 	%f1645, 0f00000000;
	not.pred 	%p62, %p61;
	mov.f32 	%f1646, %f1645;
	mov.f32 	%f1647, %f1645;
	mov.f32 	%f1648, %f1645;
	@%p62 bra 	$L__BB0_6;
	mad.lo.s32 	%r78, %r4, %r52, %r5;
	shl.b32 	%r79, %r78, 2;
	mul.wide.s32 	%rd6, %r79, 4;
	add.s64 	%rd7, %rd1, %rd6;
	ld.global.nc.f32 	%f1645, [%rd7];
	ld.global.nc.f32 	%f1646, [%rd7+4];
	ld.global.nc.f32 	%f1647, [%rd7+8];
	ld.global.nc.f32 	%f1648, [%rd7+12];
$L__BB0_6:
	setp.lt.s32 	%p63, %r4, -1;
	not.pred 	%p64, %p3;
	or.pred  	%p65, %p64, %p63;
	setp.ge.s32 	%p66, %r6, %r57;
	mov.f32 	%f1649, 0f00000000;
	or.pred  	%p67, %p65, %p66;
	mov.f32 	%f1650, %f1649;
	mov.f32 	%f1651, %f1649;
	mov.f32 	%f1652, %f1649;
	@%p67 bra 	$L__BB0_8;
	mad.lo.s32 	%r80, %r6, %r52, %r3;
	shl.b32 	%r81, %r80, 2;
	mul.wide.s32 	%rd8, %r81, 4;
	add.s64 	%rd9, %rd1, %rd8;
	ld.global.nc.f32 	%f1649, [%rd9];
	ld.global.nc.f32 	%f1650, [%rd9+4];
	ld.global.nc.f32 	%f1651, [%rd9+8];
	ld.global.nc.f32 	%f1652, [%rd9+12];
$L__BB0_8:
	setp.ge.s32 	%p68, %r6, %r57;
	setp.lt.s32 	%p69, %r4, -1;
	not.pred 	%p70, %p5;
	or.pred  	%p71, %p70, %p69;
	mov.f32 	%f1653, 0f00000000;
	or.pred  	%p72, %p71, %p68;
	mov.f32 	%f1654, %f1653;
	mov.f32 	%f1655, %f1653;
	mov.f32 	%f1656, %f1653;
	@%p72 bra 	$L__BB0_10;
	mad.lo.s32 	%r82, %r6, %r52, %r5;
	shl.b32 	%r83, %r82, 2;
	mul.wide.s32 	%rd10, %r83, 4;
	add.s64 	%rd11, %rd1, %rd10;
	ld.global.nc.f32 	%f1653, [%rd11];
	ld.global.nc.f32 	%f1654, [%rd11+4];
	ld.global.nc.f32 	%f1655, [%rd11+8];
	ld.global.nc.f32 	%f1656, [%rd11+12];
$L__BB0_10:
	cvt.rn.f32.s32 	%f663, %r3;
	sub.f32 	%f664, %f11, %f663;
	cvt.rn.f32.s32 	%f665, %r4;
	sub.f32 	%f666, %f12, %f665;
	mov.f32 	%f667, 0f3F800000;
	sub.f32 	%f668, %f667, %f664;
	sub.f32 	%f669, %f667, %f666;
	mul.f32 	%f670, %f668, %f669;
	mul.f32 	%f671, %f664, %f669;
	mul.f32 	%f672, %f668, %f666;
	mul.f32 	%f673, %f664, %f666;
	mul.f32 	%f674, %f671, %f1645;
	fma.rn.f32 	%f675, %f670, %f1641, %f674;
	fma.rn.f32 	%f676, %f672, %f1649, %f675;
	fma.rn.f32 	%f1659, %f673, %f1653, %f676;
	mul.f32 	%f677, %f671, %f1646;
	fma.rn.f32 	%f678, %f670, %f1642, %f677;
	fma.rn.f32 	%f679, %f672, %f1650, %f678;
	fma.rn.f32 	%f1658, %f673, %f1654, %f679;
	mul.f32 	%f680, %f671, %f1647;
	fma.rn.f32 	%f681, %f670, %f1643, %f680;
	fma.rn.f32 	%f682, %f672, %f1651, %f681;
	fma.rn.f32 	%f1657, %f673, %f1655, %f682;
	mul.f32 	%f683, %f671, %f1648;
	fma.rn.f32 	%f684, %f670, %f1644, %f683;
	fma.rn.f32 	%f685, %f672, %f1652, %f684;
	fma.rn.f32 	%f1660, %f673, %f1656, %f685;
$L__BB0_11:
	add.f32 	%f53, %f7, %f2;
	setp.lt.f32 	%p73, %f53, 0f00000000;
	setp.gt.f32 	%p74, %f53, 0f3F800000;
	or.pred  	%p75, %p73, %p74;
	or.pred  	%p76, %p75, %p2;
	mov.f32 	%f1677, 0f00000000;
	mov.f32 	%f1678, %f1677;
	mov.f32 	%f1679, %f1677;
	mov.f32 	%f1680, %f1677;
	@%p76 bra 	$L__BB0_21;
	fma.rn.f32 	%f54, %f53, %f1, 0fBF000000;
	fma.rn.f32 	%f55, %f10, %f3, 0fBF000000;
	cvt.rmi.f32.f32 	%f688, %f54;
	cvt.rzi.s32.f32 	%r7, %f688;
	cvt.rmi.f32.f32 	%f689, %f55;
	cvt.rzi.s32.f32 	%r8, %f689;
	add.s32 	%r9, %r7, 1;
	add.s32 	%r10, %r8, 1;
	setp.gt.s32 	%p77, %r7, -1;
	setp.lt.s32 	%p78, %r7, %r56;
	and.pred  	%p6, %p77, %p78;
	setp.gt.s32 	%p79, %r8, -1;
	setp.lt.s32 	%p80, %r8, %r57;
	and.pred  	%p7, %p79, %p80;
	and.pred  	%p82, %p6, %p7;
	mov.f32 	%f1661, 0f00000000;
	not.pred 	%p83, %p82;
	mov.f32 	%f1662, %f1661;
	mov.f32 	%f1663, %f1661;
	mov.f32 	%f1664, %f1661;
	@%p83 bra 	$L__BB0_14;
	mad.lo.s32 	%r84, %r8, %r52, %r7;
	shl.b32 	%r85, %r84, 2;
	mul.wide.s32 	%rd12, %r85, 4;
	add.s64 	%rd13, %rd1, %rd12;
	ld.global.nc.f32 	%f1661, [%rd13];
	ld.global.nc.f32 	%f1662, [%rd13+4];
	ld.global.nc.f32 	%f1663, [%rd13+8];
	ld.global.nc.f32 	%f1664, [%rd13+12];
$L__BB0_14:
	setp.gt.s32 	%p84, %r7, -2;
	setp.lt.s32 	%p85, %r9, %r56;
	and.pred  	%p8, %p84, %p85;
	and.pred  	%p86, %p8, %p7;
	mov.f32 	%f1665, 0f00000000;
	not.pred 	%p87, %p86;
	mov.f32 	%f1666, %f1665;
	mov.f32 	%f1667, %f1665;
	mov.f32 	%f1668, %f1665;
	@%p87 bra 	$L__BB0_16;
	mad.lo.s32 	%r86, %r8, %r52, %r9;
	shl.b32 	%r87, %r86, 2;
	mul.wide.s32 	%rd14, %r87, 4;
	add.s64 	%rd15, %rd1, %rd14;
	ld.global.nc.f32 	%f1665, [%rd15];
	ld.global.nc.f32 	%f1666, [%rd15+4];
	ld.global.nc.f32 	%f1667, [%rd15+8];
	ld.global.nc.f32 	%f1668, [%rd15+12];
$L__BB0_16:
	setp.lt.s32 	%p88, %r8, -1;
	not.pred 	%p89, %p6;
	or.pred  	%p90, %p89, %p88;
	setp.ge.s32 	%p91, %r10, %r57;
	mov.f32 	%f1669, 0f00000000;
	or.pred  	%p92, %p90, %p91;
	mov.f32 	%f1670, %f1669;
	mov.f32 	%f1671, %f1669;
	mov.f32 	%f1672, %f1669;
	@%p92 bra 	$L__BB0_18;
	mad.lo.s32 	%r88, %r10, %r52, %r7;
	shl.b32 	%r89, %r88, 2;
	mul.wide.s32 	%rd16, %r89, 4;
	add.s64 	%rd17, %rd1, %rd16;
	ld.global.nc.f32 	%f1669, [%rd17];
	ld.global.nc.f32 	%f1670, [%rd17+4];
	ld.global.nc.f32 	%f1671, [%rd17+8];
	ld.global.nc.f32 	%f1672, [%rd17+12];
$L__BB0_18:
	setp.ge.s32 	%p93, %r10, %r57;
	setp.lt.s32 	%p94, %r8, -1;
	not.pred 	%p95, %p8;
	or.pred  	%p96, %p95, %p94;
	mov.f32 	%f1673, 0f00000000;
	or.pred  	%p97, %p96, %p93;
	mov.f32 	%f1674, %f1673;
	mov.f32 	%f1675, %f1673;
	mov.f32 	%f1676, %f1673;
	@%p97 bra 	$L__BB0_20;
	mad.lo.s32 	%r90, %r10, %r52, %r9;
	shl.b32 	%r91, %r90, 2;
	mul.wide.s32 	%rd18, %r91, 4;
	add.s64 	%rd19, %rd1, %rd18;
	ld.global.nc.f32 	%f1673, [%rd19];
	ld.global.nc.f32 	%f1674, [%rd19+4];
	ld.global.nc.f32 	%f1675, [%rd19+8];
	ld.global.nc.f32 	%f1676, [%rd19+12];
$L__BB0_20:
	cvt.rn.f32.s32 	%f693, %r7;
	sub.f32 	%f694, %f54, %f693;
	cvt.rn.f32.s32 	%f695, %r8;
	sub.f32 	%f696, %f55, %f695;
	mov.f32 	%f697, 0f3F800000;
	sub.f32 	%f698, %f697, %f694;
	sub.f32 	%f699, %f697, %f696;
	mul.f32 	%f700, %f698, %f699;
	mul.f32 	%f701, %f694, %f699;
	mul.f32 	%f702, %f698, %f696;
	mul.f32 	%f703, %f694, %f696;
	mul.f32 	%f704, %f701, %f1665;
	fma.rn.f32 	%f705, %f700, %f1661, %f704;
	fma.rn.f32 	%f706, %f702, %f1669, %f705;
	fma.rn.f32 	%f1679, %f703, %f1673, %f706;
	mul.f32 	%f707, %f701, %f1666;
	fma.rn.f32 	%f708, %f700, %f1662, %f707;
	fma.rn.f32 	%f709, %f702, %f1670, %f708;
	fma.rn.f32 	%f1678, %f703, %f1674, %f709;
	mul.f32 	%f710, %f701, %f1667;
	fma.rn.f32 	%f711, %f700, %f1663, %f710;
	fma.rn.f32 	%f712, %f702, %f1671, %f711;
	fma.rn.f32 	%f1677, %f703, %f1675, %f712;
	mul.f32 	%f713, %f701, %f1668;
	fma.rn.f32 	%f714, %f700, %f1664, %f713;
	fma.rn.f32 	%f715, %f702, %f1672, %f714;
	fma.rn.f32 	%f1680, %f703, %f1676, %f715;
$L__BB0_21:
	add.f32 	%f96, %f9, %f4;
	setp.lt.f32 	%p98, %f96, 0f00000000;
	setp.gt.f32 	%p99, %f96, 0f3F800000;
	or.pred  	%p100, %p98, %p99;
	or.pred  	%p102, %p1, %p100;
	mov.f32 	%f1697, 0f00000000;
	mov.f32 	%f1698, %f1697;
	mov.f32 	%f1699, %f1697;
	mov.f32 	%f1700, %f1697;
	@%p102 bra 	$L__BB0_31;
	fma.rn.f32 	%f97, %f8, %f1, 0fBF000000;
	fma.rn.f32 	%f98, %f96, %f3, 0fBF000000;
	cvt.rmi.f32.f32 	%f718, %f97;
	cvt.rzi.s32.f32 	%r11, %f718;
	cvt.rmi.f32.f32 	%f719, %f98;
	cvt.rzi.s32.f32 	%r12, %f719;
	add.s32 	%r13, %r11, 1;
	add.s32 	%r14, %r12, 1;
	setp.gt.s32 	%p103, %r11, -1;
	setp.lt.s32 	%p104, %r11, %r56;
	and.pred  	%p9, %p103, %p104;
	setp.gt.s32 	%p105, %r12, -1;
	setp.lt.s32 	%p106, %r12, %r57;
	and.pred  	%p10, %p105, %p106;
	and.pred  	%p108, %p9, %p10;
	mov.f32 	%f1681, 0f00000000;
	not.pred 	%p109, %p108;
	mov.f32 	%f1682, %f1681;
	mov.f32 	%f1683, %f1681;
	mov.f32 	%f1684, %f1681;
	@%p109 bra 	$L__BB0_24;
	mad.lo.s32 	%r92, %r12, %r52, %r11;
	shl.b32 	%r93, %r92, 2;
	mul.wide.s32 	%rd20, %r93, 4;
	add.s64 	%rd21, %rd1, %rd20;
	ld.global.nc.f32 	%f1681, [%rd21];
	ld.global.nc.f32 	%f1682, [%rd21+4];
	ld.global.nc.f32 	%f1683, [%rd21+8];
	ld.global.nc.f32 	%f1684, [%rd21+12];
$L__BB0_24:
	setp.gt.s32 	%p110, %r11, -2;
	setp.lt.s32 	%p111, %r13, %r56;
	and.pred  	%p11, %p110, %p111;
	and.pred  	%p112, %p11, %p10;
	mov.f32 	%f1685, 0f00000000;
	not.pred 	%p113, %p112;
	mov.f32 	%f1686, %f1685;
	mov.f32 	%f1687, %f1685;
	mov.f32 	%f1688, %f1685;
	@%p113 bra 	$L__BB0_26;
	mad.lo.s32 	%r94, %r12, %r52, %r13;
	shl.b32 	%r95, %r94, 2;
	mul.wide.s32 	%rd22, %r95, 4;
	add.s64 	%rd23, %rd1, %rd22;
	ld.global.nc.f32 	%f1685, [%rd23];
	ld.global.nc.f32 	%f1686, [%rd23+4];
	ld.global.nc.f32 	%f1687, [%rd23+8];
	ld.global.nc.f32 	%f1688, [%rd23+12];
$L__BB0_26:
	setp.lt.s32 	%p114, %r12, -1;
	not.pred 	%p115, %p9;
	or.pred  	%p116, %p115, %p114;
	setp.ge.s32 	%p117, %r14, %r57;
	mov.f32 	%f1689, 0f00000000;
	or.pred  	%p118, %p116, %p117;
	mov.f32 	%f1690, %f1689;
	mov.f32 	%f1691, %f1689;
	mov.f32 	%f1692, %f1689;
	@%p118 bra 	$L__BB0_28;
	mad.lo.s32 	%r96, %r14, %r52, %r11;
	shl.b32 	%r97, %r96, 2;
	mul.wide.s32 	%rd24, %r97, 4;
	add.s64 	%rd25, %rd1, %rd24;
	ld.global.nc.f32 	%f1689, [%rd25];
	ld.global.nc.f32 	%f1690, [%rd25+4];
	ld.global.nc.f32 	%f1691, [%rd25+8];
	ld.global.nc.f32 	%f1692, [%rd25+12];
$L__BB0_28:
	setp.ge.s32 	%p119, %r14, %r57;
	setp.lt.s32 	%p120, %r12, -1;
	not.pred 	%p121, %p11;
	or.pred  	%p122, %p121, %p120;
	mov.f32 	%f1693, 0f00000000;
	or.pred  	%p123, %p122, %p119;
	mov.f32 	%f1694, %f1693;
	mov.f32 	%f1695, %f1693;
	mov.f32 	%f1696, %f1693;
	@%p123 bra 	$L__BB0_30;
	mad.lo.s32 	%r98, %r14, %r52, %r13;
	shl.b32 	%r99, %r98, 2;
	mul.wide.s32 	%rd26, %r99, 4;
	add.s64 	%rd27, %rd1, %rd26;
	ld.global.nc.f32 	%f1693, [%rd27];
	ld.global.nc.f32 	%f1694, [%rd27+4];
	ld.global.nc.f32 	%f1695, [%rd27+8];
	ld.global.nc.f32 	%f1696, [%rd27+12];
$L__BB0_30:
	cvt.rn.f32.s32 	%f723, %r11;
	sub.f32 	%f724, %f97, %f723;
	cvt.rn.f32.s32 	%f725, %r12;
	sub.f32 	%f726, %f98, %f725;
	mov.f32 	%f727, 0f3F800000;
	sub.f32 	%f728, %f727, %f724;
	sub.f32 	%f729, %f727, %f726;
	mul.f32 	%f730, %f728, %f729;
	mul.f32 	%f731, %f724, %f729;
	mul.f32 	%f732, %f728, %f726;
	mul.f32 	%f733, %f724, %f726;
	mul.f32 	%f734, %f731, %f1685;
	fma.rn.f32 	%f735, %f730, %f1681, %f734;
	fma.rn.f32 	%f736, %f732, %f1689, %f735;
	fma.rn.f32 	%f1697, %f733, %f1693, %f736;
	mul.f32 	%f737, %f731, %f1686;
	fma.rn.f32 	%f738, %f730, %f1682, %f737;
	fma.rn.f32 	%f739, %f732, %f1690, %f738;
	fma.rn.f32 	%f1698, %f733, %f1694, %f739;
	mul.f32 	%f740, %f731, %f1687;
	fma.rn.f32 	%f741, %f730, %f1683, %f740;
	fma.rn.f32 	%f742, %f732, %f1691, %f741;
	fma.rn.f32 	%f1699, %f733, %f1695, %f742;
	mul.f32 	%f743, %f731, %f1688;
	fma.rn.f32 	%f744, %f730, %f1684, %f743;
	fma.rn.f32 	%f745, %f732, %f1692, %f744;
	fma.rn.f32 	%f1700, %f733, %f1696, %f745;
$L__BB0_31:
	setp.lt.f32 	%p124, %f53, 0f00000000;
	setp.gt.f32 	%p125, %f53, 0f3F800000;
	or.pred  	%p126, %p124, %p125;
	setp.lt.f32 	%p127, %f96, 0f00000000;
	setp.gt.f32 	%p128, %f96, 0f3F800000;
	or.pred  	%p129, %p127, %p128;
	or.pred  	%p130, %p126, %p129;
	mov.f32 	%f1717, 0f00000000;
	mov.f32 	%f1718, %f1717;
	mov.f32 	%f1719, %f1717;
	mov.f32 	%f1720, %f1717;
	@%p130 bra 	$L__BB0_41;
	fma.rn.f32 	%f139, %f53, %f1, 0fBF000000;
	fma.rn.f32 	%f140, %f96, %f3, 0fBF000000;
	cvt.rmi.f32.f32 	%f748, %f139;
	cvt.rzi.s32.f32 	%r15, %f748;
	cvt.rmi.f32.f32 	%f749, %f140;
	cvt.rzi.s32.f32 	%r16, %f749;
	add.s32 	%r17, %r15, 1;
	add.s32 	%r18, %r16, 1;
	setp.gt.s32 	%p131, %r15, -1;
	setp.lt.s32 	%p132, %r15, %r56;
	and.pred  	%p12, %p131, %p132;
	setp.gt.s32 	%p133, %r16, -1;
	setp.lt.s32 	%p134, %r16, %r57;
	and.pred  	%p13, %p133, %p134;
	and.pred  	%p136, %p12, %p13;
	mov.f32 	%f1701, 0f00000000;
	not.pred 	%p137, %p136;
	mov.f32 	%f1702, %f1701;
	mov.f32 	%f1703, %f1701;
	mov.f32 	%f1704, %f1701;
	@%p137 bra 	$L__BB0_34;
	mad.lo.s32 	%r100, %r16, %r52, %r15;
	shl.b32 	%r101, %r100, 2;
	mul.wide.s32 	%rd28, %r101, 4;
	add.s64 	%rd29, %rd1, %rd28;
	ld.global.nc.f32 	%f1701, [%rd29];
	ld.global.nc.f32 	%f1702, [%rd29+4];
	ld.global.nc.f32 	%f1703, [%rd29+8];
	ld.global.nc.f32 	%f1704, [%rd29+12];
$L__BB0_34:
	setp.gt.s32 	%p138, %r15, -2;
	setp.lt.s32 	%p139, %r17, %r56;
	and.pred  	%p14, %p138, %p139;
	and.pred  	%p140, %p14, %p13;
	mov.f32 	%f1705, 0f00000000;
	not.pred 	%p141, %p140;
	mov.f32 	%f1706, %f1705;
	mov.f32 	%f1707, %f1705;
	mov.f32 	%f1708, %f1705;
	@%p141 bra 	$L__BB0_36;
	mad.lo.s32 	%r102, %r16, %r52, %r17;
	shl.b32 	%r103, %r102, 2;
	mul.wide.s32 	%rd30, %r103, 4;
	add.s64 	%rd31, %rd1, %rd30;
	ld.global.nc.f32 	%f1705, [%rd31];
	ld.global.nc.f32 	%f1706, [%rd31+4];
	ld.global.nc.f32 	%f1707, [%rd31+8];
	ld.global.nc.f32 	%f1708, [%rd31+12];
$L__BB0_36:
	setp.lt.s32 	%p142, %r16, -1;
	not.pred 	%p143, %p12;
	or.pred  	%p144, %p143, %p142;
	setp.ge.s32 	%p145, %r18, %r57;
	mov.f32 	%f1709, 0f00000000;
	or.pred  	%p146, %p144, %p145;
	mov.f32 	%f1710, %f1709;
	mov.f32 	%f1711, %f1709;
	mov.f32 	%f1712, %f1709;
	@%p146 bra 	$L__BB0_38;
	mad.lo.s32 	%r104, %r18, %r52, %r15;
	shl.b32 	%r105, %r104, 2;
	mul.wide.s32 	%rd32, %r105, 4;
	add.s64 	%rd33, %rd1, %rd32;
	ld.global.nc.f32 	%f1709, [%rd33];
	ld.global.nc.f32 	%f1710, [%rd33+4];
	ld.global.nc.f32 	%f1711, [%rd33+8];
	ld.global.nc.f32 	%f1712, [%rd33+12];
$L__BB0_38:
	setp.ge.s32 	%p147, %r18, %r57;
	setp.lt.s32 	%p148, %r16, -1;
	not.pred 	%p149, %p14;
	or.pred  	%p150, %p149, %p148;
	mov.f32 	%f1713, 0f00000000;
	or.pred  	%p151, %p150, %p147;
	mov.f32 	%f1714, %f1713;
	mov.f32 	%f1715, %f1713;
	mov.f32 	%f1716, %f1713;
	@%p151 bra 	$L__BB0_40;
	mad.lo.s32 	%r106, %r18, %r52, %r17;
	shl.b32 	%r107, %r106, 2;
	mul.wide.s32 	%rd34, %r107, 4;
	add.s64 	%rd35, %rd1, %rd34;
	ld.global.nc.f32 	%f1713, [%rd35];
	ld.global.nc.f32 	%f1714, [%rd35+4];
	ld.global.nc.f32 	%f1715, [%rd35+8];
	ld.global.nc.f32 	%f1716, [%rd35+12];
$L__BB0_40:
	cvt.rn.f32.s32 	%f753, %r15;
	sub.f32 	%f754, %f139, %f753;
	cvt.rn.f32.s32 	%f755, %r16;
	sub.f32 	%f756, %f140, %f755;
	mov.f32 	%f757, 0f3F800000;
	sub.f32 	%f758, %f757, %f754;
	sub.f32 	%f759, %f757, %f756;
	mul.f32 	%f760, %f758, %f759;
	mul.f32 	%f761, %f754, %f759;
	mul.f32 	%f762, %f758, %f756;
	mul.f32 	%f763, %f754, %f756;
	mul.f32 	%f764, %f761, %f1705;
	fma.rn.f32 	%f765, %f760, %f1701, %f764;
	fma.rn.f32 	%f766, %f762, %f1709, %f765;
	fma.rn.f32 	%f1717, %f763, %f1713, %f766;
	mul.f32 	%f767, %f761, %f1706;
	fma.rn.f32 	%f768, %f760, %f1702, %f767;
	fma.rn.f32 	%f769, %f762, %f1710, %f768;
	fma.rn.f32 	%f1718, %f763, %f1714, %f769;
	mul.f32 	%f770, %f761, %f1707;
	fma.rn.f32 	%f771, %f760, %f1703, %f770;
	fma.rn.f32 	%f772, %f762, %f1711, %f771;
	fma.rn.f32 	%f1719, %f763, %f1715, %f772;
	mul.f32 	%f773, %f761, %f1708;
	fma.rn.f32 	%f774, %f760, %f1704, %f773;
	fma.rn.f32 	%f775, %f762, %f1712, %f774;
	fma.rn.f32 	%f1720, %f763, %f1716, %f775;
$L__BB0_41:
	setp.lt.f32 	%p152, %f2, 0f00000000;
	setp.gt.f32 	%p153, %f2, 0f3F800000;
	or.pred  	%p154, %p152, %p153;
	or.pred  	%p155, %p154, %p2;
	mov.f32 	%f1737, 0f00000000;
	mov.f32 	%f1738, %f1737;
	mov.f32 	%f1739, %f1737;
	mov.f32 	%f1740, %f1737;
	@%p155 bra 	$L__BB0_51;
	fma.rn.f32 	%f181, %f2, %f1, 0fBF000000;
	fma.rn.f32 	%f182, %f10, %f3, 0fBF000000;
	cvt.rmi.f32.f32 	%f778, %f181;
	cvt.rzi.s32.f32 	%r19, %f778;
	cvt.rmi.f32.f32 	%f779, %f182;
	cvt.rzi.s32.f32 	%r20, %f779;
	add.s32 	%r21, %r19, 1;
	add.s32 	%r22, %r20, 1;
	setp.gt.s32 	%p156, %r19, -1;
	setp.lt.s32 	%p157, %r19, %r56;
	and.pred  	%p15, %p156, %p157;
	setp.gt.s32 	%p158, %r20, -1;
	setp.lt.s32 	%p159, %r20, %r57;
	and.pred  	%p16, %p158, %p159;
	and.pred  	%p161, %p15, %p16;
	mov.f32 	%f1721, 0f00000000;
	not.pred 	%p162, %p161;
	mov.f32 	%f1722, %f1721;
	mov.f32 	%f1723, %f1721;
	mov.f32 	%f1724, %f1721;
	@%p162 bra 	$L__BB0_44;
	mad.lo.s32 	%r108, %r20, %r52, %r19;
	shl.b32 	%r109, %r108, 2;
	mul.wide.s32 	%rd36, %r109, 4;
	add.s64 	%rd37, %rd1, %rd36;
	ld.global.nc.f32 	%f1721, [%rd37];
	ld.global.nc.f32 	%f1722, [%rd37+4];
	ld.global.nc.f32 	%f1723, [%rd37+8];
	ld.global.nc.f32 	%f1724, [%rd37+12];
$L__BB0_44:
	setp.gt.s32 	%p163, %r19, -2;
	setp.lt.s32 	%p164, %r21, %r56;
	and.pred  	%p17, %p163, %p164;
	and.pred  	%p165, %p17, %p16;
	mov.f32 	%f1725, 0f00000000;
	not.pred 	%p166, %p165;
	mov.f32 	%f1726, %f1725;
	mov.f32 	%f1727, %f1725;
	mov.f32 	%f1728, %f1725;
	@%p166 bra 	$L__BB0_46;
	mad.lo.s32 	%r110, %r20, %r52, %r21;
	shl.b32 	%r111, %r110, 2;
	mul.wide.s32 	%rd38, %r111, 4;
	add.s64 	%rd39, %rd1, %rd38;
	ld.global.nc.f32 	%f1725, [%rd39];
	ld.global.nc.f32 	%f1726, [%rd39+4];
	ld.global.nc.f32 	%f1727, [%rd39+8];
	ld.global.nc.f32 	%f1728, [%rd39+12];
$L__BB0_46:
	setp.lt.s32 	%p167, %r20, -1;
	not.pred 	%p168, %p15;
	or.pred  	%p169, %p168, %p167;
	setp.ge.s32 	%p170, %r22, %r57;
	mov.f32 	%f1729, 0f00000000;
	or.pred  	%p171, %p169, %p170;
	mov.f32 	%f1730, %f1729;
	mov.f32 	%f1731, %f1729;
	mov.f32 	%f1732, %f1729;
	@%p171 bra 	$L__BB0_48;
	mad.lo.s32 	%r112, %r22, %r52, %r19;
	shl.b32 	%r113, %r112, 2;
	mul.wide.s32 	%rd40, %r113, 4;
	add.s64 	%rd41, %rd1, %rd40;
	ld.global.nc.f32 	%f1729, [%rd41];
	ld.global.nc.f32 	%f1730, [%rd41+4];
	ld.global.nc.f32 	%f1731, [%rd41+8];
	ld.global.nc.f32 	%f1732, [%rd41+12];
$L__BB0_48:
	not.pred 	%p174, %p17;
	or.pred  	%p175, %p174, %p167;
	mov.f32 	%f1733, 0f00000000;
	or.pred  	%p176, %p175, %p170;
	mov.f32 	%f1734, %f1733;
	mov.f32 	%f1735, %f1733;
	mov.f32 	%f1736, %f1733;
	@%p176 bra 	$L__BB0_50;
	mad.lo.s32 	%r114, %r22, %r52, %r21;
	shl.b32 	%r115, %r114, 2;
	mul.wide.s32 	%rd42, %r115, 4;
	add.s64 	%rd43, %rd1, %rd42;
	ld.global.nc.f32 	%f1733, [%rd43];
	ld.global.nc.f32 	%f1734, [%rd43+4];
	ld.global.nc.f32 	%f1735, [%rd43+8];
	ld.global.nc.f32 	%f1736, [%rd43+12];
$L__BB0_50:
	cvt.rn.f32.s32 	%f783, %r19;
	sub.f32 	%f784, %f181, %f783;
	cvt.rn.f32.s32 	%f785, %r20;
	sub.f32 	%f786, %f182, %f785;
	mov.f32 	%f787, 0f3F800000;
	sub.f32 	%f788, %f787, %f784;
	sub.f32 	%f789, %f787, %f786;
	mul.f32 	%f790, %f788, %f789;
	mul.f32 	%f791, %f784, %f789;
	mul.f32 	%f792, %f788, %f786;
	mul.f32 	%f793, %f784, %f786;
	mul.f32 	%f794, %f791, %f1725;
	fma.rn.f32 	%f795, %f790, %f1721, %f794;
	fma.rn.f32 	%f796, %f792, %f1729, %f795;
	fma.rn.f32 	%f1739, %f793, %f1733, %f796;
	mul.f32 	%f797, %f791, %f1726;
	fma.rn.f32 	%f798, %f790, %f1722, %f797;
	fma.rn.f32 	%f799, %f792, %f1730, %f798;
	fma.rn.f32 	%f1738, %f793, %f1734, %f799;
	mul.f32 	%f800, %f791, %f1727;
	fma.rn.f32 	%f801, %f790, %f1723, %f800;
	fma.rn.f32 	%f802, %f792, %f1731, %f801;
	fma.rn.f32 	%f1737, %f793, %f1735, %f802;
	mul.f32 	%f803, %f791, %f1728;
	fma.rn.f32 	%f804, %f790, %f1724, %f803;
	fma.rn.f32 	%f805, %f792, %f1732, %f804;
	fma.rn.f32 	%f1740, %f793, %f1736, %f805;
$L__BB0_51:
	setp.lt.f32 	%p177, %f4, 0f00000000;
	setp.gt.f32 	%p178, %f4, 0f3F800000;
	or.pred  	%p18, %p177, %p178;
	or.pred  	%p179, %p1, %p18;
	mov.f32 	%f1757, 0f00000000;
	mov.f32 	%f1758, %f1757;
	mov.f32 	%f1759, %f1757;
	mov.f32 	%f1760, %f1757;
	@%p179 bra 	$L__BB0_61;
	fma.rn.f32 	%f223, %f8, %f1, 0fBF000000;
	fma.rn.f32 	%f224, %f4, %f3, 0fBF000000;
	cvt.rmi.f32.f32 	%f808, %f223;
	cvt.rzi.s32.f32 	%r23, %f808;
	cvt.rmi.f32.f32 	%f809, %f224;
	cvt.rzi.s32.f32 	%r24, %f809;
	add.s32 	%r25, %r23, 1;
	add.s32 	%r26, %r24, 1;
	setp.gt.s32 	%p180, %r23, -1;
	setp.lt.s32 	%p181, %r23, %r56;
	and.pred  	%p19, %p180, %p181;
	setp.gt.s32 	%p182, %r24, -1;
	setp.lt.s32 	%p183, %r24, %r57;
	and.pred  	%p20, %p182, %p183;
	and.pred  	%p185, %p19, %p20;
	mov.f32 	%f1741, 0f00000000;
	not.pred 	%p186, %p185;
	mov.f32 	%f1742, %f1741;
	mov.f32 	%f1743, %f1741;
	mov.f32 	%f1744, %f1741;
	@%p186 bra 	$L__BB0_54;
	mad.lo.s32 	%r116, %r24, %r52, %r23;
	shl.b32 	%r117, %r116, 2;
	mul.wide.s32 	%rd44, %r117, 4;
	add.s64 	%rd45, %rd1, %rd44;
	ld.global.nc.f32 	%f1741, [%rd45];
	ld.global.nc.f32 	%f1742, [%rd45+4];
	ld.global.nc.f32 	%f1743, [%rd45+8];
	ld.global.nc.f32 	%f1744, [%rd45+12];
$L__BB0_54:
	setp.gt.s32 	%p187, %r23, -2;
	setp.lt.s32 	%p188, %r25, %r56;
	and.pred  	%p21, %p187, %p188;
	and.pred  	%p189, %p21, %p20;
	mov.f32 	%f1745, 0f00000000;
	not.pred 	%p190, %p189;
	mov.f32 	%f1746, %f1745;
	mov.f32 	%f1747, %f1745;
	mov.f32 	%f1748, %f1745;
	@%p190 bra 	$L__BB0_56;
	mad.lo.s32 	%r118, %r24, %r52, %r25;
	shl.b32 	%r119, %r118, 2;
	mul.wide.s32 	%rd46, %r119, 4;
	add.s64 	%rd47, %rd1, %rd46;
	ld.global.nc.f32 	%f1745, [%rd47];
	ld.global.nc.f32 	%f1746, [%rd47+4];
	ld.global.nc.f32 	%f1747, [%rd47+8];
	ld.global.nc.f32 	%f1748, [%rd47+12];
$L__BB0_56:
	setp.lt.s32 	%p191, %r24, -1;
	not.pred 	%p192, %p19;
	or.pred  	%p193, %p192, %p191;
	setp.ge.s32 	%p194, %r26, %r57;
	mov.f32 	%f1749, 0f00000000;
	or.pred  	%p195, %p193, %p194;
	mov.f32 	%f1750, %f1749;
	mov.f32 	%f1751, %f1749;
	mov.f32 	%f1752, %f1749;
	@%p195 bra 	$L__BB0_58;
	mad.lo.s32 	%r120, %r26, %r52, %r23;
	shl.b32 	%r121, %r120, 2;
	mul.wide.s32 	%rd48, %r121, 4;
	add.s64 	%rd49, %rd1, %rd48;
	ld.global.nc.f32 	%f1749, [%rd49];
	ld.global.nc.f32 	%f1750, [%rd49+4];
	ld.global.nc.f32 	%f1751, [%rd49+8];
	ld.global.nc.f32 	%f1752, [%rd49+12];
$L__BB0_58:
	not.pred 	%p198, %p21;
	or.pred  	%p199, %p198, %p191;
	mov.f32 	%f1753, 0f00000000;
	or.pred  	%p200, %p199, %p194;
	mov.f32 	%f1754, %f1753;
	mov.f32 	%f1755, %f1753;
	mov.f32 	%f1756, %f1753;
	@%p200 bra 	$L__BB0_60;
	mad.lo.s32 	%r122, %r26, %r52, %r25;
	shl.b32 	%r123, %r122, 2;
	mul.wide.s32 	%rd50, %r123, 4;
	add.s64 	%rd51, %rd1, %rd50;
	ld.global.nc.f32 	%f1753, [%rd51];
	ld.global.nc.f32 	%f1754, [%rd51+4];
	ld.global.nc.f32 	%f1755, [%rd51+8];
	ld.global.nc.f32 	%f1756, [%rd51+12];
$L__BB0_60:
	cvt.rn.f32.s32 	%f813, %r23;
	sub.f32 	%f814, %f223, %f813;
	cvt.rn.f32.s32 	%f815, %r24;
	sub.f32 	%f816, %f224, %f815;
	mov.f32 	%f817, 0f3F800000;
	sub.f32 	%f818, %f817, %f814;
	sub.f32 	%f819, %f817, %f816;
	mul.f32 	%f820, %f818, %f819;
	mul.f32 	%f821, %f814, %f819;
	mul.f32 	%f822, %f816, %f818;
	mul.f32 	%f823, %f814, %f816;
	mul.f32 	%f824, %f821, %f1745;
	fma.rn.f32 	%f825, %f820, %f1741, %f824;
	fma.rn.f32 	%f826, %f822, %f1749, %f825;
	fma.rn.f32 	%f1757, %f823, %f1753, %f826;
	mul.f32 	%f827, %f821, %f1746;
	fma.rn.f32 	%f828, %f820, %f1742, %f827;
	fma.rn.f32 	%f829, %f822, %f1750, %f828;
	fma.rn.f32 	%f1758, %f823, %f1754, %f829;
	mul.f32 	%f830, %f821, %f1747;
	fma.rn.f32 	%f831, %f820, %f1743, %f830;
	fma.rn.f32 	%f832, %f822, %f1751, %f831;
	fma.rn.f32 	%f1759, %f823, %f1755, %f832;
	mul.f32 	%f833, %f821, %f1748;
	fma.rn.f32 	%f834, %f820, %f1744, %f833;
	fma.rn.f32 	%f835, %f822, %f1752, %f834;
	fma.rn.f32 	%f1760, %f823, %f1756, %f835;
$L__BB0_61:
	setp.lt.f32 	%p201, %f53, 0f00000000;
	setp.gt.f32 	%p202, %f53, 0f3F800000;
	or.pred  	%p203, %p201, %p202;
	or.pred  	%p204, %p203, %p18;
	mov.f32 	%f1777, 0f00000000;
	mov.f32 	%f1778, %f1777;
	mov.f32 	%f1779, %f1777;
	mov.f32 	%f1780, %f1777;
	@%p204 bra 	$L__BB0_71;
	fma.rn.f32 	%f265, %f53, %f1, 0fBF000000;
	fma.rn.f32 	%f266, %f4, %f3, 0fBF000000;
	cvt.rmi.f32.f32 	%f838, %f265;
	cvt.rzi.s32.f32 	%r27, %f838;
	cvt.rmi.f32.f32 	%f839, %f266;
	cvt.rzi.s32.f32 	%r28, %f839;
	add.s32 	%r29, %r27, 1;
	add.s32 	%r30, %r28, 1;
	setp.gt.s32 	%p205, %r27, -1;
	setp.lt.s32 	%p206, %r27, %r56;
	and.pred  	%p22, %p205, %p206;
	setp.gt.s32 	%p207, %r28, -1;
	setp.lt.s32 	%p208, %r28, %r57;
	and.pred  	%p23, %p207, %p208;
	and.pred  	%p210, %p22, %p23;
	mov.f32 	%f1761, 0f00000000;
	not.pred 	%p211, %p210;
	mov.f32 	%f1762, %f1761;
	mov.f32 	%f1763, %f1761;
	mov.f32 	%f1764, %f1761;
	@%p211 bra 	$L__BB0_64;
	mad.lo.s32 	%r124, %r28, %r52, %r27;
	shl.b32 	%r125, %r124, 2;
	mul.wide.s32 	%rd52, %r125, 4;
	add.s64 	%rd53, %rd1, %rd52;
	ld.global.nc.f32 	%f1761, [%rd53];
	ld.global.nc.f32 	%f1762, [%rd53+4];
	ld.global.nc.f32 	%f1763, [%rd53+8];
	ld.global.nc.f32 	%f1764, [%rd53+12];
$L__BB0_64:
	setp.gt.s32 	%p212, %r27, -2;
	setp.lt.s32 	%p213, %r29, %r56;
	and.pred  	%p24, %p212, %p213;
	and.pred  	%p214, %p24, %p23;
	mov.f32 	%f1765, 0f00000000;
	not.pred 	%p215, %p214;
	mov.f32 	%f1766, %f1765;
	mov.f32 	%f1767, %f1765;
	mov.f32 	%f1768, %f1765;
	@%p215 bra 	$L__BB0_66;
	mad.lo.s32 	%r126, %r28, %r52, %r29;
	shl.b32 	%r127, %r126, 2;
	mul.wide.s32 	%rd54, %r127, 4;
	add.s64 	%rd55, %rd1, %rd54;
	ld.global.nc.f32 	%f1765, [%rd55];
	ld.global.nc.f32 	%f1766, [%rd55+4];
	ld.global.nc.f32 	%f1767, [%rd55+8];
	ld.global.nc.f32 	%f1768, [%rd55+12];
$L__BB0_66:
	setp.lt.s32 	%p216, %r28, -1;
	not.pred 	%p217, %p22;
	or.pred  	%p218, %p217, %p216;
	setp.ge.s32 	%p219, %r30, %r57;
	mov.f32 	%f1769, 0f00000000;
	or.pred  	%p220, %p218, %p219;
	mov.f32 	%f1770, %f1769;
	mov.f32 	%f1771, %f1769;
	mov.f32 	%f1772, %f1769;
	@%p220 bra 	$L__BB0_68;
	mad.lo.s32 	%r128, %r30, %r52, %r27;
	shl.b32 	%r129, %r128, 2;
	mul.wide.s32 	%rd56, %r129, 4;
	add.s64 	%rd57, %rd1, %rd56;
	ld.global.nc.f32 	%f1769, [%rd57];
	ld.global.nc.f32 	%f1770, [%rd57+4];
	ld.global.nc.f32 	%f1771, [%rd57+8];
	ld.global.nc.f32 	%f1772, [%rd57+12];
$L__BB0_68:
	not.pred 	%p223, %p24;
	or.pred  	%p224, %p223, %p216;
	mov.f32 	%f1773, 0f00000000;
	or.pred  	%p225, %p224, %p219;
	mov.f32 	%f1774, %f1773;
	mov.f32 	%f1775, %f1773;
	mov.f32 	%f1776, %f1773;
	@%p225 bra 	$L__BB0_70;
	mad.lo.s32 	%r130, %r30, %r52, %r29;
	shl.b32 	%r131, %r130, 2;
	mul.wide.s32 	%rd58, %r131, 4;
	add.s64 	%rd59, %rd1, %rd58;
	ld.global.nc.f32 	%f1773, [%rd59];
	ld.global.nc.f32 	%f1774, [%rd59+4];
	ld.global.nc.f32 	%f1775, [%rd59+8];
	ld.global.nc.f32 	%f1776, [%rd59+12];
$L__BB0_70:
	cvt.rn.f32.s32 	%f843, %r27;
	sub.f32 	%f844, %f265, %f843;
	cvt.rn.f32.s32 	%f845, %r28;
	sub.f32 	%f846, %f266, %f845;
	mov.f32 	%f847, 0f3F800000;
	sub.f32 	%f848, %f847, %f844;
	sub.f32 	%f849, %f847, %f846;
	mul.f32 	%f850, %f848, %f849;
	mul.f32 	%f851, %f844, %f849;
	mul.f32 	%f852, %f846, %f848;
	mul.f32 	%f853, %f844, %f846;
	mul.f32 	%f854, %f851, %f1765;
	fma.rn.f32 	%f855, %f850, %f1761, %f854;
	fma.rn.f32 	%f856, %f852, %f1769, %f855;
	fma.rn.f32 	%f1777, %f853, %f1773, %f856;
	mul.f32 	%f857, %f851, %f1766;
	fma.rn.f32 	%f858, %f850, %f1762, %f857;
	fma.rn.f32 	%f859, %f852, %f1770, %f858;
	fma.rn.f32 	%f1778, %f853, %f1774, %f859;
	mul.f32 	%f860, %f851, %f1767;
	fma.rn.f32 	%f861, %f850, %f1763, %f860;
	fma.rn.f32 	%f862, %f852, %f1771, %f861;
	fma.rn.f32 	%f1779, %f853, %f1775, %f862;
	mul.f32 	%f863, %f851, %f1768;
	fma.rn.f32 	%f864, %f850, %f1764, %f863;
	fma.rn.f32 	%f865, %f852, %f1772, %f864;
	fma.rn.f32 	%f1780, %f853, %f1776, %f865;
$L__BB0_71:
	setp.lt.f32 	%p226, %f2, 0f00000000;
	setp.gt.f32 	%p227, %f2, 0f3F800000;
	or.pred  	%p228, %p226, %p227;
	setp.lt.f32 	%p229, %f96, 0f00000000;
	setp.gt.f32 	%p230, %f96, 0f3F800000;
	or.pred  	%p231, %p229, %p230;
	or.pred  	%p232, %p228, %p231;
	mov.f32 	%f1797, 0f00000000;
	mov.f32 	%f1798, %f1797;
	mov.f32 	%f1799, %f1797;
	mov.f32 	%f1800, %f1797;
	@%p232 bra 	$L__BB0_81;
	fma.rn.f32 	%f307, %f2, %f1, 0fBF000000;
	fma.rn.f32 	%f308, %f96, %f3, 0fBF000000;
	cvt.rmi.f32.f32 	%f868, %f307;
	cvt.rzi.s32.f32 	%r31, %f868;
	cvt.rmi.f32.f32 	%f869, %f308;
	cvt.rzi.s32.f32 	%r32, %f869;
	add.s32 	%r33, %r31, 1;
	add.s32 	%r34, %r32, 1;
	setp.gt.s32 	%p233, %r31, -1;
	setp.lt.s32 	%p234, %r31, %r56;
	and.pred  	%p25, %p233, %p234;
	setp.gt.s32 	%p235, %r32, -1;
	setp.lt.s32 	%p236, %r32, %r57;
	and.pred  	%p26, %p235, %p236;
	and.pred  	%p238, %p25, %p26;
	mov.f32 	%f1781, 0f00000000;
	not.pred 	%p239, %p238;
	mov.f32 	%f1782, %f1781;
	mov.f32 	%f1783, %f1781;
	mov.f32 	%f1784, %f1781;
	@%p239 bra 	$L__BB0_74;
	mad.lo.s32 	%r132, %r32, %r52, %r31;
	shl.b32 	%r133, %r132, 2;
	mul.wide.s32 	%rd60, %r133, 4;
	add.s64 	%rd61, %rd1, %rd60;
	ld.global.nc.f32 	%f1781, [%rd61];
	ld.global.nc.f32 	%f1782, [%rd61+4];
	ld.global.nc.f32 	%f1783, [%rd61+8];
	ld.global.nc.f32 	%f1784, [%rd61+12];
$L__BB0_74:
	setp.gt.s32 	%p240, %r31, -2;
	setp.lt.s32 	%p241, %r33, %r56;
	and.pred  	%p27, %p240, %p241;
	and.pred  	%p242, %p27, %p26;
	mov.f32 	%f1785, 0f00000000;
	not.pred 	%p243, %p242;
	mov.f32 	%f1786, %f1785;
	mov.f32 	%f1787, %f1785;
	mov.f32 	%f1788, %f1785;
	@%p243 bra 	$L__BB0_76;
	mad.lo.s32 	%r134, %r32, %r52, %r33;
	shl.b32 	%r135, %r134, 2;
	mul.wide.s32 	%rd62, %r135, 4;
	add.s64 	%rd63, %rd1, %rd62;
	ld.global.nc.f32 	%f1785, [%rd63];
	ld.global.nc.f32 	%f1786, [%rd63+4];
	ld.global.nc.f32 	%f1787, [%rd63+8];
	ld.global.nc.f32 	%f1788, [%rd63+12];
$L__BB0_76:
	setp.lt.s32 	%p244, %r32, -1;
	not.pred 	%p245, %p25;
	or.pred  	%p246, %p245, %p244;
	setp.ge.s32 	%p247, %r34, %r57;
	mov.f32 	%f1789, 0f00000000;
	or.pred  	%p248, %p246, %p247;
	mov.f32 	%f1790, %f1789;
	mov.f32 	%f1791, %f1789;
	mov.f32 	%f1792, %f1789;
	@%p248 bra 	$L__BB0_78;
	mad.lo.s32 	%r136, %r34, %r52, %r31;
	shl.b32 	%r137, %r136, 2;
	mul.wide.s32 	%rd64, %r137, 4;
	add.s64 	%rd65, %rd1, %rd64;
	ld.global.nc.f32 	%f1789, [%rd65];
	ld.global.nc.f32 	%f1790, [%rd65+4];
	ld.global.nc.f32 	%f1791, [%rd65+8];
	ld.global.nc.f32 	%f1792, [%rd65+12];
$L__BB0_78:
	not.pred 	%p251, %p27;
	or.pred  	%p252, %p251, %p244;
	mov.f32 	%f1793, 0f00000000;
	or.pred  	%p253, %p252, %p247;
	mov.f32 	%f1794, %f1793;
	mov.f32 	%f1795, %f1793;
	mov.f32 	%f1796, %f1793;
	@%p253 bra 	$L__BB0_80;
	mad.lo.s32 	%r138, %r34, %r52, %r33;
	shl.b32 	%r139, %r138, 2;
	mul.wide.s32 	%rd66, %r139, 4;
	add.s64 	%rd67, %rd1, %rd66;
	ld.global.nc.f32 	%f1793, [%rd67];
	ld.global.nc.f32 	%f1794, [%rd67+4];
	ld.global.nc.f32 	%f1795, [%rd67+8];
	ld.global.nc.f32 	%f1796, [%rd67+12];
$L__BB0_80:
	cvt.rn.f32.s32 	%f873, %r31;
	sub.f32 	%f874, %f307, %f873;
	cvt.rn.f32.s32 	%f875, %r32;
	sub.f32 	%f876, %f308, %f875;
	mov.f32 	%f877, 0f3F800000;
	sub.f32 	%f878, %f877, %f874;
	sub.f32 	%f879, %f877, %f876;
	mul.f32 	%f880, %f878, %f879;
	mul.f32 	%f881, %f874, %f879;
	mul.f32 	%f882, %f878, %f876;
	mul.f32 	%f883, %f874, %f876;
	mul.f32 	%f884, %f881, %f1785;
	fma.rn.f32 	%f885, %f880, %f1781, %f884;
	fma.rn.f32 	%f886, %f882, %f1789, %f885;
	fma.rn.f32 	%f1797, %f883, %f1793, %f886;
	mul.f32 	%f887, %f881, %f1786;
	fma.rn.f32 	%f888, %f880, %f1782, %f887;
	fma.rn.f32 	%f889, %f882, %f1790, %f888;
	fma.rn.f32 	%f1798, %f883, %f1794, %f889;
	mul.f32 	%f890, %f881, %f1787;
	fma.rn.f32 	%f891, %f880, %f1783, %f890;
	fma.rn.f32 	%f892, %f882, %f1791, %f891;
	fma.rn.f32 	%f1799, %f883, %f1795, %f892;
	mul.f32 	%f893, %f881, %f1788;
	fma.rn.f32 	%f894, %f880, %f1784, %f893;
	fma.rn.f32 	%f895, %f882, %f1792, %f894;
	fma.rn.f32 	%f1800, %f883, %f1796, %f895;
$L__BB0_81:
	sub.f32 	%f349, %f2, %f5;
	sub.f32 	%f350, %f4, %f6;
	setp.lt.f32 	%p254, %f349, 0f00000000;
	setp.gt.f32 	%p255, %f349, 0f3F800000;
	or.pred  	%p256, %p254, %p255;
	setp.lt.f32 	%p257, %f350, 0f00000000;
	setp.gt.f32 	%p258, %f350, 0f3F800000;
	or.pred  	%p259, %p257, %p258;
	or.pred  	%p261, %p256, %p259;
	mov.f32 	%f1817, 0f00000000;
	mov.f32 	%f1818, %f1817;
	mov.f32 	%f1819, %f1817;
	mov.f32 	%f1820, %f1817;
	@%p261 bra 	$L__BB0_91;
	fma.rn.f32 	%f351, %f349, %f1, 0fBF000000;
	fma.rn.f32 	%f352, %f350, %f3, 0fBF000000;
	cvt.rmi.f32.f32 	%f898, %f351;
	cvt.rzi.s32.f32 	%r35, %f898;
	cvt.rmi.f32.f32 	%f899, %f352;
	cvt.rzi.s32.f32 	%r36, %f899;
	add.s32 	%r37, %r35, 1;
	add.s32 	%r38, %r36, 1;
	setp.gt.s32 	%p262, %r35, -1;
	setp.lt.s32 	%p263, %r35, %r56;
	and.pred  	%p28, %p262, %p263;
	setp.gt.s32 	%p264, %r36, -1;
	setp.lt.s32 	%p265, %r36, %r57;
	and.pred  	%p29, %p264, %p265;
	and.pred  	%p267, %p28, %p29;
	mov.f32 	%f1801, 0f00000000;
	not.pred 	%p268, %p267;
	mov.f32 	%f1802, %f1801;
	mov.f32 	%f1803, %f1801;
	mov.f32 	%f1804, %f1801;
	@%p268 bra 	$L__BB0_84;
	mad.lo.s32 	%r140, %r36, %r52, %r35;
	shl.b32 	%r141, %r140, 2;
	mul.wide.s32 	%rd68, %r141, 4;
	add.s64 	%rd69, %rd1, %rd68;
	ld.global.nc.f32 	%f1801, [%rd69];
	ld.global.nc.f32 	%f1802, [%rd69+4];
	ld.global.nc.f32 	%f1803, [%rd69+8];
	ld.global.nc.f32 	%f1804, [%rd69+12];
$L__BB0_84:
	setp.gt.s32 	%p269, %r35, -2;
	setp.lt.s32 	%p270, %r37, %r56;
	and.pred  	%p30, %p269, %p270;
	and.pred  	%p271, %p30, %p29;
	mov.f32 	%f1805, 0f00000000;
	not.pred 	%p272, %p271;
	mov.f32 	%f1806, %f1805;
	mov.f32 	%f1807, %f1805;
	mov.f32 	%f1808, %f1805;
	@%p272 bra 	$L__BB0_86;
	mad.lo.s32 	%r142, %r36, %r52, %r37;
	shl.b32 	%r143, %r142, 2;
	mul.wide.s32 	%rd70, %r143, 4;
	add.s64 	%rd71, %rd1, %rd70;
	ld.global.nc.f32 	%f1805, [%rd71];
	ld.global.nc.f32 	%f1806, [%rd71+4];
	ld.global.nc.f32 	%f1807, [%rd71+8];
	ld.global.nc.f32 	%f1808, [%rd71+12];
$L__BB0_86:
	setp.lt.s32 	%p273, %r36, -1;
	not.pred 	%p274, %p28;
	or.pred  	%p275, %p274, %p273;
	setp.ge.s32 	%p276, %r38, %r57;
	mov.f32 	%f1809, 0f00000000;
	or.pred  	%p277, %p275, %p276;
	mov.f32 	%f1810, %f1809;
	mov.f32 	%f1811, %f1809;
	mov.f32 	%f1812, %f1809;
	@%p277 bra 	$L__BB0_88;
	mad.lo.s32 	%r144, %r38, %r52, %r35;
	shl.b32 	%r145, %r144, 2;
	mul.wide.s32 	%rd72, %r145, 4;
	add.s64 	%rd73, %rd1, %rd72;
	ld.global.nc.f32 	%f1809, [%rd73];
	ld.global.nc.f32 	%f1810, [%rd73+4];
	ld.global.nc.f32 	%f1811, [%rd73+8];
	ld.global.nc.f32 	%f1812, [%rd73+12];
$L__BB0_88:
	not.pred 	%p280, %p30;
	or.pred  	%p281, %p280, %p273;
	mov.f32 	%f1813, 0f00000000;
	or.pred  	%p282, %p281, %p276;
	mov.f32 	%f1814, %f1813;
	mov.f32 	%f1815, %f1813;
	mov.f32 	%f1816, %f1813;
	@%p282 bra 	$L__BB0_90;
	mad.lo.s32 	%r146, %r38, %r52, %r37;
	shl.b32 	%r147, %r146, 2;
	mul.wide.s32 	%rd74, %r147, 4;
	add.s64 	%rd75, %rd1, %rd74;
	ld.global.nc.f32 	%f1813, [%rd75];
	ld.global.nc.f32 	%f1814, [%rd75+4];
	ld.global.nc.f32 	%f1815, [%rd75+8];
	ld.global.nc.f32 	%f1816, [%rd75+12];
$L__BB0_90:
	cvt.rn.f32.s32 	%f903, %r35;
	sub.f32 	%f904, %f351, %f903;
	cvt.rn.f32.s32 	%f905, %r36;
	sub.f32 	%f906, %f352, %f905;
	mov.f32 	%f907, 0f3F800000;
	sub.f32 	%f908, %f907, %f904;
	sub.f32 	%f909, %f907, %f906;
	mul.f32 	%f910, %f908, %f909;
	mul.f32 	%f911, %f904, %f909;
	mul.f32 	%f912, %f908, %f906;
	mul.f32 	%f913, %f904, %f906;
	mul.f32 	%f914, %f911, %f1805;
	fma.rn.f32 	%f915, %f910, %f1801, %f914;
	fma.rn.f32 	%f916, %f912, %f1809, %f915;
	fma.rn.f32 	%f1819, %f913, %f1813, %f916;
	mul.f32 	%f917, %f911, %f1806;
	fma.rn.f32 	%f918, %f910, %f1802, %f917;
	fma.rn.f32 	%f919, %f912, %f1810, %f918;
	fma.rn.f32 	%f1817, %f913, %f1814, %f919;
	mul.f32 	%f920, %f911, %f1807;
	fma.rn.f32 	%f921, %f910, %f1803, %f920;
	fma.rn.f32 	%f922, %f912, %f1811, %f921;
	fma.rn.f32 	%f1818, %f913, %f1815, %f922;
	mul.f32 	%f923, %f911, %f1808;
	fma.rn.f32 	%f924, %f910, %f1804, %f923;
	fma.rn.f32 	%f925, %f912, %f1812, %f924;
	fma.rn.f32 	%f1820, %f913, %f1816, %f925;
$L__BB0_91:
	add.f32 	%f393, %f5, %f2;
	setp.lt.f32 	%p283, %f393, 0f00000000;
	setp.gt.f32 	%p284, %f393, 0f3F800000;
	or.pred  	%p285, %p283, %p284;
	setp.lt.f32 	%p286, %f350, 0f00000000;
	setp.gt.f32 	%p287, %f350, 0f3F800000;
	or.pred  	%p288, %p286, %p287;
	or.pred  	%p289, %p285, %p288;
	mov.f32 	%f1837, 0f00000000;
	mov.f32 	%f1838, %f1837;
	mov.f32 	%f1839, %f1837;
	mov.f32 	%f1840, %f1837;
	@%p289 bra 	$L__BB0_101;
	fma.rn.f32 	%f394, %f393, %f1, 0fBF000000;
	fma.rn.f32 	%f395, %f350, %f3, 0fBF000000;
	cvt.rmi.f32.f32 	%f928, %f394;
	cvt.rzi.s32.f32 	%r39, %f928;
	cvt.rmi.f32.f32 	%f929, %f395;
	cvt.rzi.s32.f32 	%r40, %f929;
	add.s32 	%r41, %r39, 1;
	add.s32 	%r42, %r40, 1;
	setp.gt.s32 	%p290, %r39, -1;
	setp.lt.s32 	%p291, %r39, %r56;
	and.pred  	%p31, %p290, %p291;
	setp.gt.s32 	%p292, %r40, -1;
	setp.lt.s32 	%p293, %r40, %r57;
	and.pred  	%p32, %p292, %p293;
	and.pred  	%p295, %p31, %p32;
	mov.f32 	%f1821, 0f00000000;
	not.pred 	%p296, %p295;
	mov.f32 	%f1822, %f1821;
	mov.f32 	%f1823, %f1821;
	mov.f32 	%f1824, %f1821;
	@%p296 bra 	$L__BB0_94;
	mad.lo.s32 	%r148, %r40, %r52, %r39;
	shl.b32 	%r149, %r148, 2;
	mul.wide.s32 	%rd76, %r149, 4;
	add.s64 	%rd77, %rd1, %rd76;
	ld.global.nc.f32 	%f1821, [%rd77];
	ld.global.nc.f32 	%f1822, [%rd77+4];
	ld.global.nc.f32 	%f1823, [%rd77+8];
	ld.global.nc.f32 	%f1824, [%rd77+12];
$L__BB0_94:
	setp.gt.s32 	%p297, %r39, -2;
	setp.lt.s32 	%p298, %r41, %r56;
	and.pred  	%p33, %p297, %p298;
	and.pred  	%p299, %p33, %p32;
	mov.f32 	%f1825, 0f00000000;
	not.pred 	%p300, %p299;
	mov.f32 	%f1826, %f1825;
	mov.f32 	%f1827, %f1825;
	mov.f32 	%f1828, %f1825;
	@%p300 bra 	$L__BB0_96;
	mad.lo.s32 	%r150, %r40, %r52, %r41;
	shl.b32 	%r151, %r150, 2;
	mul.wide.s32 	%rd78, %r151, 4;
	add.s64 	%rd79, %rd1, %rd78;
	ld.global.nc.f32 	%f1825, [%rd79];
	ld.global.nc.f32 	%f1826, [%rd79+4];
	ld.global.nc.f32 	%f1827, [%rd79+8];
	ld.global.nc.f32 	%f1828, [%rd79+12];
$L__BB0_96:
	setp.lt.s32 	%p301, %r40, -1;
	not.pred 	%p302, %p31;
	or.pred  	%p303, %p302, %p301;
	setp.ge.s32 	%p304, %r42, %r57;
	mov.f32 	%f1829, 0f00000000;
	or.pred  	%p305, %p303, %p304;
	mov.f32 	%f1830, %f1829;
	mov.f32 	%f1831, %f1829;
	mov.f32 	%f1832, %f1829;
	@%p305 bra 	$L__BB0_98;
	mad.lo.s32 	%r152, %r42, %r52, %r39;
	shl.b32 	%r153, %r152, 2;
	mul.wide.s32 	%rd80, %r153, 4;
	add.s64 	%rd81, %rd1, %rd80;
	ld.global.nc.f32 	%f1829, [%rd81];
	ld.global.nc.f32 	%f1830, [%rd81+4];
	ld.global.nc.f32 	%f1831, [%rd81+8];
	ld.global.nc.f32 	%f1832, [%rd81+12];
$L__BB0_98:
	not.pred 	%p308, %p33;
	or.pred  	%p309, %p308, %p301;
	mov.f32 	%f1833, 0f00000000;
	or.pred  	%p310, %p309, %p304;
	mov.f32 	%f1834, %f1833;
	mov.f32 	%f1835, %f1833;
	mov.f32 	%f1836, %f1833;
	@%p310 bra 	$L__BB0_100;
	mad.lo.s32 	%r154, %r42, %r52, %r41;
	shl.b32 	%r155, %r154, 2;
	mul.wide.s32 	%rd82, %r155, 4;
	add.s64 	%rd83, %rd1, %rd82;
	ld.global.nc.f32 	%f1833, [%rd83];
	ld.global.nc.f32 	%f1834, [%rd83+4];
	ld.global.nc.f32 	%f1835, [%rd83+8];
	ld.global.nc.f32 	%f1836, [%rd83+12];
$L__BB0_100:
	cvt.rn.f32.s32 	%f933, %r39;
	sub.f32 	%f934, %f394, %f933;
	cvt.rn.f32.s32 	%f935, %r40;
	sub.f32 	%f936, %f395, %f935;
	mov.f32 	%f937, 0f3F800000;
	sub.f32 	%f938, %f937, %f934;
	sub.f32 	%f939, %f937, %f936;
	mul.f32 	%f940, %f938, %f939;
	mul.f32 	%f941, %f934, %f939;
	mul.f32 	%f942, %f938, %f936;
	mul.f32 	%f943, %f934, %f936;
	mul.f32 	%f944, %f941, %f1825;
	fma.rn.f32 	%f945, %f940, %f1821, %f944;
	fma.rn.f32 	%f946, %f942, %f1829, %f945;
	fma.rn.f32 	%f1837, %f943, %f1833, %f946;
	mul.f32 	%f947, %f941, %f1826;
	fma.rn.f32 	%f948, %f940, %f1822, %f947;
	fma.rn.f32 	%f949, %f942, %f1830, %f948;
	fma.rn.f32 	%f1838, %f943, %f1834, %f949;
	mul.f32 	%f950, %f941, %f1827;
	fma.rn.f32 	%f951, %f940, %f1823, %f950;
	fma.rn.f32 	%f952, %f942, %f1831, %f951;
	fma.rn.f32 	%f1839, %f943, %f1835, %f952;
	mul.f32 	%f953, %f941, %f1828;
	fma.rn.f32 	%f954, %f940, %f1824, %f953;
	fma.rn.f32 	%f955, %f942, %f1832, %f954;
	fma.rn.f32 	%f1840, %f943, %f1836, %f955;
$L__BB0_101:
	add.f32 	%f436, %f6, %f4;
	setp.lt.f32 	%p311, %f436, 0f00000000;
	setp.gt.f32 	%p312, %f436, 0f3F800000;
	or.pred  	%p313, %p311, %p312;
	setp.lt.f32 	%p315, %f349, 0f00000000;
	setp.gt.f32 	%p316, %f349, 0f3F800000;
	or.pred  	%p317, %p315, %p316;
	or.pred  	%p318, %p317, %p313;
	mov.f32 	%f1857, 0f00000000;
	mov.f32 	%f1858, %f1857;
	mov.f32 	%f1859, %f1857;
	mov.f32 	%f1860, %f1857;
	@%p318 bra 	$L__BB0_111;
	fma.rn.f32 	%f437, %f349, %f1, 0fBF000000;
	fma.rn.f32 	%f438, %f436, %f3, 0fBF000000;
	cvt.rmi.f32.f32 	%f958, %f437;
	cvt.rzi.s32.f32 	%r43, %f958;
	cvt.rmi.f32.f32 	%f959, %f438;
	cvt.rzi.s32.f32 	%r44, %f959;
	add.s32 	%r45, %r44, 1;
	setp.gt.s32 	%p319, %r43, -1;
	setp.lt.s32 	%p320, %r43, %r56;
	and.pred  	%p34, %p319, %p320;
	setp.gt.s32 	%p321, %r44, -1;
	setp.lt.s32 	%p322, %r44, %r57;
	and.pred  	%p35, %p321, %p322;
	and.pred  	%p324, %p34, %p35;
	mov.f32 	%f1841, 0f00000000;
	not.pred 	%p325, %p324;
	mov.f32 	%f1842, %f1841;
	mov.f32 	%f1843, %f1841;
	mov.f32 	%f1844, %f1841;
	@%p325 bra 	$L__BB0_104;
	mad.lo.s32 	%r156, %r44, %r52, %r43;
	shl.b32 	%r157, %r156, 2;
	mul.wide.s32 	%rd84, %r157, 4;
	add.s64 	%rd85, %rd1, %rd84;
	ld.global.nc.f32 	%f1841, [%rd85];
	ld.global.nc.f32 	%f1842, [%rd85+4];
	ld.global.nc.f32 	%f1843, [%rd85+8];
	ld.global.nc.f32 	%f1844, [%rd85+12];
$L__BB0_104:
	setp.gt.s32 	%p326, %r43, -2;
	add.s32 	%r158, %r43, 1;
	setp.lt.s32 	%p327, %r158, %r56;
	and.pred  	%p36, %p326, %p327;
	and.pred  	%p328, %p36, %p35;
	mov.f32 	%f1845, 0f00000000;
	not.pred 	%p329, %p328;
	mov.f32 	%f1846, %f1845;
	mov.f32 	%f1847, %f1845;
	mov.f32 	%f1848, %f1845;
	@%p329 bra 	$L__BB0_106;
	mad.lo.s32 	%r159, %r44, %r52, %r43;
	shl.b32 	%r160, %r159, 2;
	add.s32 	%r161, %r160, 4;
	mul.wide.s32 	%rd86, %r161, 4;
	add.s64 	%rd87, %rd1, %rd86;
	ld.global.nc.f32 	%f1845, [%rd87];
	ld.global.nc.f32 	%f1846, [%rd87+4];
	ld.global.nc.f32 	%f1847, [%rd87+8];
	ld.global.nc.f32 	%f1848, [%rd87+12];
$L__BB0_106:
	setp.lt.s32 	%p330, %r44, -1;
	not.pred 	%p331, %p34;
	or.pred  	%p332, %p331, %p330;
	setp.ge.s32 	%p333, %r45, %r57;
	mov.f32 	%f1849, 0f00000000;
	or.pred  	%p334, %p332, %p333;
	mov.f32 	%f1850, %f1849;
	mov.f32 	%f1851, %f1849;
	mov.f32 	%f1852, %f1849;
	@%p334 bra 	$L__BB0_108;
	mad.lo.s32 	%r162, %r45, %r52, %r43;
	shl.b32 	%r163, %r162, 2;
	mul.wide.s32 	%rd88, %r163, 4;
	add.s64 	%rd89, %rd1, %rd88;
	ld.global.nc.f32 	%f1849, [%rd89];
	ld.global.nc.f32 	%f1850, [%rd89+4];
	ld.global.nc.f32 	%f1851, [%rd89+8];
	ld.global.nc.f32 	%f1852, [%rd89+12];
$L__BB0_108:
	not.pred 	%p337, %p36;
	or.pred  	%p338, %p337, %p330;
	mov.f32 	%f1853, 0f00000000;
	or.pred  	%p339, %p338, %p333;
	mov.f32 	%f1854, %f1853;
	mov.f32 	%f1855, %f1853;
	mov.f32 	%f1856, %f1853;
	@%p339 bra 	$L__BB0_110;
	mad.lo.s32 	%r164, %r45, %r52, %r43;
	shl.b32 	%r165, %r164, 2;
	add.s32 	%r166, %r165, 4;
	mul.wide.s32 	%rd90, %r166, 4;
	add.s64 	%rd91, %rd1, %rd90;
	ld.global.nc.f32 	%f1853, [%rd91];
	ld.global.nc.f32 	%f1854, [%rd91+4];
	ld.global.nc.f32 	%f1855, [%rd91+8];
	ld.global.nc.f32 	%f1856, [%rd91+12];
$L__BB0_110:
	cvt.rn.f32.s32 	%f963, %r43;
	sub.f32 	%f964, %f437, %f963;
	cvt.rn.f32.s32 	%f965, %r44;
	sub.f32 	%f966, %f438, %f965;
	mov.f32 	%f967, 0f3F800000;
	sub.f32 	%f968, %f967, %f964;
	sub.f32 	%f969, %f967, %f966;
	mul.f32 	%f970, %f968, %f969;
	mul.f32 	%f971, %f964, %f969;
	mul.f32 	%f972, %f968, %f966;
	mul.f32 	%f973, %f964, %f966;
	mul.f32 	%f974, %f971, %f1845;
	fma.rn.f32 	%f975, %f970, %f1841, %f974;
	fma.rn.f32 	%f976, %f972, %f1849, %f975;
	fma.rn.f32 	%f1857, %f973, %f1853, %f976;
	mul.f32 	%f977, %f971, %f1846;
	fma.rn.f32 	%f978, %f970, %f1842, %f977;
	fma.rn.f32 	%f979, %f972, %f1850, %f978;
	fma.rn.f32 	%f1858, %f973, %f1854, %f979;
	mul.f32 	%f980, %f971, %f1847;
	fma.rn.f32 	%f981, %f970, %f1843, %f980;
	fma.rn.f32 	%f982, %f972, %f1851, %f981;
	fma.rn.f32 	%f1859, %f973, %f1855, %f982;
	mul.f32 	%f983, %f971, %f1848;
	fma.rn.f32 	%f984, %f970, %f1844, %f983;
	fma.rn.f32 	%f985, %f972, %f1852, %f984;
	fma.rn.f32 	%f1860, %f973, %f1856, %f985;
$L__BB0_111:
	setp.lt.f32 	%p340, %f393, 0f00000000;
	setp.gt.f32 	%p341, %f393, 0f3F800000;
	or.pred  	%p342, %p340, %p341;
	setp.lt.f32 	%p343, %f436, 0f00000000;
	setp.gt.f32 	%p344, %f436, 0f3F800000;
	or.pred  	%p345, %p343, %p344;
	or.pred  	%p346, %p342, %p345;
	mov.f32 	%f1877, 0f00000000;
	mov.f32 	%f1878, %f1877;
	mov.f32 	%f1879, %f1877;
	mov.f32 	%f1880, %f1877;
	@%p346 bra 	$L__BB0_121;
	fma.rn.f32 	%f479, %f393, %f1, 0fBF000000;
	fma.rn.f32 	%f480, %f436, %f3, 0fBF000000;
	cvt.rmi.f32.f32 	%f988, %f479;
	cvt.rzi.s32.f32 	%r46, %f988;
	cvt.rmi.f32.f32 	%f989, %f480;
	cvt.rzi.s32.f32 	%r47, %f989;
	add.s32 	%r48, %r47, 1;
	setp.gt.s32 	%p347, %r46, -1;
	setp.lt.s32 	%p348, %r46, %r56;
	and.pred  	%p37, %p347, %p348;
	setp.gt.s32 	%p349, %r47, -1;
	setp.lt.s32 	%p350, %r47, %r57;
	and.pred  	%p38, %p349, %p350;
	and.pred  	%p352, %p37, %p38;
	mov.f32 	%f1861, 0f00000000;
	not.pred 	%p353, %p352;
	mov.f32 	%f1862, %f1861;
	mov.f32 	%f1863, %f1861;
	mov.f32 	%f1864, %f1861;
	@%p353 bra 	$L__BB0_114;
	mad.lo.s32 	%r167, %r47, %r52, %r46;
	shl.b32 	%r168, %r167, 2;
	mul.wide.s32 	%rd92, %r168, 4;
	add.s64 	%rd93, %rd1, %rd92;
	ld.global.nc.f32 	%f1861, [%rd93];
	ld.global.nc.f32 	%f1862, [%rd93+4];
	ld.global.nc.f32 	%f1863, [%rd93+8];
	ld.global.nc.f32 	%f1864, [%rd93+12];
$L__BB0_114:
	setp.gt.s32 	%p354, %r46, -2;
	add.s32 	%r169, %r46, 1;
	setp.lt.s32 	%p355, %r169, %r56;
	and.pred  	%p39, %p354, %p355;
	and.pred  	%p356, %p39, %p38;
	mov.f32 	%f1865, 0f00000000;
	not.pred 	%p357, %p356;
	mov.f32 	%f1866, %f1865;
	mov.f32 	%f1867, %f1865;
	mov.f32 	%f1868, %f1865;
	@%p357 bra 	$L__BB0_116;
	mad.lo.s32 	%r170, %r47, %r52, %r46;
	shl.b32 	%r171, %r170, 2;
	add.s32 	%r172, %r171, 4;
	mul.wide.s32 	%rd94, %r172, 4;
	add.s64 	%rd95, %rd1, %rd94;
	ld.global.nc.f32 	%f1865, [%rd95];
	ld.global.nc.f32 	%f1866, [%rd95+4];
	ld.global.nc.f32 	%f1867, [%rd95+8];
	ld.global.nc.f32 	%f1868, [%rd95+12];
$L__BB0_116:
	setp.lt.s32 	%p358, %r47, -1;
	not.pred 	%p359, %p37;
	or.pred  	%p360, %p359, %p358;
	setp.ge.s32 	%p361, %r48, %r57;
	mov.f32 	%f1869, 0f00000000;
	or.pred  	%p362, %p360, %p361;
	mov.f32 	%f1870, %f1869;
	mov.f32 	%f1871, %f1869;
	mov.f32 	%f1872, %f1869;
	@%p362 bra 	$L__BB0_118;
	mad.lo.s32 	%r173, %r48, %r52, %r46;
	shl.b32 	%r174, %r173, 2;
	mul.wide.s32 	%rd96, %r174, 4;
	add.s64 	%rd97, %rd1, %rd96;
	ld.global.nc.f32 	%f1869, [%rd97];
	ld.global.nc.f32 	%f1870, [%rd97+4];
	ld.global.nc.f32 	%f1871, [%rd97+8];
	ld.global.nc.f32 	%f1872, [%rd97+12];
$L__BB0_118:
	not.pred 	%p365, %p39;
	or.pred  	%p366, %p365, %p358;
	mov.f32 	%f1873, 0f00000000;
	or.pred  	%p367, %p366, %p361;
	mov.f32 	%f1874, %f1873;
	mov.f32 	%f1875, %f1873;
	mov.f32 	%f1876, %f1873;
	@%p367 bra 	$L__BB0_120;
	mad.lo.s32 	%r175, %r48, %r52, %r46;
	shl.b32 	%r176, %r175, 2;
	add.s32 	%r177, %r176, 4;
	mul.wide.s32 	%rd98, %r177, 4;
	add.s64 	%rd99, %rd1, %rd98;
	ld.global.nc.f32 	%f1873, [%rd99];
	ld.global.nc.f32 	%f1874, [%rd99+4];
	ld.global.nc.f32 	%f1875, [%rd99+8];
	ld.global.nc.f32 	%f1876, [%rd99+12];
$L__BB0_120:
	cvt.rn.f32.s32 	%f993, %r46;
	sub.f32 	%f994, %f479, %f993;
	cvt.rn.f32.s32 	%f995, %r47;
	sub.f32 	%f996, %f480, %f995;
	mov.f32 	%f997, 0f3F800000;
	sub.f32 	%f998, %f997, %f994;
	sub.f32 	%f999, %f997, %f996;
	mul.f32 	%f1000, %f998, %f999;
	mul.f32 	%f1001, %f994, %f999;
	mul.f32 	%f1002, %f998, %f996;
	mul.f32 	%f1003, %f994, %f996;
	mul.f32 	%f1004, %f1001, %f1865;
	fma.rn.f32 	%f1005, %f1000, %f1861, %f1004;
	fma.rn.f32 	%f1006, %f1002, %f1869, %f1005;
	fma.rn.f32 	%f1877, %f1003, %f1873, %f1006;
	mul.f32 	%f1007, %f1001, %f1866;
	fma.rn.f32 	%f1008, %f1000, %f1862, %f1007;
	fma.rn.f32 	%f1009, %f1002, %f1870, %f1008;
	fma.rn.f32 	%f1878, %f1003, %f1874, %f1009;
	mul.f32 	%f1010, %f1001, %f1867;
	fma.rn.f32 	%f1011, %f1000, %f1863, %f1010;
	fma.rn.f32 	%f1012, %f1002, %f1871, %f1011;
	fma.rn.f32 	%f1879, %f1003, %f1875, %f1012;
	mul.f32 	%f1013, %f1001, %f1868;
	fma.rn.f32 	%f1014, %f1000, %f1864, %f1013;
	fma.rn.f32 	%f1015, %f1002, %f1872, %f1014;
	fma.rn.f32 	%f1880, %f1003, %f1876, %f1015;
$L__BB0_121:
	setp.lt.f32 	%p368, %f2, 0f00000000;
	setp.gt.f32 	%p369, %f2, 0f3F800000;
	or.pred  	%p370, %p368, %p369;
	or.pred  	%p371, %p370, %p18;
	mov.f32 	%f1897, 0f00000000;
	mov.f32 	%f1898, %f1897;
	mov.f32 	%f1899, %f1897;
	mov.f32 	%f1900, %f1897;
	@%p371 bra 	$L__BB0_131;
	fma.rn.f32 	%f521, %f2, %f1, 0fBF000000;
	fma.rn.f32 	%f522, %f4, %f3, 0fBF000000;
	cvt.rmi.f32.f32 	%f1018, %f521;
	cvt.rzi.s32.f32 	%r49, %f1018;
	cvt.rmi.f32.f32 	%f1019, %f522;
	cvt.rzi.s32.f32 	%r50, %f1019;
	add.s32 	%r51, %r50, 1;
	setp.gt.s32 	%p372, %r49, -1;
	setp.lt.s32 	%p373, %r49, %r56;
	and.pred  	%p40, %p372, %p373;
	setp.gt.s32 	%p374, %r50, -1;
	setp.lt.s32 	%p375, %r50, %r57;
	and.pred  	%p41, %p374, %p375;
	and.pred  	%p377, %p40, %p41;
	mov.f32 	%f1881, 0f00000000;
	not.pred 	%p378, %p377;
	mov.f32 	%f1882, %f1881;
	mov.f32 	%f1883, %f1881;
	mov.f32 	%f1884, %f1881;
	@%p378 bra 	$L__BB0_124;
	mad.lo.s32 	%r178, %r50, %r52, %r49;
	shl.b32 	%r179, %r178, 2;
	mul.wide.s32 	%rd100, %r179, 4;
	add.s64 	%rd101, %rd1, %rd100;
	ld.global.nc.f32 	%f1881, [%rd101];
	ld.global.nc.f32 	%f1882, [%rd101+4];
	ld.global.nc.f32 	%f1883, [%rd101+8];
	ld.global.nc.f32 	%f1884, [%rd101+12];
$L__BB0_124:
	setp.gt.s32 	%p379, %r49, -2;
	add.s32 	%r180, %r49, 1;
	setp.lt.s32 	%p380, %r180, %r56;
	and.pred  	%p42, %p379, %p380;
	and.pred  	%p381, %p42, %p41;
	mov.f32 	%f1885, 0f00000000;
	not.pred 	%p382, %p381;
	mov.f32 	%f1886, %f1885;
	mov.f32 	%f1887, %f1885;
	mov.f32 	%f1888, %f1885;
	@%p382 bra 	$L__BB0_126;
	mad.lo.s32 	%r181, %r50, %r52, %r49;
	shl.b32 	%r182, %r181, 2;
	add.s32 	%r183, %r182, 4;
	mul.wide.s32 	%rd102, %r183, 4;
	add.s64 	%rd103, %rd1, %rd102;
	ld.global.nc.f32 	%f1885, [%rd103];
	ld.global.nc.f32 	%f1886, [%rd103+4];
	ld.global.nc.f32 	%f1887, [%rd103+8];
	ld.global.nc.f32 	%f1888, [%rd103+12];
$L__BB0_126:
	setp.lt.s32 	%p383, %r50, -1;
	not.pred 	%p384, %p40;
	or.pred  	%p385, %p384, %p383;
	setp.ge.s32 	%p386, %r51, %r57;
	mov.f32 	%f1889, 0f00000000;
	or.pred  	%p387, %p385, %p386;
	mov.f32 	%f1890, %f1889;
	mov.f32 	%f1891, %f1889;
	mov.f32 	%f1892, %f1889;
	@%p387 bra 	$L__BB0_128;
	mad.lo.s32 	%r184, %r51, %r52, %r49;
	shl.b32 	%r185, %r184, 2;
	mul.wide.s32 	%rd104, %r185, 4;
	add.s64 	%rd105, %rd1, %rd104;
	ld.global.nc.f32 	%f1889, [%rd105];
	ld.global.nc.f32 	%f1890, [%rd105+4];
	ld.global.nc.f32 	%f1891, [%rd105+8];
	ld.global.nc.f32 	%f1892, [%rd105+12];
$L__BB0_128:
	not.pred 	%p390, %p42;
	or.pred  	%p391, %p390, %p383;
	mov.f32 	%f1893, 0f00000000;
	or.pred  	%p392, %p391, %p386;
	mov.f32 	%f1894, %f1893;
	mov.f32 	%f1895, %f1893;
	mov.f32 	%f1896, %f1893;
	@%p392 bra 	$L__BB0_130;
	mad.lo.s32 	%r186, %r51, %r52, %r49;
	shl.b32 	%r187, %r186, 2;
	add.s32 	%r188, %r187, 4;
	mul.wide.s32 	%rd106, %r188, 4;
	add.s64 	%rd107, %rd1, %rd106;
	ld.global.nc.f32 	%f1893, [%rd107];
	ld.global.nc.f32 	%f1894, [%rd107+4];
	ld.global.nc.f32 	%f1895, [%rd107+8];
	ld.global.nc.f32 	%f1896, [%rd107+12];
$L__BB0_130:
	cvt.rn.f32.s32 	%f1023, %r49;
	sub.f32 	%f1024, %f521, %f1023;
	cvt.rn.f32.s32 	%f1025, %r50;
	sub.f32 	%f1026, %f522, %f1025;
	mov.f32 	%f1027, 0f3F800000;
	sub.f32 	%f1028, %f1027, %f1024;
	sub.f32 	%f1029, %f1027, %f1026;
	mul.f32 	%f1030, %f1028, %f1029;
	mul.f32 	%f1031, %f1024, %f1029;
	mul.f32 	%f1032, %f1028, %f1026;
	mul.f32 	%f1033, %f1024, %f1026;
	mul.f32 	%f1034, %f1031, %f1885;
	fma.rn.f32 	%f1035, %f1030, %f1881, %f1034;
	fma.rn.f32 	%f1036, %f1032, %f1889, %f1035;
	fma.rn.f32 	%f1037, %f1033, %f1893, %f1036;
	mul.f32 	%f1038, %f1031, %f1886;
	fma.rn.f32 	%f1039, %f1030, %f1882, %f1038;
	fma.rn.f32 	%f1040, %f1032, %f1890, %f1039;
	fma.rn.f32 	%f1041, %f1033, %f1894, %f1040;
	mul.f32 	%f1042, %f1031, %f1887;
	fma.rn.f32 	%f1043, %f1030, %f1883, %f1042;
	fma.rn.f32 	%f1044, %f1032, %f1891, %f1043;
	fma.rn.f32 	%f1045, %f1033, %f1895, %f1044;
	mul.f32 	%f1046, %f1031, %f1888;
	fma.rn.f32 	%f1047, %f1030, %f1884, %f1046;
	fma.rn.f32 	%f1048, %f1032, %f1892, %f1047;
	fma.rn.f32 	%f1049, %f1033, %f1896, %f1048;
	mul.f32 	%f1897, %f1037, 0f3EBA2E8C;
	mul.f32 	%f1898, %f1041, 0f3EBA2E8C;
	mul.f32 	%f1899, %f1045, 0f3EBA2E8C;
	mul.f32 	%f1900, %f1049, 0f3EBA2E8C;
$L__BB0_131:
	add.f32 	%f1050, %f1819, %f1837;
	add.f32 	%f1051, %f1050, %f1857;
	add.f32 	%f1052, %f1051, %f1877;
	fma.rn.f32 	%f1053, %f1052, 0f3DBA2E8C, %f1897;
	add.f32 	%f1054, %f1739, %f1757;
	add.f32 	%f1055, %f1054, %f1777;
	add.f32 	%f1056, %f1055, %f1797;
	fma.rn.f32 	%f1057, %f1056, 0f3D3A2E8C, %f1053;
	add.f32 	%f1058, %f1659, %f1679;
	add.f32 	%f1059, %f1058, %f1697;
	add.f32 	%f1060, %f1059, %f1717;
	fma.rn.f32 	%f1913, %f1060, 0f3CBA2E8C, %f1057;
	add.f32 	%f1061, %f1817, %f1838;
	add.f32 	%f1062, %f1061, %f1858;
	add.f32 	%f1063, %f1062, %f1878;
	fma.rn.f32 	%f1064, %f1063, 0f3DBA2E8C, %f1898;
	add.f32 	%f1065, %f1738, %f1758;
	add.f32 	%f1066, %f1065, %f1778;
	add.f32 	%f1067, %f1066, %f1798;
	fma.rn.f32 	%f1068, %f1067, 0f3D3A2E8C, %f1064;
	add.f32 	%f1069, %f1658, %f1678;
	add.f32 	%f1070, %f1069, %f1698;
	add.f32 	%f1071, %f1070, %f1718;
	fma.rn.f32 	%f1914, %f1071, 0f3CBA2E8C, %f1068;
	add.f32 	%f1072, %f1818, %f1839;
	add.f32 	%f1073, %f1072, %f1859;
	add.f32 	%f1074, %f1073, %f1879;
	fma.rn.f32 	%f1075, %f1074, 0f3DBA2E8C, %f1899;
	add.f32 	%f1076, %f1737, %f1759;
	add.f32 	%f1077, %f1076, %f1779;
	add.f32 	%f1078, %f1077, %f1799;
	fma.rn.f32 	%f1079, %f1078, 0f3D3A2E8C, %f1075;
	add.f32 	%f1080, %f1657, %f1677;
	add.f32 	%f1081, %f1080, %f1699;
	add.f32 	%f1082, %f1081, %f1719;
	fma.rn.f32 	%f1915, %f1082, 0f3CBA2E8C, %f1079;
	add.f32 	%f1083, %f1820, %f1840;
	add.f32 	%f1084, %f1083, %f1860;
	add.f32 	%f1085, %f1084, %f1880;
	fma.rn.f32 	%f1086, %f1085, 0f3DBA2E8C, %f1900;
	add.f32 	%f1087, %f1740, %f1760;
	add.f32 	%f1088, %f1087, %f1780;
	add.f32 	%f1089, %f1088, %f1800;
	fma.rn.f32 	%f1090, %f1089, 0f3D3A2E8C, %f1086;
	add.f32 	%f1091, %f1660, %f1680;
	add.f32 	%f1092, %f1091, %f1700;
	add.f32 	%f1093, %f1092, %f1720;
	fma.rn.f32 	%f566, %f1093, 0f3CBA2E8C, %f1090;
	setp.eq.s32 	%p393, %r58, 0;
	@%p393 bra 	$L__BB0_203;
	setp.leu.f32 	%p394, %f566, 0f3A83126F;
	mov.f32 	%f570, 0f00000000;
	mov.f32 	%f571, %f570;
	mov.f32 	%f572, %f570;
	@%p394 bra 	$L__BB0_134;
	div.rn.f32 	%f570, %f1913, %f566;
	div.rn.f32 	%f571, %f1914, %f566;
	div.rn.f32 	%f572, %f1915, %f566;
$L__BB0_134:
	ld.param.u32 	%r290, [PrefilterKernel_param_22];
	setp.eq.s32 	%p395, %r290, 3;
	@%p395 bra 	$L__BB0_147;
	ld.param.u32 	%r291, [PrefilterKernel_param_22];
	setp.ne.s32 	%p396, %r291, 2;
	@%p396 bra 	$L__BB0_157;
	setp.le.f32 	%p421, %f570, 0f00000000;
	mov.f32 	%f1911, 0f00000000;
	@%p421 bra 	$L__BB0_144;
	setp.geu.f32 	%p422, %f570, 0f3DA5E354;
	@%p422 bra 	$L__BB0_139;
	div.rn.f32 	%f1911, %f570, 0f40900000;
	bra.uni 	$L__BB0_144;
$L__BB0_139:
	add.f32 	%f1271, %f570, 0f3DCAC083;
	div.rn.f32 	%f574, %f1271, 0f3F8CAC08;
	abs.f32 	%f575, %f574;
	setp.eq.f32 	%p423, %f574, 0f3F800000;
	mov.f32 	%f1911, 0f3F800000;
	@%p423 bra 	$L__BB0_144;
	setp.num.f32 	%p424, %f575, %f575;
	@%p424 bra 	$L__BB0_142;
	mov.f32 	%f1327, 0f400E38E4;
	add.rn.f32 	%f1911, %f574, %f1327;
	bra.uni 	$L__BB0_144;
$L__BB0_142:
	setp.lt.f32 	%p425, %f575, 0f00800000;
	mul.f32 	%f1272, %f575, 0f4B800000;
	selp.f32 	%f1273, %f1272, %f575, %p425;
	mov.b32 	%r222, %f1273;
	add.s32 	%r223, %r222, -1060439283;
	and.b32  	%r224, %r223, -8388608;
	sub.s32 	%r225, %r222, %r224;
	mov.b32 	%f1274, %r225;
	cvt.rn.f32.s32 	%f1275, %r224;
	selp.f32 	%f1276, 0fC1C00000, 0f00000000, %p425;
	fma.rn.f32 	%f1277, %f1275, 0f34000000, %f1276;
	add.f32 	%f1278, %f1274, 0fBF800000;
	add.f32 	%f1279, %f1274, 0f3F800000;
	rcp.approx.ftz.f32 	%f1280, %f1279;
	add.f32 	%f1281, %f1278, %f1278;
	mul.f32 	%f1282, %f1281, %f1280;
	mul.f32 	%f1283, %f1282, %f1282;
	neg.f32 	%f1284, %f1282;
	sub.f32 	%f1285, %f1278, %f1282;
	add.f32 	%f1286, %f1285, %f1285;
	fma.rn.f32 	%f1287, %f1284, %f1278, %f1286;
	mul.rn.f32 	%f1288, %f1280, %f1287;
	fma.rn.f32 	%f1289, %f1283, 0f3A2C32E4, 0f3B52E7DB;
	fma.rn.f32 	%f1290, %f1289, %f1283, 0f3C93BB73;
	fma.rn.f32 	%f1291, %f1290, %f1283, 0f3DF6384F;
	mul.rn.f32 	%f1292, %f1291, %f1283;
	fma.rn.f32 	%f1293, %f1282, 0f3FB8AA3B, %f1277;
	mul.f32 	%f1294, %f1292, 0f40400000;
	sub.f32 	%f1295, %f1277, %f1293;
	fma.rn.f32 	%f1296, %f1282, 0f3FB8AA3B, %f1295;
	fma.rn.f32 	%f1297, %f1288, 0f3FB8AA3B, %f1296;
	fma.rn.f32 	%f1298, %f1282, 0f32A55E34, %f1297;
	fma.rn.f32 	%f1299, %f1294, %f1288, %f1298;
	fma.rn.f32 	%f1300, %f1292, %f1282, %f1299;
	add.rn.f32 	%f1301, %f1293, %f1300;
	mov.f32 	%f1302, 0f400E38E4;
	mul.rn.f32 	%f1303, %f1301, %f1302;
	cvt.rni.f32.f32 	%f1304, %f1303;
	sub.f32 	%f1305, %f1303, %f1304;
	neg.f32 	%f1306, %f1303;
	fma.rn.f32 	%f1307, %f1301, 0f400E38E4, %f1306;
	neg.f32 	%f1308, %f1293;
	add.rn.f32 	%f1309, %f1301, %f1308;
	neg.f32 	%f1310, %f1309;
	add.rn.f32 	%f1311, %f1300, %f1310;
	fma.rn.f32 	%f1312, %f1311, 0f400E38E4, %f1307;
	add.f32 	%f1313, %f1305, %f1312;
	setp.gt.f32 	%p426, %f1304, 0f00000000;
	selp.b32 	%r226, 0, -2097152000, %p426;
	setp.neu.f32 	%p427, %f574, 0f00000000;
	setp.neu.f32 	%p428, %f575, 0f7F800000;
	setp.lt.f32 	%p429, %f1303, 0f00000000;
	selp.f32 	%f1314, 0f00000000, 0f7F800000, %p429;
	abs.f32 	%f1315, %f1303;
	setp.gt.f32 	%p430, %f1315, 0f43180000;
	cvt.rzi.s32.f32 	%r227, %f1304;
	shl.b32 	%r228, %r227, 23;
	sub.s32 	%r229, %r228, %r226;
	mov.b32 	%f1316, %r229;
	add.s32 	%r230, %r226, 2130706432;
	mov.b32 	%f1317, %r230;
	fma.rn.f32 	%f1318, %f1313, 0f391FCB8E, 0f3AAF85ED;
	fma.rn.f32 	%f1319, %f1318, %f1313, 0f3C1D9856;
	fma.rn.f32 	%f1320, %f1319, %f1313, 0f3D6357BB;
	fma.rn.f32 	%f1321, %f1320, %f1313, 0f3E75FDEC;
	fma.rn.f32 	%f1322, %f1321, %f1313, 0f3F317218;
	fma.rn.f32 	%f1323, %f1322, %f1313, 0f3F800000;
	mul.f32 	%f1324, %f1323, %f1317;
	mul.f32 	%f1325, %f1324, %f1316;
	selp.f32 	%f1911, %f1314, %f1325, %p430;
	and.pred  	%p431, %p427, %p428;
	@%p431 bra 	$L__BB0_144;
	add.f32 	%f1326, %f574, %f574;
	mov.b32 	%r231, %f1326;
	and.b32  	%r232, %r231, 2147483647;
	mov.b32 	%f1911, %r232;
$L__BB0_144:
	setp.le.f32 	%p432, %f571, 0f00000000;
	mov.f32 	%f1910, 0f00000000;
	@%p432 bra 	$L__BB0_176;
	setp.geu.f32 	%p433, %f571, 0f3DA5E354;
	@%p433 bra 	$L__BB0_171;
	div.rn.f32 	%f1910, %f571, 0f40900000;
	bra.uni 	$L__BB0_176;
$L__BB0_147:
	setp.le.f32 	%p397, %f570, 0f00000000;
	mov.f32 	%f1911, 0f00000000;
	@%p397 bra 	$L__BB0_153;
	abs.f32 	%f579, %f570;
	setp.eq.f32 	%p398, %f570, 0f3F800000;
	mov.f32 	%f1911, 0f3F800000;
	@%p398 bra 	$L__BB0_153;
	setp.num.f32 	%p399, %f579, %f579;
	@%p399 bra 	$L__BB0_151;
	mov.f32 	%f1152, 0f400CCCCD;
	add.rn.f32 	%f1911, %f570, %f1152;
	bra.uni 	$L__BB0_153;
$L__BB0_151:
	setp.lt.f32 	%p400, %f579, 0f00800000;
	mul.f32 	%f1097, %f579, 0f4B800000;
	selp.f32 	%f1098, %f1097, %f579, %p400;
	mov.b32 	%r189, %f1098;
	add.s32 	%r190, %r189, -1060439283;
	and.b32  	%r191, %r190, -8388608;
	sub.s32 	%r192, %r189, %r191;
	mov.b32 	%f1099, %r192;
	cvt.rn.f32.s32 	%f1100, %r191;
	selp.f32 	%f1101, 0fC1C00000, 0f00000000, %p400;
	fma.rn.f32 	%f1102, %f1100, 0f34000000, %f1101;
	add.f32 	%f1103, %f1099, 0fBF800000;
	add.f32 	%f1104, %f1099, 0f3F800000;
	rcp.approx.ftz.f32 	%f1105, %f1104;
	add.f32 	%f1106, %f1103, %f1103;
	mul.f32 	%f1107, %f1106, %f1105;
	mul.f32 	%f1108, %f1107, %f1107;
	neg.f32 	%f1109, %f1107;
	sub.f32 	%f1110, %f1103, %f1107;
	add.f32 	%f1111, %f1110, %f1110;
	fma.rn.f32 	%f1112, %f1109, %f1103, %f1111;
	mul.rn.f32 	%f1113, %f1105, %f1112;
	fma.rn.f32 	%f1114, %f1108, 0f3A2C32E4, 0f3B52E7DB;
	fma.rn.f32 	%f1115, %f1114, %f1108, 0f3C93BB73;
	fma.rn.f32 	%f1116, %f1115, %f1108, 0f3DF6384F;
	mul.rn.f32 	%f1117, %f1116, %f1108;
	fma.rn.f32 	%f1118, %f1107, 0f3FB8AA3B, %f1102;
	mul.f32 	%f1119, %f1117, 0f40400000;
	sub.f32 	%f1120, %f1102, %f1118;
	fma.rn.f32 	%f1121, %f1107, 0f3FB8AA3B, %f1120;
	fma.rn.f32 	%f1122, %f1113, 0f3FB8AA3B, %f1121;
	fma.rn.f32 	%f1123, %f1107, 0f32A55E34, %f1122;
	fma.rn.f32 	%f1124, %f1119, %f1113, %f1123;
	fma.rn.f32 	%f1125, %f1117, %f1107, %f1124;
	add.rn.f32 	%f1126, %f1118, %f1125;
	mov.f32 	%f1127, 0f400CCCCD;
	mul.rn.f32 	%f1128, %f1126, %f1127;
	cvt.rni.f32.f32 	%f1129, %f1128;
	sub.f32 	%f1130, %f1128, %f1129;
	neg.f32 	%f1131, %f1128;
	fma.rn.f32 	%f1132, %f1126, 0f400CCCCD, %f1131;
	neg.f32 	%f1133, %f1118;
	add.rn.f32 	%f1134, %f1126, %f1133;
	neg.f32 	%f1135, %f1134;
	add.rn.f32 	%f1136, %f1125, %f1135;
	fma.rn.f32 	%f1137, %f1136, 0f400CCCCD, %f1132;
	add.f32 	%f1138, %f1130, %f1137;
	setp.gt.f32 	%p401, %f1129, 0f00000000;
	selp.b32 	%r193, 0, -2097152000, %p401;
	setp.neu.f32 	%p402, %f579, 0f7F800000;
	setp.lt.f32 	%p403, %f1128, 0f00000000;
	selp.f32 	%f1139, 0f00000000, 0f7F800000, %p403;
	abs.f32 	%f1140, %f1128;
	setp.gt.f32 	%p404, %f1140, 0f43180000;
	cvt.rzi.s32.f32 	%r194, %f1129;
	shl.b32 	%r195, %r194, 23;
	sub.s32 	%r196, %r195, %r193;
	mov.b32 	%f1141, %r196;
	add.s32 	%r197, %r193, 2130706432;
	mov.b32 	%f1142, %r197;
	fma.rn.f32 	%f1143, %f1138, 0f391FCB8E, 0f3AAF85ED;
	fma.rn.f32 	%f1144, %f1143, %f1138, 0f3C1D9856;
	fma.rn.f32 	%f1145, %f1144, %f1138, 0f3D6357BB;
	fma.rn.f32 	%f1146, %f1145, %f1138, 0f3E75FDEC;
	fma.rn.f32 	%f1147, %f1146, %f1138, 0f3F317218;
	fma.rn.f32 	%f1148, %f1147, %f1138, 0f3F800000;
	mul.f32 	%f1149, %f1148, %f1142;
	mul.f32 	%f1150, %f1149, %f1141;
	selp.f32 	%f1911, %f1139, %f1150, %p404;
	@%p402 bra 	$L__BB0_153;
	add.f32 	%f1151, %f570, %f570;
	mov.b32 	%r198, %f1151;
	and.b32  	%r199, %r198, 2147483647;
	mov.b32 	%f1911, %r199;
$L__BB0_153:
	setp.le.f32 	%p405, %f571, 0f00000000;
	mov.f32 	%f1910, 0f00000000;
	@%p405 bra 	$L__BB0_181;
	abs.f32 	%f597, %f571;
	setp.eq.f32 	%p406, %f571, 0f3F800000;
	mov.f32 	%f1910, 0f3F800000;
	@%p406 bra 	$L__BB0_181;
	setp.num.f32 	%p407, %f597, %f597;
	@%p407 bra 	$L__BB0_179;
	mov.f32 	%f1210, 0f400CCCCD;
	add.rn.f32 	%f1910, %f571, %f1210;
	bra.uni 	$L__BB0_181;
$L__BB0_157:
	setp.le.f32 	%p454, %f570, 0f00000000;
	mov.f32 	%f1911, 0f00000000;
	@%p454 bra 	$L__BB0_160;
	setp.gtu.f32 	%p455, %f570, 0f3D25AEE6;
	@%p455 bra 	$L__BB0_166;
	div.rn.f32 	%f1911, %f570, 0f414EB852;
$L__BB0_160:
	setp.le.f32 	%p465, %f571, 0f00000000;
	mov.f32 	%f1910, 0f00000000;
	@%p465 bra 	$L__BB0_163;
	setp.gtu.f32 	%p466, %f571, 0f3D25AEE6;
	@%p466 bra 	$L__BB0_185;
	div.rn.f32 	%f1910, %f571, 0f414EB852;
$L__BB0_163:
	setp.le.f32 	%p476, %f572, 0f00000000;
	mov.f32 	%f1912, 0f00000000;
	@%p476 bra 	$L__BB0_202;
	setp.gtu.f32 	%p477, %f572, 0f3D25AEE6;
	@%p477 bra 	$L__BB0_197;
	div.rn.f32 	%f1912, %f572, 0f414EB852;
	bra.uni 	$L__BB0_202;
$L__BB0_166:
	add.f32 	%f1448, %f570, 0f3D6147AE;
	div.rn.f32 	%f584, %f1448, 0f3F870A3D;
	abs.f32 	%f585, %f584;
	setp.eq.f32 	%p456, %f584, 0f3F800000;
	mov.f32 	%f1911, 0f3F800000;
	@%p456 bra 	$L__BB0_160;
	setp.num.f32 	%p457, %f585, %f585;
	@%p457 bra 	$L__BB0_169;
	mov.f32 	%f1504, 0f4019999A;
	add.rn.f32 	%f1911, %f584, %f1504;
	bra.uni 	$L__BB0_160;
$L__BB0_169:
	setp.lt.f32 	%p458, %f585, 0f00800000;
	mul.f32 	%f1449, %f585, 0f4B800000;
	selp.f32 	%f1450, %f1449, %f585, %p458;
	mov.b32 	%r255, %f1450;
	add.s32 	%r256, %r255, -1060439283;
	and.b32  	%r257, %r256, -8388608;
	sub.s32 	%r258, %r255, %r257;
	mov.b32 	%f1451, %r258;
	cvt.rn.f32.s32 	%f1452, %r257;
	selp.f32 	%f1453, 0fC1C00000, 0f00000000, %p458;
	fma.rn.f32 	%f1454, %f1452, 0f34000000, %f1453;
	add.f32 	%f1455, %f1451, 0fBF800000;
	add.f32 	%f1456, %f1451, 0f3F800000;
	rcp.approx.ftz.f32 	%f1457, %f1456;
	add.f32 	%f1458, %f1455, %f1455;
	mul.f32 	%f1459, %f1458, %f1457;
	mul.f32 	%f1460, %f1459, %f1459;
	neg.f32 	%f1461, %f1459;
	sub.f32 	%f1462, %f1455, %f1459;
	add.f32 	%f1463, %f1462, %f1462;
	fma.rn.f32 	%f1464, %f1461, %f1455, %f1463;
	mul.rn.f32 	%f1465, %f1457, %f1464;
	fma.rn.f32 	%f1466, %f1460, 0f3A2C32E4, 0f3B52E7DB;
	fma.rn.f32 	%f1467, %f1466, %f1460, 0f3C93BB73;
	fma.rn.f32 	%f1468, %f1467, %f1460, 0f3DF6384F;
	mul.rn.f32 	%f1469, %f1468, %f1460;
	fma.rn.f32 	%f1470, %f1459, 0f3FB8AA3B, %f1454;
	mul.f32 	%f1471, %f1469, 0f40400000;
	sub.f32 	%f1472, %f1454, %f1470;
	fma.rn.f32 	%f1473, %f1459, 0f3FB8AA3B, %f1472;
	fma.rn.f32 	%f1474, %f1465, 0f3FB8AA3B, %f1473;
	fma.rn.f32 	%f1475, %f1459, 0f32A55E34, %f1474;
	fma.rn.f32 	%f1476, %f1471, %f1465, %f1475;
	fma.rn.f32 	%f1477, %f1469, %f1459, %f1476;
	add.rn.f32 	%f1478, %f1470, %f1477;
	mov.f32 	%f1479, 0f4019999A;
	mul.rn.f32 	%f1480, %f1478, %f1479;
	cvt.rni.f32.f32 	%f1481, %f1480;
	sub.f32 	%f1482, %f1480, %f1481;
	neg.f32 	%f1483, %f1480;
	fma.rn.f32 	%f1484, %f1478, 0f4019999A, %f1483;
	neg.f32 	%f1485, %f1470;
	add.rn.f32 	%f1486, %f1478, %f1485;
	neg.f32 	%f1487, %f1486;
	add.rn.f32 	%f1488, %f1477, %f1487;
	fma.rn.f32 	%f1489, %f1488, 0f4019999A, %f1484;
	add.f32 	%f1490, %f1482, %f1489;
	setp.gt.f32 	%p459, %f1481, 0f00000000;
	selp.b32 	%r259, 0, -2097152000, %p459;
	setp.neu.f32 	%p460, %f584, 0f00000000;
	setp.neu.f32 	%p461, %f585, 0f7F800000;
	setp.lt.f32 	%p462, %f1480, 0f00000000;
	selp.f32 	%f1491, 0f00000000, 0f7F800000, %p462;
	abs.f32 	%f1492, %f1480;
	setp.gt.f32 	%p463, %f1492, 0f43180000;
	cvt.rzi.s32.f32 	%r260, %f1481;
	shl.b32 	%r261, %r260, 23;
	sub.s32 	%r262, %r261, %r259;
	mov.b32 	%f1493, %r262;
	add.s32 	%r263, %r259, 2130706432;
	mov.b32 	%f1494, %r263;
	fma.rn.f32 	%f1495, %f1490, 0f391FCB8E, 0f3AAF85ED;
	fma.rn.f32 	%f1496, %f1495, %f1490, 0f3C1D9856;
	fma.rn.f32 	%f1497, %f1496, %f1490, 0f3D6357BB;
	fma.rn.f32 	%f1498, %f1497, %f1490, 0f3E75FDEC;
	fma.rn.f32 	%f1499, %f1498, %f1490, 0f3F317218;
	fma.rn.f32 	%f1500, %f1499, %f1490, 0f3F800000;
	mul.f32 	%f1501, %f1500, %f1494;
	mul.f32 	%f1502, %f1501, %f1493;
	selp.f32 	%f1911, %f1491, %f1502, %p463;
	and.pred  	%p464, %p460, %p461;
	@%p464 bra 	$L__BB0_160;
	add.f32 	%f1503, %f584, %f584;
	mov.b32 	%r264, %f1503;
	and.b32  	%r265, %r264, 2147483647;
	mov.b32 	%f1911, %r265;
	bra.uni 	$L__BB0_160;
$L__BB0_171:
	add.f32 	%f1330, %f571, 0f3DCAC083;
	div.rn.f32 	%f591, %f1330, 0f3F8CAC08;
	abs.f32 	%f592, %f591;
	setp.eq.f32 	%p434, %f591, 0f3F800000;
	mov.f32 	%f1910, 0f3F800000;
	@%p434 bra 	$L__BB0_176;
	setp.num.f32 	%p435, %f592, %f592;
	@%p435 bra 	$L__BB0_174;
	mov.f32 	%f1386, 0f400E38E4;
	add.rn.f32 	%f1910, %f591, %f1386;
	bra.uni 	$L__BB0_176;
$L__BB0_174:
	setp.lt.f32 	%p436, %f592, 0f00800000;
	mul.f32 	%f1331, %f592, 0f4B800000;
	selp.f32 	%f1332, %f1331, %f592, %p436;
	mov.b32 	%r233, %f1332;
	add.s32 	%r234, %r233, -1060439283;
	and.b32  	%r235, %r234, -8388608;
	sub.s32 	%r236, %r233, %r235;
	mov.b32 	%f1333, %r236;
	cvt.rn.f32.s32 	%f1334, %r235;
	selp.f32 	%f1335, 0fC1C00000, 0f00000000, %p436;
	fma.rn.f32 	%f1336, %f1334, 0f34000000, %f1335;
	add.f32 	%f1337, %f1333, 0fBF800000;
	add.f32 	%f1338, %f1333, 0f3F800000;
	rcp.approx.ftz.f32 	%f1339, %f1338;
	add.f32 	%f1340, %f1337, %f1337;
	mul.f32 	%f1341, %f1340, %f1339;
	mul.f32 	%f1342, %f1341, %f1341;
	neg.f32 	%f1343, %f1341;
	sub.f32 	%f1344, %f1337, %f1341;
	add.f32 	%f1345, %f1344, %f1344;
	fma.rn.f32 	%f1346, %f1343, %f1337, %f1345;
	mul.rn.f32 	%f1347, %f1339, %f1346;
	fma.rn.f32 	%f1348, %f1342, 0f3A2C32E4, 0f3B52E7DB;
	fma.rn.f32 	%f1349, %f1348, %f1342, 0f3C93BB73;
	fma.rn.f32 	%f1350, %f1349, %f1342, 0f3DF6384F;
	mul.rn.f32 	%f1351, %f1350, %f1342;
	fma.rn.f32 	%f1352, %f1341, 0f3FB8AA3B, %f1336;
	mul.f32 	%f1353, %f1351, 0f40400000;
	sub.f32 	%f1354, %f1336, %f1352;
	fma.rn.f32 	%f1355, %f1341, 0f3FB8AA3B, %f1354;
	fma.rn.f32 	%f1356, %f1347, 0f3FB8AA3B, %f1355;
	fma.rn.f32 	%f1357, %f1341, 0f32A55E34, %f1356;
	fma.rn.f32 	%f1358, %f1353, %f1347, %f1357;
	fma.rn.f32 	%f1359, %f1351, %f1341, %f1358;
	add.rn.f32 	%f1360, %f1352, %f1359;
	mov.f32 	%f1361, 0f400E38E4;
	mul.rn.f32 	%f1362, %f1360, %f1361;
	cvt.rni.f32.f32 	%f1363, %f1362;
	sub.f32 	%f1364, %f1362, %f1363;
	neg.f32 	%f1365, %f1362;
	fma.rn.f32 	%f1366, %f1360, 0f400E38E4, %f1365;
	neg.f32 	%f1367, %f1352;
	add.rn.f32 	%f1368, %f1360, %f1367;
	neg.f32 	%f1369, %f1368;
	add.rn.f32 	%f1370, %f1359, %f1369;
	fma.rn.f32 	%f1371, %f1370, 0f400E38E4, %f1366;
	add.f32 	%f1372, %f1364, %f1371;
	setp.gt.f32 	%p437, %f1363, 0f00000000;
	selp.b32 	%r237, 0, -2097152000, %p437;
	setp.neu.f32 	%p438, %f591, 0f00000000;
	setp.neu.f32 	%p439, %f592, 0f7F800000;
	setp.lt.f32 	%p440, %f1362, 0f00000000;
	selp.f32 	%f1373, 0f00000000, 0f7F800000, %p440;
	abs.f32 	%f1374, %f1362;
	setp.gt.f32 	%p441, %f1374, 0f43180000;
	cvt.rzi.s32.f32 	%r238, %f1363;
	shl.b32 	%r239, %r238, 23;
	sub.s32 	%r240, %r239, %r237;
	mov.b32 	%f1375, %r240;
	add.s32 	%r241, %r237, 2130706432;
	mov.b32 	%f1376, %r241;
	fma.rn.f32 	%f1377, %f1372, 0f391FCB8E, 0f3AAF85ED;
	fma.rn.f32 	%f1378, %f1377, %f1372, 0f3C1D9856;
	fma.rn.f32 	%f1379, %f1378, %f1372, 0f3D6357BB;
	fma.rn.f32 	%f1380, %f1379, %f1372, 0f3E75FDEC;
	fma.rn.f32 	%f1381, %f1380, %f1372, 0f3F317218;
	fma.rn.f32 	%f1382, %f1381, %f1372, 0f3F800000;
	mul.f32 	%f1383, %f1382, %f1376;
	mul.f32 	%f1384, %f1383, %f1375;
	selp.f32 	%f1910, %f1373, %f1384, %p441;
	and.pred  	%p442, %p438, %p439;
	@%p442 bra 	$L__BB0_176;
	add.f32 	%f1385, %f591, %f591;
	mov.b32 	%r242, %f1385;
	and.b32  	%r243, %r242, 2147483647;
	mov.b32 	%f1910, %r243;
$L__BB0_176:
	setp.le.f32 	%p443, %f572, 0f00000000;
	mov.f32 	%f1912, 0f00000000;
	@%p443 bra 	$L__BB0_202;
	setp.geu.f32 	%p444, %f572, 0f3DA5E354;
	@%p444 bra 	$L__BB0_190;
	div.rn.f32 	%f1912, %f572, 0f40900000;
	bra.uni 	$L__BB0_202;
$L__BB0_179:
	setp.lt.f32 	%p408, %f597, 0f00800000;
	mul.f32 	%f1155, %f597, 0f4B800000;
	selp.f32 	%f1156, %f1155, %f597, %p408;
	mov.b32 	%r200, %f1156;
	add.s32 	%r201, %r200, -1060439283;
	and.b32  	%r202, %r201, -8388608;
	sub.s32 	%r203, %r200, %r202;
	mov.b32 	%f1157, %r203;
	cvt.rn.f32.s32 	%f1158, %r202;
	selp.f32 	%f1159, 0fC1C00000, 0f00000000, %p408;
	fma.rn.f32 	%f1160, %f1158, 0f34000000, %f1159;
	add.f32 	%f1161, %f1157, 0fBF800000;
	add.f32 	%f1162, %f1157, 0f3F800000;
	rcp.approx.ftz.f32 	%f1163, %f1162;
	add.f32 	%f1164, %f1161, %f1161;
	mul.f32 	%f1165, %f1164, %f1163;
	mul.f32 	%f1166, %f1165, %f1165;
	neg.f32 	%f1167, %f1165;
	sub.f32 	%f1168, %f1161, %f1165;
	add.f32 	%f1169, %f1168, %f1168;
	fma.rn.f32 	%f1170, %f1167, %f1161, %f1169;
	mul.rn.f32 	%f1171, %f1163, %f1170;
	fma.rn.f32 	%f1172, %f1166, 0f3A2C32E4, 0f3B52E7DB;
	fma.rn.f32 	%f1173, %f1172, %f1166, 0f3C93BB73;
	fma.rn.f32 	%f1174, %f1173, %f1166, 0f3DF6384F;
	mul.rn.f32 	%f1175, %f1174, %f1166;
	fma.rn.f32 	%f1176, %f1165, 0f3FB8AA3B, %f1160;
	mul.f32 	%f1177, %f1175, 0f40400000;
	sub.f32 	%f1178, %f1160, %f1176;
	fma.rn.f32 	%f1179, %f1165, 0f3FB8AA3B, %f1178;
	fma.rn.f32 	%f1180, %f1171, 0f3FB8AA3B, %f1179;
	fma.rn.f32 	%f1181, %f1165, 0f32A55E34, %f1180;
	fma.rn.f32 	%f1182, %f1177, %f1171, %f1181;
	fma.rn.f32 	%f1183, %f1175, %f1165, %f1182;
	add.rn.f32 	%f1184, %f1176, %f1183;
	mov.f32 	%f1185, 0f400CCCCD;
	mul.rn.f32 	%f1186, %f1184, %f1185;
	cvt.rni.f32.f32 	%f1187, %f1186;
	sub.f32 	%f1188, %f1186, %f1187;
	neg.f32 	%f1189, %f1186;
	fma.rn.f32 	%f1190, %f1184, 0f400CCCCD, %f1189;
	neg.f32 	%f1191, %f1176;
	add.rn.f32 	%f1192, %f1184, %f1191;
	neg.f32 	%f1193, %f1192;
	add.rn.f32 	%f1194, %f1183, %f1193;
	fma.rn.f32 	%f1195, %f1194, 0f400CCCCD, %f1190;
	add.f32 	%f1196, %f1188, %f1195;
	setp.gt.f32 	%p409, %f1187, 0f00000000;
	selp.b32 	%r204, 0, -2097152000, %p409;
	setp.neu.f32 	%p410, %f597, 0f7F800000;
	setp.lt.f32 	%p411, %f1186, 0f00000000;
	selp.f32 	%f1197, 0f00000000, 0f7F800000, %p411;
	abs.f32 	%f1198, %f1186;
	setp.gt.f32 	%p412, %f1198, 0f43180000;
	cvt.rzi.s32.f32 	%r205, %f1187;
	shl.b32 	%r206, %r205, 23;
	sub.s32 	%r207, %r206, %r204;
	mov.b32 	%f1199, %r207;
	add.s32 	%r208, %r204, 2130706432;
	mov.b32 	%f1200, %r208;
	fma.rn.f32 	%f1201, %f1196, 0f391FCB8E, 0f3AAF85ED;
	fma.rn.f32 	%f1202, %f1201, %f1196, 0f3C1D9856;
	fma.rn.f32 	%f1203, %f1202, %f1196, 0f3D6357BB;
	fma.rn.f32 	%f1204, %f1203, %f1196, 0f3E75FDEC;
	fma.rn.f32 	%f1205, %f1204, %f1196, 0f3F317218;
	fma.rn.f32 	%f1206, %f1205, %f1196, 0f3F800000;
	mul.f32 	%f1207, %f1206, %f1200;
	mul.f32 	%f1208, %f1207, %f1199;
	selp.f32 	%f1910, %f1197, %f1208, %p412;
	@%p410 bra 	$L__BB0_181;
	add.f32 	%f1209, %f571, %f571;
	mov.b32 	%r209, %f1209;
	and.b32  	%r210, %r209, 2147483647;
	mov.b32 	%f1910, %r210;
$L__BB0_181:
	setp.le.f32 	%p413, %f572, 0f00000000;
	mov.f32 	%f1912, 0f00000000;
	@%p413 bra 	$L__BB0_202;
	abs.f32 	%f616, %f572;
	setp.eq.f32 	%p414, %f572, 0f3F800000;
	mov.f32 	%f1912, 0f3F800000;
	@%p414 bra 	$L__BB0_202;
	setp.num.f32 	%p415, %f616, %f616;
	@%p415 bra 	$L__BB0_195;
	mov.f32 	%f1268, 0f400CCCCD;
	add.rn.f32 	%f1912, %f572, %f1268;
	bra.uni 	$L__BB0_202;
$L__BB0_185:
	add.f32 	%f1507, %f571, 0f3D6147AE;
	div.rn.f32 	%f603, %f1507, 0f3F870A3D;
	abs.f32 	%f604, %f603;
	setp.eq.f32 	%p467, %f603, 0f3F800000;
	mov.f32 	%f1910, 0f3F800000;
	@%p467 bra 	$L__BB0_163;
	setp.num.f32 	%p468, %f604, %f604;
	@%p468 bra 	$L__BB0_188;
	mov.f32 	%f1563, 0f4019999A;
	add.rn.f32 	%f1910, %f603, %f1563;
	bra.uni 	$L__BB0_163;
$L__BB0_188:
	setp.lt.f32 	%p469, %f604, 0f00800000;
	mul.f32 	%f1508, %f604, 0f4B800000;
	selp.f32 	%f1509, %f1508, %f604, %p469;
	mov.b32 	%r266, %f1509;
	add.s32 	%r267, %r266, -1060439283;
	and.b32  	%r268, %r267, -8388608;
	sub.s32 	%r269, %r266, %r268;
	mov.b32 	%f1510, %r269;
	cvt.rn.f32.s32 	%f1511, %r268;
	selp.f32 	%f1512, 0fC1C00000, 0f00000000, %p469;
	fma.rn.f32 	%f1513, %f1511, 0f34000000, %f1512;
	add.f32 	%f1514, %f1510, 0fBF800000;
	add.f32 	%f1515, %f1510, 0f3F800000;
	rcp.approx.ftz.f32 	%f1516, %f1515;
	add.f32 	%f1517, %f1514, %f1514;
	mul.f32 	%f1518, %f1517, %f1516;
	mul.f32 	%f1519, %f1518, %f1518;
	neg.f32 	%f1520, %f1518;
	sub.f32 	%f1521, %f1514, %f1518;
	add.f32 	%f1522, %f1521, %f1521;
	fma.rn.f32 	%f1523, %f1520, %f1514, %f1522;
	mul.rn.f32 	%f1524, %f1516, %f1523;
	fma.rn.f32 	%f1525, %f1519, 0f3A2C32E4, 0f3B52E7DB;
	fma.rn.f32 	%f1526, %f1525, %f1519, 0f3C93BB73;
	fma.rn.f32 	%f1527, %f1526, %f1519, 0f3DF6384F;
	mul.rn.f32 	%f1528, %f1527, %f1519;
	fma.rn.f32 	%f1529, %f1518, 0f3FB8AA3B, %f1513;
	mul.f32 	%f1530, %f1528, 0f40400000;
	sub.f32 	%f1531, %f1513, %f1529;
	fma.rn.f32 	%f1532, %f1518, 0f3FB8AA3B, %f1531;
	fma.rn.f32 	%f1533, %f1524, 0f3FB8AA3B, %f1532;
	fma.rn.f32 	%f1534, %f1518, 0f32A55E34, %f1533;
	fma.rn.f32 	%f1535, %f1530, %f1524, %f1534;
	fma.rn.f32 	%f1536, %f1528, %f1518, %f1535;
	add.rn.f32 	%f1537, %f1529, %f1536;
	mov.f32 	%f1538, 0f4019999A;
	mul.rn.f32 	%f1539, %f1537, %f1538;
	cvt.rni.f32.f32 	%f1540, %f1539;
	sub.f32 	%f1541, %f1539, %f1540;
	neg.f32 	%f1542, %f1539;
	fma.rn.f32 	%f1543, %f1537, 0f4019999A, %f1542;
	neg.f32 	%f1544, %f1529;
	add.rn.f32 	%f1545, %f1537, %f1544;
	neg.f32 	%f1546, %f1545;
	add.rn.f32 	%f1547, %f1536, %f1546;
	fma.rn.f32 	%f1548, %f1547, 0f4019999A, %f1543;
	add.f32 	%f1549, %f1541, %f1548;
	setp.gt.f32 	%p470, %f1540, 0f00000000;
	selp.b32 	%r270, 0, -2097152000, %p470;
	setp.neu.f32 	%p471, %f603, 0f00000000;
	setp.neu.f32 	%p472, %f604, 0f7F800000;
	setp.lt.f32 	%p473, %f1539, 0f00000000;
	selp.f32 	%f1550, 0f00000000, 0f7F800000, %p473;
	abs.f32 	%f1551, %f1539;
	setp.gt.f32 	%p474, %f1551, 0f43180000;
	cvt.rzi.s32.f32 	%r271, %f1540;
	shl.b32 	%r272, %r271, 23;
	sub.s32 	%r273, %r272, %r270;
	mov.b32 	%f1552, %r273;
	add.s32 	%r274, %r270, 2130706432;
	mov.b32 	%f1553, %r274;
	fma.rn.f32 	%f1554, %f1549, 0f391FCB8E, 0f3AAF85ED;
	fma.rn.f32 	%f1555, %f1554, %f1549, 0f3C1D9856;
	fma.rn.f32 	%f1556, %f1555, %f1549, 0f3D6357BB;
	fma.rn.f32 	%f1557, %f1556, %f1549, 0f3E75FDEC;
	fma.rn.f32 	%f1558, %f1557, %f1549, 0f3F317218;
	fma.rn.f32 	%f1559, %f1558, %f1549, 0f3F800000;
	mul.f32 	%f1560, %f1559, %f1553;
	mul.f32 	%f1561, %f1560, %f1552;
	selp.f32 	%f1910, %f1550, %f1561, %p474;
	and.pred  	%p475, %p471, %p472;
	@%p475 bra 	$L__BB0_163;
	add.f32 	%f1562, %f603, %f603;
	mov.b32 	%r275, %f1562;
	and.b32  	%r276, %r275, 2147483647;
	mov.b32 	%f1910, %r276;
	bra.uni 	$L__BB0_163;
$L__BB0_190:
	add.f32 	%f1389, %f572, 0f3DCAC083;
	div.rn.f32 	%f610, %f1389, 0f3F8CAC08;
	abs.f32 	%f611, %f610;
	setp.eq.f32 	%p445, %f610, 0f3F800000;
	mov.f32 	%f1912, 0f3F800000;
	@%p445 bra 	$L__BB0_202;
	setp.num.f32 	%p446, %f611, %f611;
	@%p446 bra 	$L__BB0_193;
	mov.f32 	%f1445, 0f400E38E4;
	add.rn.f32 	%f1912, %f610, %f1445;
	bra.uni 	$L__BB0_202;
$L__BB0_193:
	setp.lt.f32 	%p447, %f611, 0f00800000;
	mul.f32 	%f1390, %f611, 0f4B800000;
	selp.f32 	%f1391, %f1390, %f611, %p447;
	mov.b32 	%r244, %f1391;
	add.s32 	%r245, %r244, -1060439283;
	and.b32  	%r246, %r245, -8388608;
	sub.s32 	%r247, %r244, %r246;
	mov.b32 	%f1392, %r247;
	cvt.rn.f32.s32 	%f1393, %r246;
	selp.f32 	%f1394, 0fC1C00000, 0f00000000, %p447;
	fma.rn.f32 	%f1395, %f1393, 0f34000000, %f1394;
	add.f32 	%f1396, %f1392, 0fBF800000;
	add.f32 	%f1397, %f1392, 0f3F800000;
	rcp.approx.ftz.f32 	%f1398, %f1397;
	add.f32 	%f1399, %f1396, %f1396;
	mul.f32 	%f1400, %f1399, %f1398;
	mul.f32 	%f1401, %f1400, %f1400;
	neg.f32 	%f1402, %f1400;
	sub.f32 	%f1403, %f1396, %f1400;
	add.f32 	%f1404, %f1403, %f1403;
	fma.rn.f32 	%f1405, %f1402, %f1396, %f1404;
	mul.rn.f32 	%f1406, %f1398, %f1405;
	fma.rn.f32 	%f1407, %f1401, 0f3A2C32E4, 0f3B52E7DB;
	fma.rn.f32 	%f1408, %f1407, %f1401, 0f3C93BB73;
	fma.rn.f32 	%f1409, %f1408, %f1401, 0f3DF6384F;
	mul.rn.f32 	%f1410, %f1409, %f1401;
	fma.rn.f32 	%f1411, %f1400, 0f3FB8AA3B, %f1395;
	mul.f32 	%f1412, %f1410, 0f40400000;
	sub.f32 	%f1413, %f1395, %f1411;
	fma.rn.f32 	%f1414, %f1400, 0f3FB8AA3B, %f1413;
	fma.rn.f32 	%f1415, %f1406, 0f3FB8AA3B, %f1414;
	fma.rn.f32 	%f1416, %f1400, 0f32A55E34, %f1415;
	fma.rn.f32 	%f1417, %f1412, %f1406, %f1416;
	fma.rn.f32 	%f1418, %f1410, %f1400, %f1417;
	add.rn.f32 	%f1419, %f1411, %f1418;
	mov.f32 	%f1420, 0f400E38E4;
	mul.rn.f32 	%f1421, %f1419, %f1420;
	cvt.rni.f32.f32 	%f1422, %f1421;
	sub.f32 	%f1423, %f1421, %f1422;
	neg.f32 	%f1424, %f1421;
	fma.rn.f32 	%f1425, %f1419, 0f400E38E4, %f1424;
	neg.f32 	%f1426, %f1411;
	add.rn.f32 	%f1427, %f1419, %f1426;
	neg.f32 	%f1428, %f1427;
	add.rn.f32 	%f1429, %f1418, %f1428;
	fma.rn.f32 	%f1430, %f1429, 0f400E38E4, %f1425;
	add.f32 	%f1431, %f1423, %f1430;
	setp.gt.f32 	%p448, %f1422, 0f00000000;
	selp.b32 	%r248, 0, -2097152000, %p448;
	setp.neu.f32 	%p449, %f610, 0f00000000;
	setp.neu.f32 	%p450, %f611, 0f7F800000;
	setp.lt.f32 	%p451, %f1421, 0f00000000;
	selp.f32 	%f1432, 0f00000000, 0f7F800000, %p451;
	abs.f32 	%f1433, %f1421;
	setp.gt.f32 	%p452, %f1433, 0f43180000;
	cvt.rzi.s32.f32 	%r249, %f1422;
	shl.b32 	%r250, %r249, 23;
	sub.s32 	%r251, %r250, %r248;
	mov.b32 	%f1434, %r251;
	add.s32 	%r252, %r248, 2130706432;
	mov.b32 	%f1435, %r252;
	fma.rn.f32 	%f1436, %f1431, 0f391FCB8E, 0f3AAF85ED;
	fma.rn.f32 	%f1437, %f1436, %f1431, 0f3C1D9856;
	fma.rn.f32 	%f1438, %f1437, %f1431, 0f3D6357BB;
	fma.rn.f32 	%f1439, %f1438, %f1431, 0f3E75FDEC;
	fma.rn.f32 	%f1440, %f1439, %f1431, 0f3F317218;
	fma.rn.f32 	%f1441, %f1440, %f1431, 0f3F800000;
	mul.f32 	%f1442, %f1441, %f1435;
	mul.f32 	%f1443, %f1442, %f1434;
	selp.f32 	%f1912, %f1432, %f1443, %p452;
	and.pred  	%p453, %p449, %p450;
	@%p453 bra 	$L__BB0_202;
	add.f32 	%f1444, %f610, %f610;
	mov.b32 	%r253, %f1444;
	and.b32  	%r254, %r253, 2147483647;
	mov.b32 	%f1912, %r254;
	bra.uni 	$L__BB0_202;
$L__BB0_195:
	setp.lt.f32 	%p416, %f616, 0f00800000;
	mul.f32 	%f1213, %f616, 0f4B800000;
	selp.f32 	%f1214, %f1213, %f616, %p416;
	mov.b32 	%r211, %f1214;
	add.s32 	%r212, %r211, -1060439283;
	and.b32  	%r213, %r212, -8388608;
	sub.s32 	%r214, %r211, %r213;
	mov.b32 	%f1215, %r214;
	cvt.rn.f32.s32 	%f1216, %r213;
	selp.f32 	%f1217, 0fC1C00000, 0f00000000, %p416;
	fma.rn.f32 	%f1218, %f1216, 0f34000000, %f1217;
	add.f32 	%f1219, %f1215, 0fBF800000;
	add.f32 	%f1220, %f1215, 0f3F800000;
	rcp.approx.ftz.f32 	%f1221, %f1220;
	add.f32 	%f1222, %f1219, %f1219;
	mul.f32 	%f1223, %f1222, %f1221;
	mul.f32 	%f1224, %f1223, %f1223;
	neg.f32 	%f1225, %f1223;
	sub.f32 	%f1226, %f1219, %f1223;
	add.f32 	%f1227, %f1226, %f1226;
	fma.rn.f32 	%f1228, %f1225, %f1219, %f1227;
	mul.rn.f32 	%f1229, %f1221, %f1228;
	fma.rn.f32 	%f1230, %f1224, 0f3A2C32E4, 0f3B52E7DB;
	fma.rn.f32 	%f1231, %f1230, %f1224, 0f3C93BB73;
	fma.rn.f32 	%f1232, %f1231, %f1224, 0f3DF6384F;
	mul.rn.f32 	%f1233, %f1232, %f1224;
	fma.rn.f32 	%f1234, %f1223, 0f3FB8AA3B, %f1218;
	mul.f32 	%f1235, %f1233, 0f40400000;
	sub.f32 	%f1236, %f1218, %f1234;
	fma.rn.f32 	%f1237, %f1223, 0f3FB8AA3B, %f1236;
	fma.rn.f32 	%f1238, %f1229, 0f3FB8AA3B, %f1237;
	fma.rn.f32 	%f1239, %f1223, 0f32A55E34, %f1238;
	fma.rn.f32 	%f1240, %f1235, %f1229, %f1239;
	fma.rn.f32 	%f1241, %f1233, %f1223, %f1240;
	add.rn.f32 	%f1242, %f1234, %f1241;
	mov.f32 	%f1243, 0f400CCCCD;
	mul.rn.f32 	%f1244, %f1242, %f1243;
	cvt.rni.f32.f32 	%f1245, %f1244;
	sub.f32 	%f1246, %f1244, %f1245;
	neg.f32 	%f1247, %f1244;
	fma.rn.f32 	%f1248, %f1242, 0f400CCCCD, %f1247;
	neg.f32 	%f1249, %f1234;
	add.rn.f32 	%f1250, %f1242, %f1249;
	neg.f32 	%f1251, %f1250;
	add.rn.f32 	%f1252, %f1241, %f1251;
	fma.rn.f32 	%f1253, %f1252, 0f400CCCCD, %f1248;
	add.f32 	%f1254, %f1246, %f1253;
	setp.gt.f32 	%p417, %f1245, 0f00000000;
	selp.b32 	%r215, 0, -2097152000, %p417;
	setp.neu.f32 	%p418, %f616, 0f7F800000;
	setp.lt.f32 	%p419, %f1244, 0f00000000;
	selp.f32 	%f1255, 0f00000000, 0f7F800000, %p419;
	abs.f32 	%f1256, %f1244;
	setp.gt.f32 	%p420, %f1256, 0f43180000;
	cvt.rzi.s32.f32 	%r216, %f1245;
	shl.b32 	%r217, %r216, 23;
	sub.s32 	%r218, %r217, %r215;
	mov.b32 	%f1257, %r218;
	add.s32 	%r219, %r215, 2130706432;
	mov.b32 	%f1258, %r219;
	fma.rn.f32 	%f1259, %f1254, 0f391FCB8E, 0f3AAF85ED;
	fma.rn.f32 	%f1260, %f1259, %f1254, 0f3C1D9856;
	fma.rn.f32 	%f1261, %f1260, %f1254, 0f3D6357BB;
	fma.rn.f32 	%f1262, %f1261, %f1254, 0f3E75FDEC;
	fma.rn.f32 	%f1263, %f1262, %f1254, 0f3F317218;
	fma.rn.f32 	%f1264, %f1263, %f1254, 0f3F800000;
	mul.f32 	%f1265, %f1264, %f1258;
	mul.f32 	%f1266, %f1265, %f1257;
	selp.f32 	%f1912, %f1255, %f1266, %p420;
	@%p418 bra 	$L__BB0_202;
	add.f32 	%f1267, %f572, %f572;
	mov.b32 	%r220, %f1267;
	and.b32  	%r221, %r220, 2147483647;
	mov.b32 	%f1912, %r221;
	bra.uni 	$L__BB0_202;
$L__BB0_197:
	add.f32 	%f1566, %f572, 0f3D6147AE;
	div.rn.f32 	%f622, %f1566, 0f3F870A3D;
	abs.f32 	%f623, %f622;
	setp.eq.f32 	%p478, %f622, 0f3F800000;
	mov.f32 	%f1912, 0f3F800000;
	@%p478 bra 	$L__BB0_202;
	setp.num.f32 	%p479, %f623, %f623;
	@%p479 bra 	$L__BB0_200;
	mov.f32 	%f1622, 0f4019999A;
	add.rn.f32 	%f1912, %f622, %f1622;
	bra.uni 	$L__BB0_202;
$L__BB0_200:
	setp.lt.f32 	%p480, %f623, 0f00800000;
	mul.f32 	%f1567, %f623, 0f4B800000;
	selp.f32 	%f1568, %f1567, %f623, %p480;
	mov.b32 	%r277, %f1568;
	add.s32 	%r278, %r277, -1060439283;
	and.b32  	%r279, %r278, -8388608;
	sub.s32 	%r280, %r277, %r279;
	mov.b32 	%f1569, %r280;
	cvt.rn.f32.s32 	%f1570, %r279;
	selp.f32 	%f1571, 0fC1C00000, 0f00000000, %p480;
	fma.rn.f32 	%f1572, %f1570, 0f34000000, %f1571;
	add.f32 	%f1573, %f1569, 0fBF800000;
	add.f32 	%f1574, %f1569, 0f3F800000;
	rcp.approx.ftz.f32 	%f1575, %f1574;
	add.f32 	%f1576, %f1573, %f1573;
	mul.f32 	%f1577, %f1576, %f1575;
	mul.f32 	%f1578, %f1577, %f1577;
	neg.f32 	%f1579, %f1577;
	sub.f32 	%f1580, %f1573, %f1577;
	add.f32 	%f1581, %f1580, %f1580;
	fma.rn.f32 	%f1582, %f1579, %f1573, %f1581;
	mul.rn.f32 	%f1583, %f1575, %f1582;
	fma.rn.f32 	%f1584, %f1578, 0f3A2C32E4, 0f3B52E7DB;
	fma.rn.f32 	%f1585, %f1584, %f1578, 0f3C93BB73;
	fma.rn.f32 	%f1586, %f1585, %f1578, 0f3DF6384F;
	mul.rn.f32 	%f1587, %f1586, %f1578;
	fma.rn.f32 	%f1588, %f1577, 0f3FB8AA3B, %f1572;
	mul.f32 	%f1589, %f1587, 0f40400000;
	sub.f32 	%f1590, %f1572, %f1588;
	fma.rn.f32 	%f1591, %f1577, 0f3FB8AA3B, %f1590;
	fma.rn.f32 	%f1592, %f1583, 0f3FB8AA3B, %f1591;
	fma.rn.f32 	%f1593, %f1577, 0f32A55E34, %f1592;
	fma.rn.f32 	%f1594, %f1589, %f1583, %f1593;
	fma.rn.f32 	%f1595, %f1587, %f1577, %f1594;
	add.rn.f32 	%f1596, %f1588, %f1595;
	mov.f32 	%f1597, 0f4019999A;
	mul.rn.f32 	%f1598, %f1596, %f1597;
	cvt.rni.f32.f32 	%f1599, %f1598;
	sub.f32 	%f1600, %f1598, %f1599;
	neg.f32 	%f1601, %f1598;
	fma.rn.f32 	%f1602, %f1596, 0f4019999A, %f1601;
	neg.f32 	%f1603, %f1588;
	add.rn.f32 	%f1604, %f1596, %f1603;
	neg.f32 	%f1605, %f1604;
	add.rn.f32 	%f1606, %f1595, %f1605;
	fma.rn.f32 	%f1607, %f1606, 0f4019999A, %f1602;
	add.f32 	%f1608, %f1600, %f1607;
	setp.gt.f32 	%p481, %f1599, 0f00000000;
	selp.b32 	%r281, 0, -2097152000, %p481;
	setp.neu.f32 	%p482, %f622, 0f00000000;
	setp.neu.f32 	%p483, %f623, 0f7F800000;
	setp.lt.f32 	%p484, %f1598, 0f00000000;
	selp.f32 	%f1609, 0f00000000, 0f7F800000, %p484;
	abs.f32 	%f1610, %f1598;
	setp.gt.f32 	%p485, %f1610, 0f43180000;
	cvt.rzi.s32.f32 	%r282, %f1599;
	shl.b32 	%r283, %r282, 23;
	sub.s32 	%r284, %r283, %r281;
	mov.b32 	%f1611, %r284;
	add.s32 	%r285, %r281, 2130706432;
	mov.b32 	%f1612, %r285;
	fma.rn.f32 	%f1613, %f1608, 0f391FCB8E, 0f3AAF85ED;
	fma.rn.f32 	%f1614, %f1613, %f1608, 0f3C1D9856;
	fma.rn.f32 	%f1615, %f1614, %f1608, 0f3D6357BB;
	fma.rn.f32 	%f1616, %f1615, %f1608, 0f3E75FDEC;
	fma.rn.f32 	%f1617, %f1616, %f1608, 0f3F317218;
	fma.rn.f32 	%f1618, %f1617, %f1608, 0f3F800000;
	mul.f32 	%f1619, %f1618, %f1612;
	mul.f32 	%f1620, %f1619, %f1611;
	selp.f32 	%f1912, %f1609, %f1620, %p485;
	and.pred  	%p486, %p482, %p483;
	@%p486 bra 	$L__BB0_202;
	add.f32 	%f1621, %f622, %f622;
	mov.b32 	%r286, %f1621;
	and.b32  	%r287, %r286, 2147483647;
	mov.b32 	%f1912, %r287;
$L__BB0_202:
	mul.f32 	%f1913, %f566, %f1911;
	mul.f32 	%f1914, %f566, %f1910;
	mul.f32 	%f1915, %f566, %f1912;
$L__BB0_203:
	setp.le.f32 	%p487, %f646, 0f3A83126F;
	mov.f32 	%f1638, 0f00000000;
	mov.f32 	%f1639, 0f00000000;
	mov.f32 	%f1640, 0f00000000;
	mov.f32 	%f1916, %f1913;
	mov.f32 	%f1917, %f1914;
	mov.f32 	%f1918, %f1915;
	@%p487 bra 	$L__BB0_210;
	ld.param.f32 	%f1637, [PrefilterKernel_param_11];
	max.f32 	%f1624, %f1913, %f1914;
	max.f32 	%f636, %f1624, %f1915;
	mov.f32 	%f1625, 0f3F800000;
	sub.f32 	%f1626, %f1625, %f646;
	min.f32 	%f1627, %f646, %f1626;
	mul.f32 	%f637, %f1637, %f1627;
	sub.f32 	%f638, %f646, %f637;
	add.f32 	%f639, %f646, %f637;
	setp.le.f32 	%p488, %f636, %f638;
	mov.f32 	%f1916, %f1638;
	mov.f32 	%f1917, %f1639;
	mov.f32 	%f1918, %f1640;
	@%p488 bra 	$L__BB0_210;
	setp.ge.f32 	%p489, %f636, %f639;
	mov.f32 	%f1916, %f1913;
	mov.f32 	%f1917, %f1914;
	mov.f32 	%f1918, %f1915;
	@%p489 bra 	$L__BB0_210;
	setp.gtu.f32 	%p490, %f637, 0f3A83126F;
	@%p490 bra 	$L__BB0_209;
	setp.geu.f32 	%p491, %f636, %f646;
	mov.f32 	%f1916, %f1913;
	mov.f32 	%f1917, %f1914;
	mov.f32 	%f1918, %f1915;
	@%p491 bra 	$L__BB0_210;
	mov.f32 	%f1916, %f1638;
	mov.f32 	%f1917, %f1639;
	mov.f32 	%f1918, %f1640;
	bra.uni 	$L__BB0_210;
$L__BB0_209:
	sub.f32 	%f1629, %f636, %f638;
	add.f32 	%f1630, %f637, %f637;
	div.rn.f32 	%f1631, %f1629, %f1630;
	mul.f32 	%f1632, %f1631, %f1631;
	add.f32 	%f1633, %f1631, %f1631;
	mov.f32 	%f1634, 0f40400000;
	sub.f32 	%f1635, %f1634, %f1633;
	mul.f32 	%f1636, %f1632, %f1635;
	mul.f32 	%f1916, %f1913, %f1636;
	mul.f32 	%f1917, %f1914, %f1636;
	mul.f32 	%f1918, %f1915, %f1636;
$L__BB0_210:
	ld.param.u64 	%rd111, [PrefilterKernel_param_1];
	mad.lo.s32 	%r288, %r55, %r67, %r1;
	shl.b32 	%r289, %r288, 2;
	cvta.to.global.u64 	%rd108, %rd111;
	mul.wide.s32 	%rd109, %r289, 4;
	add.s64 	%rd110, %rd108, %rd109;
	st.global.f32 	[%rd110], %f1916;
	st.global.f32 	[%rd110+4], %f1917;
	st.global.f32 	[%rd110+8], %f1918;
	st.global.f32 	[%rd110+12], %f566;
$L__BB0_211:
	ret;

}
	// .globl	Gaussian2DDownsampleKernel
.visible .entry Gaussian2DDownsampleKernel(
	.param .u64 .ptr .align 1 Gaussian2DDownsampleKernel_param_0,
	.param .u64 .ptr .align 1 Gaussian2DDownsampleKernel_param_1,
	.param .u32 Gaussian2DDownsampleKernel_param_2,
	.param .u32 Gaussian2DDownsampleKernel_param_3,
	.param .u32 Gaussian2DDownsampleKernel_param_4,
	.param .u32 Gaussian2DDownsampleKernel_param_5,
	.param .u32 Gaussian2DDownsampleKernel_param_6,
	.param .u32 Gaussian2DDownsampleKernel_param_7
)
{
	.reg .pred 	%p<253>;
	.reg .b32 	%r<252>;
	.reg .b32 	%f<900>;
	.reg .b64 	%rd<112>;

	ld.param.u64 	%rd3, [Gaussian2DDownsampleKernel_param_0];
	ld.param.u32 	%r33, [Gaussian2DDownsampleKernel_param_5];
	ld.param.u32 	%r36, [Gaussian2DDownsampleKernel_param_6];
	cvta.to.global.u64 	%rd1, %rd3;
	mov.u32 	%r37, %ctaid.x;
	mov.u32 	%r38, %ntid.x;
	mov.u32 	%r39, %tid.x;
	mad.lo.s32 	%r1, %r37, %r38, %r39;
	mov.u32 	%r40, %ctaid.y;
	mov.u32 	%r41, %ntid.y;
	mov.u32 	%r42, %tid.y;
	mad.lo.s32 	%r43, %r40, %r41, %r42;
	setp.ge.s32 	%p32, %r1, %r33;
	setp.ge.s32 	%p33, %r43, %r36;
	or.pred  	%p34, %p32, %p33;
	@%p34 bra 	$L__BB1_92;
	ld.param.u32 	%r184, [Gaussian2DDownsampleKernel_param_3];
	ld.param.u32 	%r164, [Gaussian2DDownsampleKernel_param_2];
	cvt.rn.f32.s32 	%f382, %r1;
	add.f32 	%f383, %f382, 0f3F000000;
	cvt.rn.f32.s32 	%f384, %r33;
	div.rn.f32 	%f1, %f383, %f384;
	cvt.rn.f32.u32 	%f385, %r43;
	add.f32 	%f386, %f385, 0f3F000000;
	cvt.rn.f32.u32 	%f387, %r36;
	div.rn.f32 	%f2, %f386, %f387;
	cvt.rn.f32.s32 	%f3, %r164;
	rcp.rn.f32 	%f4, %f3;
	cvt.rn.f32.s32 	%f5, %r184;
	rcp.rn.f32 	%f6, %f5;
	sub.f32 	%f7, %f1, %f4;
	sub.f32 	%f8, %f2, %f6;
	setp.lt.f32 	%p35, %f7, 0f00000000;
	setp.gt.f32 	%p36, %f7, 0f3F800000;
	or.pred  	%p1, %p35, %p36;
	setp.lt.f32 	%p37, %f8, 0f00000000;
	setp.gt.f32 	%p38, %f8, 0f3F800000;
	or.pred  	%p2, %p37, %p38;
	or.pred  	%p40, %p1, %p2;
	mov.f32 	%f736, 0f00000000;
	mov.f32 	%f737, %f736;
	mov.f32 	%f738, %f736;
	mov.f32 	%f739, %f736;
	@%p40 bra 	$L__BB1_11;
	ld.param.u32 	%r185, [Gaussian2DDownsampleKernel_param_3];
	ld.param.u32 	%r165, [Gaussian2DDownsampleKernel_param_2];
	fma.rn.f32 	%f9, %f7, %f3, 0fBF000000;
	fma.rn.f32 	%f10, %f8, %f5, 0fBF000000;
	cvt.rmi.f32.f32 	%f389, %f9;
	cvt.rzi.s32.f32 	%r3, %f389;
	cvt.rmi.f32.f32 	%f390, %f10;
	cvt.rzi.s32.f32 	%r4, %f390;
	add.s32 	%r5, %r3, 1;
	add.s32 	%r6, %r4, 1;
	setp.gt.s32 	%p41, %r3, -1;
	setp.lt.s32 	%p42, %r3, %r165;
	and.pred  	%p3, %p41, %p42;
	setp.gt.s32 	%p43, %r4, -1;
	setp.lt.s32 	%p44, %r4, %r185;
	and.pred  	%p4, %p43, %p44;
	and.pred  	%p46, %p3, %p4;
	mov.f32 	%f720, 0f00000000;
	not.pred 	%p47, %p46;
	mov.f32 	%f721, %f720;
	mov.f32 	%f722, %f720;
	mov.f32 	%f723, %f720;
	@%p47 bra 	$L__BB1_4;
	ld.param.u32 	%r215, [Gaussian2DDownsampleKernel_param_4];
	mad.lo.s32 	%r44, %r4, %r215, %r3;
	shl.b32 	%r45, %r44, 2;
	mul.wide.s32 	%rd5, %r45, 4;
	add.s64 	%rd6, %rd1, %rd5;
	ld.global.nc.f32 	%f720, [%rd6];
	ld.global.nc.f32 	%f721, [%rd6+4];
	ld.global.nc.f32 	%f722, [%rd6+8];
	ld.global.nc.f32 	%f723, [%rd6+12];
$L__BB1_4:
	ld.param.u32 	%r166, [Gaussian2DDownsampleKernel_param_2];
	setp.gt.s32 	%p48, %r3, -2;
	setp.lt.s32 	%p49, %r5, %r166;
	and.pred  	%p5, %p48, %p49;
	and.pred  	%p50, %p5, %p4;
	mov.f32 	%f724, 0f00000000;
	not.pred 	%p51, %p50;
	mov.f32 	%f725, %f724;
	mov.f32 	%f726, %f724;
	mov.f32 	%f727, %f724;
	@%p51 bra 	$L__BB1_6;
	ld.param.u32 	%r216, [Gaussian2DDownsampleKernel_param_4];
	mad.lo.s32 	%r46, %r4, %r216, %r5;
	shl.b32 	%r47, %r46, 2;
	mul.wide.s32 	%rd7, %r47, 4;
	add.s64 	%rd8, %rd1, %rd7;
	ld.global.nc.f32 	%f724, [%rd8];
	ld.global.nc.f32 	%f725, [%rd8+4];
	ld.global.nc.f32 	%f726, [%rd8+8];
	ld.global.nc.f32 	%f727, [%rd8+12];
$L__BB1_6:
	ld.param.u32 	%r186, [Gaussian2DDownsampleKernel_param_3];
	setp.lt.s32 	%p52, %r4, -1;
	not.pred 	%p53, %p3;
	or.pred  	%p54, %p53, %p52;
	setp.ge.s32 	%p55, %r6, %r186;
	mov.f32 	%f728, 0f00000000;
	or.pred  	%p56, %p54, %p55;
	mov.f32 	%f729, %f728;
	mov.f32 	%f730, %f728;
	mov.f32 	%f731, %f728;
	@%p56 bra 	$L__BB1_8;
	ld.param.u32 	%r217, [Gaussian2DDownsampleKernel_param_4];
	mad.lo.s32 	%r48, %r6, %r217, %r3;
	shl.b32 	%r49, %r48, 2;
	mul.wide.s32 	%rd9, %r49, 4;
	add.s64 	%rd10, %rd1, %rd9;
	ld.global.nc.f32 	%f728, [%rd10];
	ld.global.nc.f32 	%f729, [%rd10+4];
	ld.global.nc.f32 	%f730, [%rd10+8];
	ld.global.nc.f32 	%f731, [%rd10+12];
$L__BB1_8:
	ld.param.u32 	%r187, [Gaussian2DDownsampleKernel_param_3];
	setp.ge.s32 	%p57, %r6, %r187;
	setp.lt.s32 	%p58, %r4, -1;
	not.pred 	%p59, %p5;
	or.pred  	%p60, %p59, %p58;
	mov.f32 	%f732, 0f00000000;
	or.pred  	%p61, %p60, %p57;
	mov.f32 	%f733, %f732;
	mov.f32 	%f734, %f732;
	mov.f32 	%f735, %f732;
	@%p61 bra 	$L__BB1_10;
	ld.param.u32 	%r218, [Gaussian2DDownsampleKernel_param_4];
	mad.lo.s32 	%r50, %r6, %r218, %r5;
	shl.b32 	%r51, %r50, 2;
	mul.wide.s32 	%rd11, %r51, 4;
	add.s64 	%rd12, %rd1, %rd11;
	ld.global.nc.f32 	%f732, [%rd12];
	ld.global.nc.f32 	%f733, [%rd12+4];
	ld.global.nc.f32 	%f734, [%rd12+8];
	ld.global.nc.f32 	%f735, [%rd12+12];
$L__BB1_10:
	cvt.rn.f32.s32 	%f394, %r3;
	sub.f32 	%f395, %f9, %f394;
	cvt.rn.f32.s32 	%f396, %r4;
	sub.f32 	%f397, %f10, %f396;
	mov.f32 	%f398, 0f3F800000;
	sub.f32 	%f399, %f398, %f395;
	sub.f32 	%f400, %f398, %f397;
	mul.f32 	%f401, %f399, %f400;
	mul.f32 	%f402, %f395, %f400;
	mul.f32 	%f403, %f399, %f397;
	mul.f32 	%f404, %f395, %f397;
	mul.f32 	%f405, %f402, %f724;
	fma.rn.f32 	%f406, %f401, %f720, %f405;
	fma.rn.f32 	%f407, %f403, %f728, %f406;
	fma.rn.f32 	%f738, %f404, %f732, %f407;
	mul.f32 	%f408, %f402, %f725;
	fma.rn.f32 	%f409, %f401, %f721, %f408;
	fma.rn.f32 	%f410, %f403, %f729, %f409;
	fma.rn.f32 	%f737, %f404, %f733, %f410;
	mul.f32 	%f411, %f402, %f726;
	fma.rn.f32 	%f412, %f401, %f722, %f411;
	fma.rn.f32 	%f413, %f403, %f730, %f412;
	fma.rn.f32 	%f736, %f404, %f734, %f413;
	mul.f32 	%f414, %f402, %f727;
	fma.rn.f32 	%f415, %f401, %f723, %f414;
	fma.rn.f32 	%f416, %f403, %f731, %f415;
	fma.rn.f32 	%f739, %f404, %f735, %f416;
$L__BB1_11:
	setp.lt.f32 	%p62, %f1, 0f00000000;
	setp.gt.f32 	%p63, %f1, 0f3F800000;
	or.pred  	%p64, %p62, %p63;
	or.pred  	%p65, %p64, %p2;
	mov.f32 	%f756, 0f00000000;
	mov.f32 	%f757, %f756;
	mov.f32 	%f758, %f756;
	mov.f32 	%f759, %f756;
	@%p65 bra 	$L__BB1_21;
	ld.param.u32 	%r188, [Gaussian2DDownsampleKernel_param_3];
	ld.param.u32 	%r167, [Gaussian2DDownsampleKernel_param_2];
	fma.rn.f32 	%f51, %f1, %f3, 0fBF000000;
	fma.rn.f32 	%f52, %f8, %f5, 0fBF000000;
	cvt.rmi.f32.f32 	%f419, %f51;
	cvt.rzi.s32.f32 	%r7, %f419;
	cvt.rmi.f32.f32 	%f420, %f52;
	cvt.rzi.s32.f32 	%r8, %f420;
	add.s32 	%r9, %r7, 1;
	add.s32 	%r10, %r8, 1;
	setp.gt.s32 	%p66, %r7, -1;
	setp.lt.s32 	%p67, %r7, %r167;
	and.pred  	%p6, %p66, %p67;
	setp.gt.s32 	%p68, %r8, -1;
	setp.lt.s32 	%p69, %r8, %r188;
	and.pred  	%p7, %p68, %p69;
	and.pred  	%p71, %p6, %p7;
	mov.f32 	%f740, 0f00000000;
	not.pred 	%p72, %p71;
	mov.f32 	%f741, %f740;
	mov.f32 	%f742, %f740;
	mov.f32 	%f743, %f740;
	@%p72 bra 	$L__BB1_14;
	ld.param.u32 	%r219, [Gaussian2DDownsampleKernel_param_4];
	mad.lo.s32 	%r52, %r8, %r219, %r7;
	shl.b32 	%r53, %r52, 2;
	mul.wide.s32 	%rd13, %r53, 4;
	add.s64 	%rd14, %rd1, %rd13;
	ld.global.nc.f32 	%f740, [%rd14];
	ld.global.nc.f32 	%f741, [%rd14+4];
	ld.global.nc.f32 	%f742, [%rd14+8];
	ld.global.nc.f32 	%f743, [%rd14+12];
$L__BB1_14:
	ld.param.u32 	%r168, [Gaussian2DDownsampleKernel_param_2];
	setp.gt.s32 	%p73, %r7, -2;
	setp.lt.s32 	%p74, %r9, %r168;
	and.pred  	%p8, %p73, %p74;
	and.pred  	%p75, %p8, %p7;
	mov.f32 	%f744, 0f00000000;
	not.pred 	%p76, %p75;
	mov.f32 	%f745, %f744;
	mov.f32 	%f746, %f744;
	mov.f32 	%f747, %f744;
	@%p76 bra 	$L__BB1_16;
	ld.param.u32 	%r220, [Gaussian2DDownsampleKernel_param_4];
	mad.lo.s32 	%r54, %r8, %r220, %r9;
	shl.b32 	%r55, %r54, 2;
	mul.wide.s32 	%rd15, %r55, 4;
	add.s64 	%rd16, %rd1, %rd15;
	ld.global.nc.f32 	%f744, [%rd16];
	ld.global.nc.f32 	%f745, [%rd16+4];
	ld.global.nc.f32 	%f746, [%rd16+8];
	ld.global.nc.f32 	%f747, [%rd16+12];
$L__BB1_16:
	ld.param.u32 	%r189, [Gaussian2DDownsampleKernel_param_3];
	setp.lt.s32 	%p77, %r8, -1;
	not.pred 	%p78, %p6;
	or.pred  	%p79, %p78, %p77;
	setp.ge.s32 	%p80, %r10, %r189;
	mov.f32 	%f748, 0f00000000;
	or.pred  	%p81, %p79, %p80;
	mov.f32 	%f749, %f748;
	mov.f32 	%f750, %f748;
	mov.f32 	%f751, %f748;
	@%p81 bra 	$L__BB1_18;
	ld.param.u32 	%r221, [Gaussian2DDownsampleKernel_param_4];
	mad.lo.s32 	%r56, %r10, %r221, %r7;
	shl.b32 	%r57, %r56, 2;
	mul.wide.s32 	%rd17, %r57, 4;
	add.s64 	%rd18, %rd1, %rd17;
	ld.global.nc.f32 	%f748, [%rd18];
	ld.global.nc.f32 	%f749, [%rd18+4];
	ld.global.nc.f32 	%f750, [%rd18+8];
	ld.global.nc.f32 	%f751, [%rd18+12];
$L__BB1_18:
	ld.param.u32 	%r190, [Gaussian2DDownsampleKernel_param_3];
	setp.ge.s32 	%p82, %r10, %r190;
	setp.lt.s32 	%p83, %r8, -1;
	not.pred 	%p84, %p8;
	or.pred  	%p85, %p84, %p83;
	mov.f32 	%f752, 0f00000000;
	or.pred  	%p86, %p85, %p82;
	mov.f32 	%f753, %f752;
	mov.f32 	%f754, %f752;
	mov.f32 	%f755, %f752;
	@%p86 bra 	$L__BB1_20;
	ld.param.u32 	%r222, [Gaussian2DDownsampleKernel_param_4];
	mad.lo.s32 	%r58, %r10, %r222, %r9;
	shl.b32 	%r59, %r58, 2;
	mul.wide.s32 	%rd19, %r59, 4;
	add.s64 	%rd20, %rd1, %rd19;
	ld.global.nc.f32 	%f752, [%rd20];
	ld.global.nc.f32 	%f753, [%rd20+4];
	ld.global.nc.f32 	%f754, [%rd20+8];
	ld.global.nc.f32 	%f755, [%rd20+12];
$L__BB1_20:
	cvt.rn.f32.s32 	%f424, %r7;
	sub.f32 	%f425, %f51, %f424;
	cvt.rn.f32.s32 	%f426, %r8;
	sub.f32 	%f427, %f52, %f426;
	mov.f32 	%f428, 0f3F800000;
	sub.f32 	%f429, %f428, %f425;
	sub.f32 	%f430, %f428, %f427;
	mul.f32 	%f431, %f429, %f430;
	mul.f32 	%f432, %f425, %f430;
	mul.f32 	%f433, %f429, %f427;
	mul.f32 	%f434, %f425, %f427;
	mul.f32 	%f435, %f432, %f744;
	fma.rn.f32 	%f436, %f431, %f740, %f435;
	fma.rn.f32 	%f437, %f433, %f748, %f436;
	fma.rn.f32 	%f758, %f434, %f752, %f437;
	mul.f32 	%f438, %f432, %f745;
	fma.rn.f32 	%f439, %f431, %f741, %f438;
	fma.rn.f32 	%f440, %f433, %f749, %f439;
	fma.rn.f32 	%f757, %f434, %f753, %f440;
	mul.f32 	%f441, %f432, %f746;
	fma.rn.f32 	%f442, %f431, %f742, %f441;
	fma.rn.f32 	%f443, %f433, %f750, %f442;
	fma.rn.f32 	%f756, %f434, %f754, %f443;
	mul.f32 	%f444, %f432, %f747;
	fma.rn.f32 	%f445, %f431, %f743, %f444;
	fma.rn.f32 	%f446, %f433, %f751, %f445;
	fma.rn.f32 	%f759, %f434, %f755, %f446;
$L__BB1_21:
	add.f32 	%f93, %f4, %f1;
	setp.lt.f32 	%p87, %f93, 0f00000000;
	setp.gt.f32 	%p88, %f93, 0f3F800000;
	or.pred  	%p9, %p87, %p88;
	or.pred  	%p89, %p9, %p2;
	mov.f32 	%f776, 0f00000000;
	mov.f32 	%f777, %f776;
	mov.f32 	%f778, %f776;
	mov.f32 	%f779, %f776;
	@%p89 bra 	$L__BB1_31;
	ld.param.u32 	%r191, [Gaussian2DDownsampleKernel_param_3];
	ld.param.u32 	%r169, [Gaussian2DDownsampleKernel_param_2];
	fma.rn.f32 	%f94, %f93, %f3, 0fBF000000;
	fma.rn.f32 	%f95, %f8, %f5, 0fBF000000;
	cvt.rmi.f32.f32 	%f449, %f94;
	cvt.rzi.s32.f32 	%r11, %f449;
	cvt.rmi.f32.f32 	%f450, %f95;
	cvt.rzi.s32.f32 	%r12, %f450;
	add.s32 	%r13, %r11, 1;
	add.s32 	%r14, %r12, 1;
	setp.gt.s32 	%p90, %r11, -1;
	setp.lt.s32 	%p91, %r11, %r169;
	and.pred  	%p10, %p90, %p91;
	setp.gt.s32 	%p92, %r12, -1;
	setp.lt.s32 	%p93, %r12, %r191;
	and.pred  	%p11, %p92, %p93;
	and.pred  	%p95, %p10, %p11;
	mov.f32 	%f760, 0f00000000;
	not.pred 	%p96, %p95;
	mov.f32 	%f761, %f760;
	mov.f32 	%f762, %f760;
	mov.f32 	%f763, %f760;
	@%p96 bra 	$L__BB1_24;
	ld.param.u32 	%r223, [Gaussian2DDownsampleKernel_param_4];
	mad.lo.s32 	%r60, %r12, %r223, %r11;
	shl.b32 	%r61, %r60, 2;
	mul.wide.s32 	%rd21, %r61, 4;
	add.s64 	%rd22, %rd1, %rd21;
	ld.global.nc.f32 	%f760, [%rd22];
	ld.global.nc.f32 	%f761, [%rd22+4];
	ld.global.nc.f32 	%f762, [%rd22+8];
	ld.global.nc.f32 	%f763, [%rd22+12];
$L__BB1_24:
	ld.param.u32 	%r170, [Gaussian2DDownsampleKernel_param_2];
	setp.gt.s32 	%p97, %r11, -2;
	setp.lt.s32 	%p98, %r13, %r170;
	and.pred  	%p12, %p97, %p98;
	and.pred  	%p99, %p12, %p11;
	mov.f32 	%f764, 0f00000000;
	not.pred 	%p100, %p99;
	mov.f32 	%f765, %f764;
	mov.f32 	%f766, %f764;
	mov.f32 	%f767, %f764;
	@%p100 bra 	$L__BB1_26;
	ld.param.u32 	%r224, [Gaussian2DDownsampleKernel_param_4];
	mad.lo.s32 	%r62, %r12, %r224, %r13;
	shl.b32 	%r63, %r62, 2;
	mul.wide.s32 	%rd23, %r63, 4;
	add.s64 	%rd24, %rd1, %rd23;
	ld.global.nc.f32 	%f764, [%rd24];
	ld.global.nc.f32 	%f765, [%rd24+4];
	ld.global.nc.f32 	%f766, [%rd24+8];
	ld.global.nc.f32 	%f767, [%rd24+12];
$L__BB1_26:
	ld.param.u32 	%r192, [Gaussian2DDownsampleKernel_param_3];
	setp.lt.s32 	%p101, %r12, -1;
	not.pred 	%p102, %p10;
	or.pred  	%p103, %p102, %p101;
	setp.ge.s32 	%p104, %r14, %r192;
	mov.f32 	%f768, 0f00000000;
	or.pred  	%p105, %p103, %p104;
	mov.f32 	%f769, %f768;
	mov.f32 	%f770, %f768;
	mov.f32 	%f771, %f768;
	@%p105 bra 	$L__BB1_28;
	ld.param.u32 	%r225, [Gaussian2DDownsampleKernel_param_4];
	mad.lo.s32 	%r64, %r14, %r225, %r11;
	shl.b32 	%r65, %r64, 2;
	mul.wide.s32 	%rd25, %r65, 4;
	add.s64 	%rd26, %rd1, %rd25;
	ld.global.nc.f32 	%f768, [%rd26];
	ld.global.nc.f32 	%f769, [%rd26+4];
	ld.global.nc.f32 	%f770, [%rd26+8];
	ld.global.nc.f32 	%f771, [%rd26+12];
$L__BB1_28:
	ld.param.u32 	%r193, [Gaussian2DDownsampleKernel_param_3];
	setp.ge.s32 	%p106, %r14, %r193;
	setp.lt.s32 	%p107, %r12, -1;
	not.pred 	%p108, %p12;
	or.pred  	%p109, %p108, %p107;
	mov.f32 	%f772, 0f00000000;
	or.pred  	%p110, %p109, %p106;
	mov.f32 	%f773, %f772;
	mov.f32 	%f774, %f772;
	mov.f32 	%f775, %f772;
	@%p110 bra 	$L__BB1_30;
	ld.param.u32 	%r226, [Gaussian2DDownsampleKernel_param_4];
	mad.lo.s32 	%r66, %r14, %r226, %r13;
	shl.b32 	%r67, %r66, 2;
	mul.wide.s32 	%rd27, %r67, 4;
	add.s64 	%rd28, %rd1, %rd27;
	ld.global.nc.f32 	%f772, [%rd28];
	ld.global.nc.f32 	%f773, [%rd28+4];
	ld.global.nc.f32 	%f774, [%rd28+8];
	ld.global.nc.f32 	%f775, [%rd28+12];
$L__BB1_30:
	cvt.rn.f32.s32 	%f454, %r11;
	sub.f32 	%f455, %f94, %f454;
	cvt.rn.f32.s32 	%f456, %r12;
	sub.f32 	%f457, %f95, %f456;
	mov.f32 	%f458, 0f3F800000;
	sub.f32 	%f459, %f458, %f455;
	sub.f32 	%f460, %f458, %f457;
	mul.f32 	%f461, %f459, %f460;
	mul.f32 	%f462, %f455, %f460;
	mul.f32 	%f463, %f459, %f457;
	mul.f32 	%f464, %f455, %f457;
	mul.f32 	%f465, %f462, %f764;
	fma.rn.f32 	%f466, %f461, %f760, %f465;
	fma.rn.f32 	%f467, %f463, %f768, %f466;
	fma.rn.f32 	%f778, %f464, %f772, %f467;
	mul.f32 	%f468, %f462, %f765;
	fma.rn.f32 	%f469, %f461, %f761, %f468;
	fma.rn.f32 	%f470, %f463, %f769, %f469;
	fma.rn.f32 	%f776, %f464, %f773, %f470;
	mul.f32 	%f471, %f462, %f766;
	fma.rn.f32 	%f472, %f461, %f762, %f471;
	fma.rn.f32 	%f473, %f463, %f770, %f472;
	fma.rn.f32 	%f777, %f464, %f774, %f473;
	mul.f32 	%f474, %f462, %f767;
	fma.rn.f32 	%f475, %f461, %f763, %f474;
	fma.rn.f32 	%f476, %f463, %f771, %f475;
	fma.rn.f32 	%f779, %f464, %f775, %f476;
$L__BB1_31:
	setp.gt.f32 	%p111, %f2, 0f3F800000;
	or.pred  	%p112, %p1, %p111;
	mov.f32 	%f796, 0f00000000;
	mov.f32 	%f797, %f796;
	mov.f32 	%f798, %f796;
	mov.f32 	%f799, %f796;
	@%p112 bra 	$L__BB1_41;
	ld.param.u32 	%r194, [Gaussian2DDownsampleKernel_param_3];
	ld.param.u32 	%r171, [Gaussian2DDownsampleKernel_param_2];
	fma.rn.f32 	%f479, %f7, %f3, 0fBF000000;
	fma.rn.f32 	%f480, %f2, %f5, 0fBF000000;
	cvt.rmi.f32.f32 	%f481, %f479;
	cvt.rzi.s32.f32 	%r15, %f481;
	cvt.rmi.f32.f32 	%f482, %f480;
	cvt.rzi.s32.f32 	%r16, %f482;
	add.s32 	%r17, %r15, 1;
	add.s32 	%r18, %r16, 1;
	setp.gt.s32 	%p113, %r15, -1;
	setp.lt.s32 	%p114, %r15, %r171;
	and.pred  	%p13, %p113, %p114;
	setp.gt.s32 	%p115, %r16, -1;
	setp.lt.s32 	%p116, %r16, %r194;
	and.pred  	%p14, %p115, %p116;
	and.pred  	%p118, %p13, %p14;
	mov.f32 	%f780, 0f00000000;
	not.pred 	%p119, %p118;
	mov.f32 	%f781, %f780;
	mov.f32 	%f782, %f780;
	mov.f32 	%f783, %f780;
	@%p119 bra 	$L__BB1_34;
	ld.param.u32 	%r227, [Gaussian2DDownsampleKernel_param_4];
	mad.lo.s32 	%r68, %r16, %r227, %r15;
	shl.b32 	%r69, %r68, 2;
	mul.wide.s32 	%rd29, %r69, 4;
	add.s64 	%rd30, %rd1, %rd29;
	ld.global.nc.f32 	%f780, [%rd30];
	ld.global.nc.f32 	%f781, [%rd30+4];
	ld.global.nc.f32 	%f782, [%rd30+8];
	ld.global.nc.f32 	%f783, [%rd30+12];
$L__BB1_34:
	ld.param.u32 	%r172, [Gaussian2DDownsampleKernel_param_2];
	setp.gt.s32 	%p120, %r15, -2;
	setp.lt.s32 	%p121, %r17, %r172;
	and.pred  	%p15, %p120, %p121;
	and.pred  	%p122, %p15, %p14;
	mov.f32 	%f784, 0f00000000;
	not.pred 	%p123, %p122;
	mov.f32 	%f785, %f784;
	mov.f32 	%f786, %f784;
	mov.f32 	%f787, %f784;
	@%p123 bra 	$L__BB1_36;
	ld.param.u32 	%r228, [Gaussian2DDownsampleKernel_param_4];
	mad.lo.s32 	%r70, %r16, %r228, %r17;
	shl.b32 	%r71, %r70, 2;
	mul.wide.s32 	%rd31, %r71, 4;
	add.s64 	%rd32, %rd1, %rd31;
	ld.global.nc.f32 	%f784, [%rd32];
	ld.global.nc.f32 	%f785, [%rd32+4];
	ld.global.nc.f32 	%f786, [%rd32+8];
	ld.global.nc.f32 	%f787, [%rd32+12];
$L__BB1_36:
	ld.param.u32 	%r195, [Gaussian2DDownsampleKernel_param_3];
	setp.lt.s32 	%p124, %r16, -1;
	not.pred 	%p125, %p13;
	or.pred  	%p126, %p125, %p124;
	setp.ge.s32 	%p127, %r18, %r195;
	mov.f32 	%f788, 0f00000000;
	or.pred  	%p128, %p126, %p127;
	mov.f32 	%f789, %f788;
	mov.f32 	%f790, %f788;
	mov.f32 	%f791, %f788;
	@%p128 bra 	$L__BB1_38;
	ld.param.u32 	%r229, [Gaussian2DDownsampleKernel_param_4];
	mad.lo.s32 	%r72, %r229, %r16, %r229;
	add.s32 	%r73, %r72, %r15;
	shl.b32 	%r74, %r73, 2;
	mul.wide.s32 	%rd33, %r74, 4;
	add.s64 	%rd34, %rd1, %rd33;
	ld.global.nc.f32 	%f788, [%rd34];
	ld.global.nc.f32 	%f789, [%rd34+4];
	ld.global.nc.f32 	%f790, [%rd34+8];
	ld.global.nc.f32 	%f791, [%rd34+12];
$L__BB1_38:
	ld.param.u32 	%r196, [Gaussian2DDownsampleKernel_param_3];
	setp.ge.s32 	%p129, %r18, %r196;
	setp.lt.s32 	%p130, %r16, -1;
	not.pred 	%p131, %p15;
	or.pred  	%p132, %p131, %p130;
	mov.f32 	%f792, 0f00000000;
	or.pred  	%p133, %p132, %p129;
	mov.f32 	%f793, %f792;
	mov.f32 	%f794, %f792;
	mov.f32 	%f795, %f792;
	@%p133 bra 	$L__BB1_40;
	ld.param.u32 	%r230, [Gaussian2DDownsampleKernel_param_4];
	mad.lo.s32 	%r76, %r230, %r16, %r230;
	add.s32 	%r77, %r15, %r76;
	shl.b32 	%r78, %r77, 2;
	add.s32 	%r79, %r78, 4;
	mul.wide.s32 	%rd35, %r79, 4;
	add.s64 	%rd36, %rd1, %rd35;
	ld.global.nc.f32 	%f792, [%rd36];
	ld.global.nc.f32 	%f793, [%rd36+4];
	ld.global.nc.f32 	%f794, [%rd36+8];
	ld.global.nc.f32 	%f795, [%rd36+12];
$L__BB1_40:
	cvt.rn.f32.s32 	%f486, %r15;
	sub.f32 	%f488, %f479, %f486;
	cvt.rn.f32.s32 	%f489, %r16;
	sub.f32 	%f491, %f480, %f489;
	mov.f32 	%f492, 0f3F800000;
	sub.f32 	%f493, %f492, %f488;
	sub.f32 	%f494, %f492, %f491;
	mul.f32 	%f495, %f493, %f494;
	mul.f32 	%f496, %f488, %f494;
	mul.f32 	%f497, %f491, %f493;
	mul.f32 	%f498, %f488, %f491;
	mul.f32 	%f499, %f496, %f784;
	fma.rn.f32 	%f500, %f495, %f780, %f499;
	fma.rn.f32 	%f501, %f497, %f788, %f500;
	fma.rn.f32 	%f796, %f498, %f792, %f501;
	mul.f32 	%f502, %f496, %f785;
	fma.rn.f32 	%f503, %f495, %f781, %f502;
	fma.rn.f32 	%f504, %f497, %f789, %f503;
	fma.rn.f32 	%f797, %f498, %f793, %f504;
	mul.f32 	%f505, %f496, %f786;
	fma.rn.f32 	%f506, %f495, %f782, %f505;
	fma.rn.f32 	%f507, %f497, %f790, %f506;
	fma.rn.f32 	%f798, %f498, %f794, %f507;
	mul.f32 	%f508, %f496, %f787;
	fma.rn.f32 	%f509, %f495, %f783, %f508;
	fma.rn.f32 	%f510, %f497, %f791, %f509;
	fma.rn.f32 	%f799, %f498, %f795, %f510;
$L__BB1_41:
	setp.lt.f32 	%p134, %f1, 0f00000000;
	max.f32 	%f512, %f1, %f2;
	setp.gt.f32 	%p135, %f512, 0f3F800000;
	or.pred  	%p136, %p135, %p134;
	mov.f32 	%f816, 0f00000000;
	mov.f32 	%f817, %f816;
	mov.f32 	%f818, %f816;
	mov.f32 	%f819, %f816;
	@%p136 bra 	$L__BB1_51;
	ld.param.u32 	%r197, [Gaussian2DDownsampleKernel_param_3];
	ld.param.u32 	%r173, [Gaussian2DDownsampleKernel_param_2];
	fma.rn.f32 	%f514, %f1, %f3, 0fBF000000;
	fma.rn.f32 	%f515, %f2, %f5, 0fBF000000;
	cvt.rmi.f32.f32 	%f516, %f514;
	cvt.rzi.s32.f32 	%r19, %f516;
	cvt.rmi.f32.f32 	%f517, %f515;
	cvt.rzi.s32.f32 	%r20, %f517;
	add.s32 	%r21, %r19, 1;
	setp.gt.s32 	%p137, %r19, -1;
	setp.lt.s32 	%p138, %r19, %r173;
	and.pred  	%p16, %p137, %p138;
	setp.gt.s32 	%p139, %r20, -1;
	setp.lt.s32 	%p140, %r20, %r197;
	and.pred  	%p17, %p139, %p140;
	and.pred  	%p142, %p16, %p17;
	mov.f32 	%f800, 0f00000000;
	not.pred 	%p143, %p142;
	mov.f32 	%f801, %f800;
	mov.f32 	%f802, %f800;
	mov.f32 	%f803, %f800;
	@%p143 bra 	$L__BB1_44;
	ld.param.u32 	%r231, [Gaussian2DDownsampleKernel_param_4];
	mad.lo.s32 	%r80, %r20, %r231, %r19;
	shl.b32 	%r81, %r80, 2;
	mul.wide.s32 	%rd37, %r81, 4;
	add.s64 	%rd38, %rd1, %rd37;
	ld.global.nc.f32 	%f800, [%rd38];
	ld.global.nc.f32 	%f801, [%rd38+4];
	ld.global.nc.f32 	%f802, [%rd38+8];
	ld.global.nc.f32 	%f803, [%rd38+12];
$L__BB1_44:
	ld.param.u32 	%r174, [Gaussian2DDownsampleKernel_param_2];
	setp.gt.s32 	%p144, %r19, -2;
	setp.lt.s32 	%p145, %r21, %r174;
	and.pred  	%p18, %p144, %p145;
	and.pred  	%p146, %p18, %p17;
	mov.f32 	%f804, 0f00000000;
	not.pred 	%p147, %p146;
	mov.f32 	%f805, %f804;
	mov.f32 	%f806, %f804;
	mov.f32 	%f807, %f804;
	@%p147 bra 	$L__BB1_46;
	ld.param.u32 	%r232, [Gaussian2DDownsampleKernel_param_4];
	mad.lo.s32 	%r82, %r20, %r232, %r19;
	shl.b32 	%r83, %r82, 2;
	add.s32 	%r84, %r83, 4;
	mul.wide.s32 	%rd39, %r84, 4;
	add.s64 	%rd40, %rd1, %rd39;
	ld.global.nc.f32 	%f804, [%rd40];
	ld.global.nc.f32 	%f805, [%rd40+4];
	ld.global.nc.f32 	%f806, [%rd40+8];
	ld.global.nc.f32 	%f807, [%rd40+12];
$L__BB1_46:
	ld.param.u32 	%r198, [Gaussian2DDownsampleKernel_param_3];
	setp.lt.s32 	%p148, %r20, -1;
	not.pred 	%p149, %p16;
	or.pred  	%p150, %p149, %p148;
	add.s32 	%r85, %r20, 1;
	setp.ge.s32 	%p151, %r85, %r198;
	mov.f32 	%f808, 0f00000000;
	or.pred  	%p152, %p150, %p151;
	mov.f32 	%f809, %f808;
	mov.f32 	%f810, %f808;
	mov.f32 	%f811, %f808;
	@%p152 bra 	$L__BB1_48;
	ld.param.u32 	%r233, [Gaussian2DDownsampleKernel_param_4];
	mad.lo.s32 	%r86, %r233, %r20, %r233;
	add.s32 	%r87, %r86, %r19;
	shl.b32 	%r88, %r87, 2;
	mul.wide.s32 	%rd41, %r88, 4;
	add.s64 	%rd42, %rd1, %rd41;
	ld.global.nc.f32 	%f808, [%rd42];
	ld.global.nc.f32 	%f809, [%rd42+4];
	ld.global.nc.f32 	%f810, [%rd42+8];
	ld.global.nc.f32 	%f811, [%rd42+12];
$L__BB1_48:
	ld.param.u32 	%r199, [Gaussian2DDownsampleKernel_param_3];
	setp.ge.s32 	%p153, %r85, %r199;
	setp.lt.s32 	%p154, %r20, -1;
	not.pred 	%p155, %p18;
	or.pred  	%p156, %p155, %p154;
	mov.f32 	%f812, 0f00000000;
	or.pred  	%p157, %p156, %p153;
	mov.f32 	%f813, %f812;
	mov.f32 	%f814, %f812;
	mov.f32 	%f815, %f812;
	@%p157 bra 	$L__BB1_50;
	ld.param.u32 	%r234, [Gaussian2DDownsampleKernel_param_4];
	ld.param.u64 	%rd95, [Gaussian2DDownsampleKernel_param_0];
	mad.lo.s32 	%r90, %r234, %r20, %r234;
	add.s32 	%r91, %r19, %r90;
	shl.b32 	%r92, %r91, 2;
	add.s32 	%r93, %r92, 4;
	cvta.to.global.u64 	%rd43, %rd95;
	mul.wide.s32 	%rd44, %r93, 4;
	add.s64 	%rd45, %rd43, %rd44;
	ld.global.nc.f32 	%f812, [%rd45];
	ld.global.nc.f32 	%f813, [%rd45+4];
	ld.global.nc.f32 	%f814, [%rd45+8];
	ld.global.nc.f32 	%f815, [%rd45+12];
$L__BB1_50:
	cvt.rn.f32.s32 	%f521, %r19;
	sub.f32 	%f523, %f514, %f521;
	cvt.rn.f32.s32 	%f524, %r20;
	sub.f32 	%f526, %f515, %f524;
	mov.f32 	%f527, 0f3F800000;
	sub.f32 	%f528, %f527, %f523;
	sub.f32 	%f529, %f527, %f526;
	mul.f32 	%f530, %f528, %f529;
	mul.f32 	%f531, %f523, %f529;
	mul.f32 	%f532, %f528, %f526;
	mul.f32 	%f533, %f523, %f526;
	mul.f32 	%f534, %f531, %f804;
	fma.rn.f32 	%f535, %f530, %f800, %f534;
	fma.rn.f32 	%f536, %f532, %f808, %f535;
	fma.rn.f32 	%f537, %f533, %f812, %f536;
	mul.f32 	%f538, %f531, %f805;
	fma.rn.f32 	%f539, %f530, %f801, %f538;
	fma.rn.f32 	%f540, %f532, %f809, %f539;
	fma.rn.f32 	%f541, %f533, %f813, %f540;
	mul.f32 	%f542, %f531, %f806;
	fma.rn.f32 	%f543, %f530, %f802, %f542;
	fma.rn.f32 	%f544, %f532, %f810, %f543;
	fma.rn.f32 	%f545, %f533, %f814, %f544;
	mul.f32 	%f546, %f531, %f807;
	fma.rn.f32 	%f547, %f530, %f803, %f546;
	fma.rn.f32 	%f548, %f532, %f811, %f547;
	fma.rn.f32 	%f549, %f533, %f815, %f548;
	mul.f32 	%f816, %f537, 0f3E800000;
	mul.f32 	%f817, %f541, 0f3E800000;
	mul.f32 	%f818, %f545, 0f3E800000;
	mul.f32 	%f819, %f549, 0f3E800000;
$L__BB1_51:
	setp.gt.f32 	%p158, %f2, 0f3F800000;
	or.pred  	%p159, %p9, %p158;
	mov.f32 	%f836, 0f00000000;
	mov.f32 	%f837, %f836;
	mov.f32 	%f838, %f836;
	mov.f32 	%f839, %f836;
	@%p159 bra 	$L__BB1_61;
	ld.param.u32 	%r200, [Gaussian2DDownsampleKernel_param_3];
	ld.param.u32 	%r175, [Gaussian2DDownsampleKernel_param_2];
	ld.param.u64 	%rd96, [Gaussian2DDownsampleKernel_param_0];
	cvta.to.global.u64 	%rd2, %rd96;
	fma.rn.f32 	%f552, %f93, %f3, 0fBF000000;
	fma.rn.f32 	%f553, %f2, %f5, 0fBF000000;
	cvt.rmi.f32.f32 	%f554, %f552;
	cvt.rzi.s32.f32 	%r22, %f554;
	cvt.rmi.f32.f32 	%f555, %f553;
	cvt.rzi.s32.f32 	%r23, %f555;
	setp.gt.s32 	%p160, %r22, -1;
	setp.lt.s32 	%p161, %r22, %r175;
	and.pred  	%p19, %p160, %p161;
	setp.gt.s32 	%p162, %r23, -1;
	setp.lt.s32 	%p163, %r23, %r200;
	and.pred  	%p20, %p162, %p163;
	and.pred  	%p165, %p19, %p20;
	mov.f32 	%f820, 0f00000000;
	not.pred 	%p166, %p165;
	mov.f32 	%f821, %f820;
	mov.f32 	%f822, %f820;
	mov.f32 	%f823, %f820;
	@%p166 bra 	$L__BB1_54;
	ld.param.u32 	%r235, [Gaussian2DDownsampleKernel_param_4];
	mad.lo.s32 	%r94, %r23, %r235, %r22;
	shl.b32 	%r95, %r94, 2;
	mul.wide.s32 	%rd46, %r95, 4;
	add.s64 	%rd47, %rd2, %rd46;
	ld.global.nc.f32 	%f820, [%rd47];
	ld.global.nc.f32 	%f821, [%rd47+4];
	ld.global.nc.f32 	%f822, [%rd47+8];
	ld.global.nc.f32 	%f823, [%rd47+12];
$L__BB1_54:
	ld.param.u32 	%r176, [Gaussian2DDownsampleKernel_param_2];
	setp.gt.s32 	%p167, %r22, -2;
	add.s32 	%r96, %r22, 1;
	setp.lt.s32 	%p168, %r96, %r176;
	and.pred  	%p21, %p167, %p168;
	and.pred  	%p169, %p21, %p20;
	mov.f32 	%f824, 0f00000000;
	not.pred 	%p170, %p169;
	mov.f32 	%f825, %f824;
	mov.f32 	%f826, %f824;
	mov.f32 	%f827, %f824;
	@%p170 bra 	$L__BB1_56;
	ld.param.u32 	%r236, [Gaussian2DDownsampleKernel_param_4];
	mad.lo.s32 	%r97, %r23, %r236, %r22;
	shl.b32 	%r98, %r97, 2;
	add.s32 	%r99, %r98, 4;
	mul.wide.s32 	%rd48, %r99, 4;
	add.s64 	%rd49, %rd2, %rd48;
	ld.global.nc.f32 	%f824, [%rd49];
	ld.global.nc.f32 	%f825, [%rd49+4];
	ld.global.nc.f32 	%f826, [%rd49+8];
	ld.global.nc.f32 	%f827, [%rd49+12];
$L__BB1_56:
	ld.param.u32 	%r201, [Gaussian2DDownsampleKernel_param_3];
	setp.lt.s32 	%p171, %r23, -1;
	not.pred 	%p172, %p19;
	or.pred  	%p173, %p172, %p171;
	add.s32 	%r100, %r23, 1;
	setp.ge.s32 	%p174, %r100, %r201;
	mov.f32 	%f828, 0f00000000;
	or.pred  	%p175, %p173, %p174;
	mov.f32 	%f829, %f828;
	mov.f32 	%f830, %f828;
	mov.f32 	%f831, %f828;
	@%p175 bra 	$L__BB1_58;
	ld.param.u32 	%r237, [Gaussian2DDownsampleKernel_param_4];
	ld.param.u64 	%rd97, [Gaussian2DDownsampleKernel_param_0];
	mad.lo.s32 	%r101, %r237, %r23, %r237;
	add.s32 	%r102, %r101, %r22;
	shl.b32 	%r103, %r102, 2;
	cvta.to.global.u64 	%rd50, %rd97;
	mul.wide.s32 	%rd51, %r103, 4;
	add.s64 	%rd52, %rd50, %rd51;
	ld.global.nc.f32 	%f828, [%rd52];
	ld.global.nc.f32 	%f829, [%rd52+4];
	ld.global.nc.f32 	%f830, [%rd52+8];
	ld.global.nc.f32 	%f831, [%rd52+12];
$L__BB1_58:
	ld.param.u32 	%r202, [Gaussian2DDownsampleKernel_param_3];
	setp.ge.s32 	%p176, %r100, %r202;
	not.pred 	%p178, %p21;
	or.pred  	%p179, %p178, %p171;
	mov.f32 	%f832, 0f00000000;
	or.pred  	%p180, %p179, %p176;
	mov.f32 	%f833, %f832;
	mov.f32 	%f834, %f832;
	mov.f32 	%f835, %f832;
	@%p180 bra 	$L__BB1_60;
	ld.param.u32 	%r238, [Gaussian2DDownsampleKernel_param_4];
	ld.param.u64 	%rd98, [Gaussian2DDownsampleKernel_param_0];
	mad.lo.s32 	%r105, %r238, %r23, %r238;
	add.s32 	%r106, %r22, %r105;
	shl.b32 	%r107, %r106, 2;
	add.s32 	%r108, %r107, 4;
	cvta.to.global.u64 	%rd53, %rd98;
	mul.wide.s32 	%rd54, %r108, 4;
	add.s64 	%rd55, %rd53, %rd54;
	ld.global.nc.f32 	%f832, [%rd55];
	ld.global.nc.f32 	%f833, [%rd55+4];
	ld.global.nc.f32 	%f834, [%rd55+8];
	ld.global.nc.f32 	%f835, [%rd55+12];
$L__BB1_60:
	ld.param.u32 	%r203, [Gaussian2DDownsampleKernel_param_3];
	ld.param.u32 	%r177, [Gaussian2DDownsampleKernel_param_2];
	cvt.rn.f32.s32 	%f559, %r22;
	cvt.rn.f32.s32 	%f560, %r177;
	fma.rn.f32 	%f561, %f93, %f560, 0fBF000000;
	sub.f32 	%f562, %f561, %f559;
	cvt.rn.f32.s32 	%f563, %r23;
	cvt.rn.f32.s32 	%f564, %r203;
	fma.rn.f32 	%f565, %f2, %f564, 0fBF000000;
	sub.f32 	%f566, %f565, %f563;
	mov.f32 	%f567, 0f3F800000;
	sub.f32 	%f568, %f567, %f562;
	sub.f32 	%f569, %f567, %f566;
	mul.f32 	%f570, %f568, %f569;
	mul.f32 	%f571, %f562, %f569;
	mul.f32 	%f572, %f566, %f568;
	mul.f32 	%f573, %f562, %f566;
	mul.f32 	%f574, %f571, %f824;
	fma.rn.f32 	%f575, %f570, %f820, %f574;
	fma.rn.f32 	%f576, %f572, %f828, %f575;
	fma.rn.f32 	%f836, %f573, %f832, %f576;
	mul.f32 	%f577, %f571, %f825;
	fma.rn.f32 	%f578, %f570, %f821, %f577;
	fma.rn.f32 	%f579, %f572, %f829, %f578;
	fma.rn.f32 	%f837, %f573, %f833, %f579;
	mul.f32 	%f580, %f571, %f826;
	fma.rn.f32 	%f581, %f570, %f822, %f580;
	fma.rn.f32 	%f582, %f572, %f830, %f581;
	fma.rn.f32 	%f838, %f573, %f834, %f582;
	mul.f32 	%f583, %f571, %f827;
	fma.rn.f32 	%f584, %f570, %f823, %f583;
	fma.rn.f32 	%f585, %f572, %f831, %f584;
	fma.rn.f32 	%f839, %f573, %f835, %f585;
$L__BB1_61:
	add.f32 	%f256, %f6, %f2;
	setp.lt.f32 	%p181, %f256, 0f00000000;
	setp.gt.f32 	%p182, %f256, 0f3F800000;
	or.pred  	%p22, %p181, %p182;
	or.pred  	%p184, %p1, %p22;
	mov.f32 	%f856, 0f00000000;
	mov.f32 	%f857, %f856;
	mov.f32 	%f858, %f856;
	mov.f32 	%f859, %f856;
	@%p184 bra 	$L__BB1_71;
	ld.param.u32 	%r204, [Gaussian2DDownsampleKernel_param_3];
	ld.param.u32 	%r178, [Gaussian2DDownsampleKernel_param_2];
	cvt.rn.f32.s32 	%f588, %r178;
	fma.rn.f32 	%f257, %f7, %f588, 0fBF000000;
	cvt.rn.f32.s32 	%f589, %r204;
	fma.rn.f32 	%f590, %f256, %f589, 0fBF000000;
	cvt.rmi.f32.f32 	%f591, %f257;
	cvt.rzi.s32.f32 	%r24, %f591;
	cvt.rmi.f32.f32 	%f592, %f590;
	cvt.rzi.s32.f32 	%r25, %f592;
	setp.gt.s32 	%p185, %r24, -1;
	setp.lt.s32 	%p186, %r24, %r178;
	and.pred  	%p23, %p185, %p186;
	setp.gt.s32 	%p187, %r25, -1;
	setp.lt.s32 	%p188, %r25, %r204;
	and.pred  	%p24, %p187, %p188;
	and.pred  	%p190, %p23, %p24;
	mov.f32 	%f840, 0f00000000;
	not.pred 	%p191, %p190;
	mov.f32 	%f841, %f840;
	mov.f32 	%f842, %f840;
	mov.f32 	%f843, %f840;
	@%p191 bra 	$L__BB1_64;
	ld.param.u32 	%r239, [Gaussian2DDownsampleKernel_param_4];
	ld.param.u64 	%rd99, [Gaussian2DDownsampleKernel_param_0];
	mad.lo.s32 	%r109, %r25, %r239, %r24;
	shl.b32 	%r110, %r109, 2;
	cvta.to.global.u64 	%rd56, %rd99;
	mul.wide.s32 	%rd57, %r110, 4;
	add.s64 	%rd58, %rd56, %rd57;
	ld.global.nc.f32 	%f840, [%rd58];
	ld.global.nc.f32 	%f841, [%rd58+4];
	ld.global.nc.f32 	%f842, [%rd58+8];
	ld.global.nc.f32 	%f843, [%rd58+12];
$L__BB1_64:
	ld.param.u32 	%r179, [Gaussian2DDownsampleKernel_param_2];
	setp.gt.s32 	%p192, %r24, -2;
	add.s32 	%r111, %r24, 1;
	setp.lt.s32 	%p193, %r111, %r179;
	and.pred  	%p25, %p192, %p193;
	and.pred  	%p194, %p25, %p24;
	mov.f32 	%f844, 0f00000000;
	not.pred 	%p195, %p194;
	mov.f32 	%f845, %f844;
	mov.f32 	%f846, %f844;
	mov.f32 	%f847, %f844;
	@%p195 bra 	$L__BB1_66;
	ld.param.u32 	%r240, [Gaussian2DDownsampleKernel_param_4];
	ld.param.u64 	%rd100, [Gaussian2DDownsampleKernel_param_0];
	mad.lo.s32 	%r112, %r25, %r240, %r24;
	shl.b32 	%r113, %r112, 2;
	add.s32 	%r114, %r113, 4;
	cvta.to.global.u64 	%rd59, %rd100;
	mul.wide.s32 	%rd60, %r114, 4;
	add.s64 	%rd61, %rd59, %rd60;
	ld.global.nc.f32 	%f844, [%rd61];
	ld.global.nc.f32 	%f845, [%rd61+4];
	ld.global.nc.f32 	%f846, [%rd61+8];
	ld.global.nc.f32 	%f847, [%rd61+12];
$L__BB1_66:
	ld.param.u32 	%r205, [Gaussian2DDownsampleKernel_param_3];
	setp.lt.s32 	%p196, %r25, -1;
	not.pred 	%p197, %p23;
	or.pred  	%p198, %p197, %p196;
	add.s32 	%r115, %r25, 1;
	setp.ge.s32 	%p199, %r115, %r205;
	mov.f32 	%f848, 0f00000000;
	or.pred  	%p200, %p198, %p199;
	mov.f32 	%f849, %f848;
	mov.f32 	%f850, %f848;
	mov.f32 	%f851, %f848;
	@%p200 bra 	$L__BB1_68;
	ld.param.u32 	%r241, [Gaussian2DDownsampleKernel_param_4];
	ld.param.u64 	%rd101, [Gaussian2DDownsampleKernel_param_0];
	mad.lo.s32 	%r116, %r241, %r25, %r241;
	add.s32 	%r117, %r116, %r24;
	shl.b32 	%r118, %r117, 2;
	cvta.to.global.u64 	%rd62, %rd101;
	mul.wide.s32 	%rd63, %r118, 4;
	add.s64 	%rd64, %rd62, %rd63;
	ld.global.nc.f32 	%f848, [%rd64];
	ld.global.nc.f32 	%f849, [%rd64+4];
	ld.global.nc.f32 	%f850, [%rd64+8];
	ld.global.nc.f32 	%f851, [%rd64+12];
$L__BB1_68:
	ld.param.u32 	%r206, [Gaussian2DDownsampleKernel_param_3];
	setp.ge.s32 	%p201, %r115, %r206;
	not.pred 	%p203, %p25;
	or.pred  	%p204, %p203, %p196;
	mov.f32 	%f852, 0f00000000;
	or.pred  	%p205, %p204, %p201;
	mov.f32 	%f853, %f852;
	mov.f32 	%f854, %f852;
	mov.f32 	%f855, %f852;
	@%p205 bra 	$L__BB1_70;
	ld.param.u32 	%r242, [Gaussian2DDownsampleKernel_param_4];
	ld.param.u64 	%rd102, [Gaussian2DDownsampleKernel_param_0];
	mad.lo.s32 	%r120, %r242, %r25, %r242;
	add.s32 	%r121, %r24, %r120;
	shl.b32 	%r122, %r121, 2;
	add.s32 	%r123, %r122, 4;
	cvta.to.global.u64 	%rd65, %rd102;
	mul.wide.s32 	%rd66, %r123, 4;
	add.s64 	%rd67, %rd65, %rd66;
	ld.global.nc.f32 	%f852, [%rd67];
	ld.global.nc.f32 	%f853, [%rd67+4];
	ld.global.nc.f32 	%f854, [%rd67+8];
	ld.global.nc.f32 	%f855, [%rd67+12];
$L__BB1_70:
	ld.param.u32 	%r207, [Gaussian2DDownsampleKernel_param_3];
	cvt.rn.f32.s32 	%f596, %r24;
	sub.f32 	%f597, %f257, %f596;
	cvt.rn.f32.s32 	%f598, %r25;
	cvt.rn.f32.s32 	%f599, %r207;
	fma.rn.f32 	%f600, %f256, %f599, 0fBF000000;
	sub.f32 	%f601, %f600, %f598;
	mov.f32 	%f602, 0f3F800000;
	sub.f32 	%f603, %f602, %f597;
	sub.f32 	%f604, %f602, %f601;
	mul.f32 	%f605, %f603, %f604;
	mul.f32 	%f606, %f597, %f604;
	mul.f32 	%f607, %f603, %f601;
	mul.f32 	%f608, %f597, %f601;
	mul.f32 	%f609, %f606, %f844;
	fma.rn.f32 	%f610, %f605, %f840, %f609;
	fma.rn.f32 	%f611, %f607, %f848, %f610;
	fma.rn.f32 	%f856, %f608, %f852, %f611;
	mul.f32 	%f612, %f606, %f845;
	fma.rn.f32 	%f613, %f605, %f841, %f612;
	fma.rn.f32 	%f614, %f607, %f849, %f613;
	fma.rn.f32 	%f857, %f608, %f853, %f614;
	mul.f32 	%f615, %f606, %f846;
	fma.rn.f32 	%f616, %f605, %f842, %f615;
	fma.rn.f32 	%f617, %f607, %f850, %f616;
	fma.rn.f32 	%f858, %f608, %f854, %f617;
	mul.f32 	%f618, %f606, %f847;
	fma.rn.f32 	%f619, %f605, %f843, %f618;
	fma.rn.f32 	%f620, %f607, %f851, %f619;
	fma.rn.f32 	%f859, %f608, %f855, %f620;
$L__BB1_71:
	setp.lt.f32 	%p206, %f1, 0f00000000;
	setp.gt.f32 	%p207, %f1, 0f3F800000;
	or.pred  	%p208, %p206, %p207;
	or.pred  	%p209, %p208, %p22;
	mov.f32 	%f876, 0f00000000;
	mov.f32 	%f877, %f876;
	mov.f32 	%f878, %f876;
	mov.f32 	%f879, %f876;
	@%p209 bra 	$L__BB1_81;
	ld.param.u32 	%r208, [Gaussian2DDownsampleKernel_param_3];
	ld.param.u32 	%r180, [Gaussian2DDownsampleKernel_param_2];
	cvt.rn.f32.s32 	%f623, %r180;
	fma.rn.f32 	%f298, %f1, %f623, 0fBF000000;
	cvt.rn.f32.s32 	%f624, %r208;
	fma.rn.f32 	%f625, %f256, %f624, 0fBF000000;
	cvt.rmi.f32.f32 	%f626, %f298;
	cvt.rzi.s32.f32 	%r26, %f626;
	cvt.rmi.f32.f32 	%f627, %f625;
	cvt.rzi.s32.f32 	%r27, %f627;
	setp.gt.s32 	%p210, %r26, -1;
	setp.lt.s32 	%p211, %r26, %r180;
	and.pred  	%p26, %p210, %p211;
	setp.gt.s32 	%p212, %r27, -1;
	setp.lt.s32 	%p213, %r27, %r208;
	and.pred  	%p27, %p212, %p213;
	and.pred  	%p215, %p26, %p27;
	mov.f32 	%f860, 0f00000000;
	not.pred 	%p216, %p215;
	mov.f32 	%f861, %f860;
	mov.f32 	%f862, %f860;
	mov.f32 	%f863, %f860;
	@%p216 bra 	$L__BB1_74;
	ld.param.u32 	%r243, [Gaussian2DDownsampleKernel_param_4];
	ld.param.u64 	%rd103, [Gaussian2DDownsampleKernel_param_0];
	mad.lo.s32 	%r124, %r27, %r243, %r26;
	shl.b32 	%r125, %r124, 2;
	cvta.to.global.u64 	%rd68, %rd103;
	mul.wide.s32 	%rd69, %r125, 4;
	add.s64 	%rd70, %rd68, %rd69;
	ld.global.nc.f32 	%f860, [%rd70];
	ld.global.nc.f32 	%f861, [%rd70+4];
	ld.global.nc.f32 	%f862, [%rd70+8];
	ld.global.nc.f32 	%f863, [%rd70+12];
$L__BB1_74:
	ld.param.u32 	%r181, [Gaussian2DDownsampleKernel_param_2];
	setp.gt.s32 	%p217, %r26, -2;
	add.s32 	%r126, %r26, 1;
	setp.lt.s32 	%p218, %r126, %r181;
	and.pred  	%p28, %p217, %p218;
	and.pred  	%p219, %p28, %p27;
	mov.f32 	%f864, 0f00000000;
	not.pred 	%p220, %p219;
	mov.f32 	%f865, %f864;
	mov.f32 	%f866, %f864;
	mov.f32 	%f867, %f864;
	@%p220 bra 	$L__BB1_76;
	ld.param.u32 	%r244, [Gaussian2DDownsampleKernel_param_4];
	ld.param.u64 	%rd104, [Gaussian2DDownsampleKernel_param_0];
	mad.lo.s32 	%r127, %r27, %r244, %r26;
	shl.b32 	%r128, %r127, 2;
	add.s32 	%r129, %r128, 4;
	cvta.to.global.u64 	%rd71, %rd104;
	mul.wide.s32 	%rd72, %r129, 4;
	add.s64 	%rd73, %rd71, %rd72;
	ld.global.nc.f32 	%f864, [%rd73];
	ld.global.nc.f32 	%f865, [%rd73+4];
	ld.global.nc.f32 	%f866, [%rd73+8];
	ld.global.nc.f32 	%f867, [%rd73+12];
$L__BB1_76:
	ld.param.u32 	%r209, [Gaussian2DDownsampleKernel_param_3];
	setp.lt.s32 	%p221, %r27, -1;
	not.pred 	%p222, %p26;
	or.pred  	%p223, %p222, %p221;
	add.s32 	%r130, %r27, 1;
	setp.ge.s32 	%p224, %r130, %r209;
	mov.f32 	%f868, 0f00000000;
	or.pred  	%p225, %p223, %p224;
	mov.f32 	%f869, %f868;
	mov.f32 	%f870, %f868;
	mov.f32 	%f871, %f868;
	@%p225 bra 	$L__BB1_78;
	ld.param.u32 	%r245, [Gaussian2DDownsampleKernel_param_4];
	ld.param.u64 	%rd105, [Gaussian2DDownsampleKernel_param_0];
	mad.lo.s32 	%r131, %r245, %r27, %r245;
	add.s32 	%r132, %r131, %r26;
	shl.b32 	%r133, %r132, 2;
	cvta.to.global.u64 	%rd74, %rd105;
	mul.wide.s32 	%rd75, %r133, 4;
	add.s64 	%rd76, %rd74, %rd75;
	ld.global.nc.f32 	%f868, [%rd76];
	ld.global.nc.f32 	%f869, [%rd76+4];
	ld.global.nc.f32 	%f870, [%rd76+8];
	ld.global.nc.f32 	%f871, [%rd76+12];
$L__BB1_78:
	ld.param.u32 	%r210, [Gaussian2DDownsampleKernel_param_3];
	setp.ge.s32 	%p226, %r130, %r210;
	not.pred 	%p228, %p28;
	or.pred  	%p229, %p228, %p221;
	mov.f32 	%f872, 0f00000000;
	or.pred  	%p230, %p229, %p226;
	mov.f32 	%f873, %f872;
	mov.f32 	%f874, %f872;
	mov.f32 	%f875, %f872;
	@%p230 bra 	$L__BB1_80;
	ld.param.u32 	%r246, [Gaussian2DDownsampleKernel_param_4];
	ld.param.u64 	%rd106, [Gaussian2DDownsampleKernel_param_0];
	mad.lo.s32 	%r135, %r246, %r27, %r246;
	add.s32 	%r136, %r26, %r135;
	shl.b32 	%r137, %r136, 2;
	add.s32 	%r138, %r137, 4;
	cvta.to.global.u64 	%rd77, %rd106;
	mul.wide.s32 	%rd78, %r138, 4;
	add.s64 	%rd79, %rd77, %rd78;
	ld.global.nc.f32 	%f872, [%rd79];
	ld.global.nc.f32 	%f873, [%rd79+4];
	ld.global.nc.f32 	%f874, [%rd79+8];
	ld.global.nc.f32 	%f875, [%rd79+12];
$L__BB1_80:
	ld.param.u32 	%r211, [Gaussian2DDownsampleKernel_param_3];
	cvt.rn.f32.s32 	%f631, %r26;
	sub.f32 	%f632, %f298, %f631;
	cvt.rn.f32.s32 	%f633, %r27;
	cvt.rn.f32.s32 	%f634, %r211;
	fma.rn.f32 	%f635, %f256, %f634, 0fBF000000;
	sub.f32 	%f636, %f635, %f633;
	mov.f32 	%f637, 0f3F800000;
	sub.f32 	%f638, %f637, %f632;
	sub.f32 	%f639, %f637, %f636;
	mul.f32 	%f640, %f638, %f639;
	mul.f32 	%f641, %f632, %f639;
	mul.f32 	%f642, %f638, %f636;
	mul.f32 	%f643, %f632, %f636;
	mul.f32 	%f644, %f641, %f864;
	fma.rn.f32 	%f645, %f640, %f860, %f644;
	fma.rn.f32 	%f646, %f642, %f868, %f645;
	fma.rn.f32 	%f876, %f643, %f872, %f646;
	mul.f32 	%f647, %f641, %f865;
	fma.rn.f32 	%f648, %f640, %f861, %f647;
	fma.rn.f32 	%f649, %f642, %f869, %f648;
	fma.rn.f32 	%f877, %f643, %f873, %f649;
	mul.f32 	%f650, %f641, %f866;
	fma.rn.f32 	%f651, %f640, %f862, %f650;
	fma.rn.f32 	%f652, %f642, %f870, %f651;
	fma.rn.f32 	%f878, %f643, %f874, %f652;
	mul.f32 	%f653, %f641, %f867;
	fma.rn.f32 	%f654, %f640, %f863, %f653;
	fma.rn.f32 	%f655, %f642, %f871, %f654;
	fma.rn.f32 	%f879, %f643, %f875, %f655;
$L__BB1_81:
	or.pred  	%p231, %p9, %p22;
	mov.f32 	%f896, 0f00000000;
	mov.f32 	%f897, %f896;
	mov.f32 	%f898, %f896;
	mov.f32 	%f899, %f896;
	@%p231 bra 	$L__BB1_91;
	ld.param.u32 	%r212, [Gaussian2DDownsampleKernel_param_3];
	ld.param.u32 	%r182, [Gaussian2DDownsampleKernel_param_2];
	cvt.rn.f32.s32 	%f658, %r182;
	fma.rn.f32 	%f339, %f93, %f658, 0fBF000000;
	cvt.rn.f32.s32 	%f659, %r212;
	fma.rn.f32 	%f340, %f256, %f659, 0fBF000000;
	cvt.rmi.f32.f32 	%f660, %f339;
	cvt.rzi.s32.f32 	%r28, %f660;
	cvt.rmi.f32.f32 	%f661, %f340;
	cvt.rzi.s32.f32 	%r29, %f661;
	setp.gt.s32 	%p232, %r28, -1;
	setp.lt.s32 	%p233, %r28, %r182;
	and.pred  	%p29, %p232, %p233;
	setp.gt.s32 	%p234, %r29, -1;
	setp.lt.s32 	%p235, %r29, %r212;
	and.pred  	%p30, %p234, %p235;
	and.pred  	%p237, %p29, %p30;
	mov.f32 	%f880, 0f00000000;
	not.pred 	%p238, %p237;
	mov.f32 	%f881, %f880;
	mov.f32 	%f882, %f880;
	mov.f32 	%f883, %f880;
	@%p238 bra 	$L__BB1_84;
	ld.param.u32 	%r247, [Gaussian2DDownsampleKernel_param_4];
	ld.param.u64 	%rd107, [Gaussian2DDownsampleKernel_param_0];
	mad.lo.s32 	%r139, %r29, %r247, %r28;
	shl.b32 	%r140, %r139, 2;
	cvta.to.global.u64 	%rd80, %rd107;
	mul.wide.s32 	%rd81, %r140, 4;
	add.s64 	%rd82, %rd80, %rd81;
	ld.global.nc.f32 	%f880, [%rd82];
	ld.global.nc.f32 	%f881, [%rd82+4];
	ld.global.nc.f32 	%f882, [%rd82+8];
	ld.global.nc.f32 	%f883, [%rd82+12];
$L__BB1_84:
	ld.param.u32 	%r183, [Gaussian2DDownsampleKernel_param_2];
	setp.gt.s32 	%p239, %r28, -2;
	add.s32 	%r141, %r28, 1;
	setp.lt.s32 	%p240, %r141, %r183;
	and.pred  	%p31, %p239, %p240;
	and.pred  	%p241, %p31, %p30;
	mov.f32 	%f884, 0f00000000;
	not.pred 	%p242, %p241;
	mov.f32 	%f885, %f884;
	mov.f32 	%f886, %f884;
	mov.f32 	%f887, %f884;
	@%p242 bra 	$L__BB1_86;
	ld.param.u32 	%r248, [Gaussian2DDownsampleKernel_param_4];
	ld.param.u64 	%rd108, [Gaussian2DDownsampleKernel_param_0];
	mad.lo.s32 	%r142, %r29, %r248, %r28;
	shl.b32 	%r143, %r142, 2;
	add.s32 	%r144, %r143, 4;
	cvta.to.global.u64 	%rd83, %rd108;
	mul.wide.s32 	%rd84, %r144, 4;
	add.s64 	%rd85, %rd83, %rd84;
	ld.global.nc.f32 	%f884, [%rd85];
	ld.global.nc.f32 	%f885, [%rd85+4];
	ld.global.nc.f32 	%f886, [%rd85+8];
	ld.global.nc.f32 	%f887, [%rd85+12];
$L__BB1_86:
	ld.param.u32 	%r213, [Gaussian2DDownsampleKernel_param_3];
	setp.lt.s32 	%p243, %r29, -1;
	not.pred 	%p244, %p29;
	or.pred  	%p245, %p244, %p243;
	add.s32 	%r145, %r29, 1;
	setp.ge.s32 	%p246, %r145, %r213;
	mov.f32 	%f888, 0f00000000;
	or.pred  	%p247, %p245, %p246;
	mov.f32 	%f889, %f888;
	mov.f32 	%f890, %f888;
	mov.f32 	%f891, %f888;
	@%p247 bra 	$L__BB1_88;
	ld.param.u32 	%r249, [Gaussian2DDownsampleKernel_param_4];
	ld.param.u64 	%rd109, [Gaussian2DDownsampleKernel_param_0];
	mad.lo.s32 	%r146, %r249, %r29, %r249;
	add.s32 	%r147, %r146, %r28;
	shl.b32 	%r148, %r147, 2;
	cvta.to.global.u64 	%rd86, %rd109;
	mul.wide.s32 	%rd87, %r148, 4;
	add.s64 	%rd88, %rd86, %rd87;
	ld.global.nc.f32 	%f888, [%rd88];
	ld.global.nc.f32 	%f889, [%rd88+4];
	ld.global.nc.f32 	%f890, [%rd88+8];
	ld.global.nc.f32 	%f891, [%rd88+12];
$L__BB1_88:
	ld.param.u32 	%r214, [Gaussian2DDownsampleKernel_param_3];
	add.s32 	%r149, %r29, 1;
	setp.ge.s32 	%p248, %r149, %r214;
	not.pred 	%p250, %p31;
	or.pred  	%p251, %p250, %p243;
	mov.f32 	%f892, 0f00000000;
	or.pred  	%p252, %p251, %p248;
	mov.f32 	%f893, %f892;
	mov.f32 	%f894, %f892;
	mov.f32 	%f895, %f892;
	@%p252 bra 	$L__BB1_90;
	ld.param.u32 	%r250, [Gaussian2DDownsampleKernel_param_4];
	ld.param.u64 	%rd110, [Gaussian2DDownsampleKernel_param_0];
	mad.lo.s32 	%r150, %r250, %r29, %r250;
	add.s32 	%r151, %r28, %r150;
	shl.b32 	%r152, %r151, 2;
	add.s32 	%r153, %r152, 4;
	cvta.to.global.u64 	%rd89, %rd110;
	mul.wide.s32 	%rd90, %r153, 4;
	add.s64 	%rd91, %rd89, %rd90;
	ld.global.nc.f32 	%f892, [%rd91];
	ld.global.nc.f32 	%f893, [%rd91+4];
	ld.global.nc.f32 	%f894, [%rd91+8];
	ld.global.nc.f32 	%f895, [%rd91+12];
$L__BB1_90:
	cvt.rn.f32.s32 	%f665, %r28;
	sub.f32 	%f666, %f339, %f665;
	cvt.rn.f32.s32 	%f667, %r29;
	sub.f32 	%f668, %f340, %f667;
	mov.f32 	%f669, 0f3F800000;
	sub.f32 	%f670, %f669, %f666;
	sub.f32 	%f671, %f669, %f668;
	mul.f32 	%f672, %f670, %f671;
	mul.f32 	%f673, %f666, %f671;
	mul.f32 	%f674, %f670, %f668;
	mul.f32 	%f675, %f666, %f668;
	mul.f32 	%f676, %f673, %f884;
	fma.rn.f32 	%f677, %f672, %f880, %f676;
	fma.rn.f32 	%f678, %f674, %f888, %f677;
	fma.rn.f32 	%f896, %f675, %f892, %f678;
	mul.f32 	%f679, %f673, %f885;
	fma.rn.f32 	%f680, %f672, %f881, %f679;
	fma.rn.f32 	%f681, %f674, %f889, %f680;
	fma.rn.f32 	%f897, %f675, %f893, %f681;
	mul.f32 	%f682, %f673, %f886;
	fma.rn.f32 	%f683, %f672, %f882, %f682;
	fma.rn.f32 	%f684, %f674, %f890, %f683;
	fma.rn.f32 	%f898, %f675, %f894, %f684;
	mul.f32 	%f685, %f673, %f887;
	fma.rn.f32 	%f686, %f672, %f883, %f685;
	fma.rn.f32 	%f687, %f674, %f891, %f686;
	fma.rn.f32 	%f899, %f675, %f895, %f687;
$L__BB1_91:
	ld.param.u32 	%r251, [Gaussian2DDownsampleKernel_param_7];
	ld.param.u64 	%rd111, [Gaussian2DDownsampleKernel_param_1];
	add.f32 	%f688, %f758, %f796;
	add.f32 	%f689, %f688, %f836;
	add.f32 	%f690, %f689, %f876;
	fma.rn.f32 	%f691, %f690, 0f3E000000, %f816;
	add.f32 	%f692, %f738, %f778;
	add.f32 	%f693, %f692, %f856;
	add.f32 	%f694, %f693, %f896;
	fma.rn.f32 	%f695, %f694, 0f3D800000, %f691;
	add.f32 	%f696, %f757, %f797;
	add.f32 	%f697, %f696, %f837;
	add.f32 	%f698, %f697, %f877;
	fma.rn.f32 	%f699, %f698, 0f3E000000, %f817;
	add.f32 	%f700, %f737, %f776;
	add.f32 	%f701, %f700, %f857;
	add.f32 	%f702, %f701, %f897;
	fma.rn.f32 	%f703, %f702, 0f3D800000, %f699;
	add.f32 	%f704, %f756, %f798;
	add.f32 	%f705, %f704, %f838;
	add.f32 	%f706, %f705, %f878;
	fma.rn.f32 	%f707, %f706, 0f3E000000, %f818;
	add.f32 	%f708, %f736, %f777;
	add.f32 	%f709, %f708, %f858;
	add.f32 	%f710, %f709, %f898;
	fma.rn.f32 	%f711, %f710, 0f3D800000, %f707;
	add.f32 	%f712, %f759, %f799;
	add.f32 	%f713, %f712, %f839;
	add.f32 	%f714, %f713, %f879;
	fma.rn.f32 	%f715, %f714, 0f3E000000, %f819;
	add.f32 	%f716, %f739, %f779;
	add.f32 	%f717, %f716, %f859;
	add.f32 	%f718, %f717, %f899;
	fma.rn.f32 	%f719, %f718, 0f3D800000, %f715;
	mov.u32 	%r154, %ctaid.y;
	mov.u32 	%r155, %ntid.y;
	mov.u32 	%r156, %tid.y;
	mad.lo.s32 	%r157, %r154, %r155, %r156;
	mov.u32 	%r158, %ctaid.x;
	mov.u32 	%r159, %ntid.x;
	mov.u32 	%r160, %tid.x;
	mad.lo.s32 	%r161, %r158, %r159, %r160;
	mad.lo.s32 	%r162, %r251, %r157, %r161;
	shl.b32 	%r163, %r162, 2;
	cvta.to.global.u64 	%rd92, %rd111;
	mul.wide.s32 	%rd93, %r163, 4;
	add.s64 	%rd94, %rd92, %rd93;
	st.global.f32 	[%rd94], %f695;
	st.global.f32 	[%rd94+4], %f703;
	st.global.f32 	[%rd94+8], %f711;
	st.global.f32 	[%rd94+12], %f719;
$L__BB1_92:
	ret;

}
	// .globl	GaussianDownsampleHKernel
.visible .entry GaussianDownsampleHKernel(
	.param .u64 .ptr .align 1 GaussianDownsampleHKernel_param_0,
	.param .u64 .ptr .align 1 GaussianDownsampleHKernel_param_1,
	.param .u32 GaussianDownsampleHKernel_param_2,
	.param .u32 GaussianDownsampleHKernel_param_3,
	.param .u32 GaussianDownsampleHKernel_param_4,
	.param .f32 GaussianDownsampleHKernel_param_5
)
{
	.reg .pred 	%p<4>;
	.reg .b32 	%r<68>;
	.reg .b32 	%f<162>;
	.reg .b64 	%rd<33>;

	ld.param.u32 	%r3, [GaussianDownsampleHKernel_param_2];
	ld.param.u32 	%r6, [GaussianDownsampleHKernel_param_3];
	ld.param.u32 	%r5, [GaussianDownsampleHKernel_param_4];
	mov.u32 	%r7, %ctaid.x;
	mov.u32 	%r8, %ntid.x;
	mov.u32 	%r9, %tid.x;
	mad.lo.s32 	%r1, %r7, %r8, %r9;
	mov.u32 	%r10, %ctaid.y;
	mov.u32 	%r11, %ntid.y;
	mov.u32 	%r12, %tid.y;
	mad.lo.s32 	%r13, %r10, %r11, %r12;
	setp.ge.s32 	%p1, %r1, %r3;
	setp.ge.s32 	%p2, %r13, %r6;
	or.pred  	%p3, %p1, %p2;
	@%p3 bra 	$L__BB2_2;
	ld.param.u64 	%rd32, [GaussianDownsampleHKernel_param_1];
	ld.param.u64 	%rd31, [GaussianDownsampleHKernel_param_0];
	cvta.to.global.u64 	%rd3, %rd31;
	cvta.to.global.u64 	%rd4, %rd32;
	cvt.rn.f32.s32 	%f1, %r1;
	add.f32 	%f2, %f1, 0f3F000000;
	cvt.rn.f32.s32 	%f3, %r3;
	div.rn.f32 	%f4, %f2, %f3;
	cvt.rn.f32.u32 	%f5, %r13;
	add.f32 	%f6, %f5, 0f3F000000;
	cvt.rn.f32.u32 	%f7, %r6;
	div.rn.f32 	%f8, %f6, %f7;
	rcp.rn.f32 	%f9, %f3;
	max.f32 	%f10, %f4, 0f00000000;
	min.f32 	%f11, %f10, 0f3F800000;
	max.f32 	%f12, %f8, 0f00000000;
	min.f32 	%f13, %f12, 0f3F800000;
	fma.rn.f32 	%f14, %f11, %f3, 0fBF000000;
	fma.rn.f32 	%f15, %f13, %f7, 0fBF000000;
	cvt.rmi.f32.f32 	%f16, %f14;
	cvt.rzi.s32.f32 	%r14, %f16;
	cvt.rmi.f32.f32 	%f17, %f15;
	cvt.rzi.s32.f32 	%r15, %f17;
	add.s32 	%r16, %r14, 1;
	add.s32 	%r17, %r15, 1;
	cvt.rn.f32.s32 	%f18, %r14;
	sub.f32 	%f19, %f14, %f18;
	cvt.rn.f32.s32 	%f20, %r15;
	sub.f32 	%f21, %f15, %f20;
	add.s32 	%r18, %r3, -1;
	min.s32 	%r19, %r14, %r18;
	max.s32 	%r20, %r19, 0;
	min.s32 	%r21, %r16, %r18;
	max.s32 	%r22, %r21, 0;
	add.s32 	%r23, %r6, -1;
	min.s32 	%r24, %r15, %r23;
	max.s32 	%r25, %r24, 0;
	min.s32 	%r26, %r17, %r23;
	max.s32 	%r27, %r26, 0;
	mul.lo.s32 	%r28, %r25, %r5;
	add.s32 	%r29, %r28, %r20;
	shl.b32 	%r30, %r29, 2;
	add.s32 	%r31, %r28, %r22;
	shl.b32 	%r32, %r31, 2;
	mul.lo.s32 	%r33, %r27, %r5;
	add.s32 	%r34, %r33, %r20;
	shl.b32 	%r35, %r34, 2;
	add.s32 	%r36, %r33, %r22;
	shl.b32 	%r37, %r36, 2;
	mov.f32 	%f22, 0f3F800000;
	sub.f32 	%f23, %f22, %f19;
	sub.f32 	%f24, %f22, %f21;
	mul.f32 	%f25, %f23, %f24;
	mul.f32 	%f26, %f19, %f24;
	mul.f32 	%f27, %f23, %f21;
	mul.f32 	%f28, %f19, %f21;
	mul.wide.s32 	%rd5, %r30, 4;
	add.s64 	%rd6, %rd3, %rd5;
	ld.global.nc.f32 	%f29, [%rd6];
	mul.wide.s32 	%rd7, %r32, 4;
	add.s64 	%rd8, %rd3, %rd7;
	ld.global.nc.f32 	%f30, [%rd8];
	mul.f32 	%f31, %f26, %f30;
	fma.rn.f32 	%f32, %f25, %f29, %f31;
	mul.wide.s32 	%rd9, %r35, 4;
	add.s64 	%rd10, %rd3, %rd9;
	ld.global.nc.f32 	%f33, [%rd10];
	fma.rn.f32 	%f34, %f27, %f33, %f32;
	mul.wide.s32 	%rd11, %r37, 4;
	add.s64 	%rd12, %rd3, %rd11;
	ld.global.nc.f32 	%f35, [%rd12];
	fma.rn.f32 	%f36, %f28, %f35, %f34;
	ld.global.nc.f32 	%f37, [%rd6+4];
	ld.global.nc.f32 	%f38, [%rd8+4];
	mul.f32 	%f39, %f26, %f38;
	fma.rn.f32 	%f40, %f25, %f37, %f39;
	ld.global.nc.f32 	%f41, [%rd10+4];
	fma.rn.f32 	%f42, %f27, %f41, %f40;
	ld.global.nc.f32 	%f43, [%rd12+4];
	fma.rn.f32 	%f44, %f28, %f43, %f42;
	ld.global.nc.f32 	%f45, [%rd6+8];
	ld.global.nc.f32 	%f46, [%rd8+8];
	mul.f32 	%f47, %f26, %f46;
	fma.rn.f32 	%f48, %f25, %f45, %f47;
	ld.global.nc.f32 	%f49, [%rd10+8];
	fma.rn.f32 	%f50, %f27, %f49, %f48;
	ld.global.nc.f32 	%f51, [%rd12+8];
	fma.rn.f32 	%f52, %f28, %f51, %f50;
	ld.global.nc.f32 	%f53, [%rd6+12];
	ld.global.nc.f32 	%f54, [%rd8+12];
	mul.f32 	%f55, %f26, %f54;
	fma.rn.f32 	%f56, %f25, %f53, %f55;
	ld.global.nc.f32 	%f57, [%rd10+12];
	fma.rn.f32 	%f58, %f27, %f57, %f56;
	ld.global.nc.f32 	%f59, [%rd12+12];
	fma.rn.f32 	%f60, %f28, %f59, %f58;
	mul.f32 	%f61, %f9, 0f3F99999A;
	sub.f32 	%f62, %f4, %f61;
	max.f32 	%f63, %f62, 0f00000000;
	min.f32 	%f64, %f63, 0f3F800000;
	fma.rn.f32 	%f65, %f64, %f3, 0fBF000000;
	cvt.rmi.f32.f32 	%f66, %f65;
	cvt.rzi.s32.f32 	%r38, %f66;
	add.s32 	%r39, %r38, 1;
	cvt.rn.f32.s32 	%f67, %r38;
	sub.f32 	%f68, %f65, %f67;
	min.s32 	%r40, %r38, %r18;
	max.s32 	%r41, %r40, 0;
	min.s32 	%r42, %r39, %r18;
	max.s32 	%r43, %r42, 0;
	add.s32 	%r44, %r28, %r41;
	shl.b32 	%r45, %r44, 2;
	add.s32 	%r46, %r43, %r28;
	shl.b32 	%r47, %r46, 2;
	add.s32 	%r48, %r33, %r41;
	shl.b32 	%r49, %r48, 2;
	add.s32 	%r50, %r33, %r43;
	shl.b32 	%r51, %r50, 2;
	sub.f32 	%f69, %f22, %f68;
	mul.f32 	%f70, %f24, %f69;
	mul.f32 	%f71, %f68, %f24;
	mul.f32 	%f72, %f21, %f69;
	mul.f32 	%f73, %f21, %f68;
	mul.wide.s32 	%rd13, %r45, 4;
	add.s64 	%rd14, %rd3, %rd13;
	ld.global.nc.f32 	%f74, [%rd14];
	mul.wide.s32 	%rd15, %r47, 4;
	add.s64 	%rd16, %rd3, %rd15;
	ld.global.nc.f32 	%f75, [%rd16];
	mul.f32 	%f76, %f71, %f75;
	fma.rn.f32 	%f77, %f70, %f74, %f76;
	mul.wide.s32 	%rd17, %r49, 4;
	add.s64 	%rd18, %rd3, %rd17;
	ld.global.nc.f32 	%f78, [%rd18];
	fma.rn.f32 	%f79, %f72, %f78, %f77;
	mul.wide.s32 	%rd19, %r51, 4;
	add.s64 	%rd20, %rd3, %rd19;
	ld.global.nc.f32 	%f80, [%rd20];
	fma.rn.f32 	%f81, %f73, %f80, %f79;
	ld.global.nc.f32 	%f82, [%rd14+4];
	ld.global.nc.f32 	%f83, [%rd16+4];
	mul.f32 	%f84, %f71, %f83;
	fma.rn.f32 	%f85, %f70, %f82, %f84;
	ld.global.nc.f32 	%f86, [%rd18+4];
	fma.rn.f32 	%f87, %f72, %f86, %f85;
	ld.global.nc.f32 	%f88, [%rd20+4];
	fma.rn.f32 	%f89, %f73, %f88, %f87;
	ld.global.nc.f32 	%f90, [%rd14+8];
	ld.global.nc.f32 	%f91, [%rd16+8];
	mul.f32 	%f92, %f71, %f91;
	fma.rn.f32 	%f93, %f70, %f90, %f92;
	ld.global.nc.f32 	%f94, [%rd18+8];
	fma.rn.f32 	%f95, %f72, %f94, %f93;
	ld.global.nc.f32 	%f96, [%rd20+8];
	fma.rn.f32 	%f97, %f73, %f96, %f95;
	ld.global.nc.f32 	%f98, [%rd14+12];
	ld.global.nc.f32 	%f99, [%rd16+12];
	mul.f32 	%f100, %f71, %f99;
	fma.rn.f32 	%f101, %f70, %f98, %f100;
	ld.global.nc.f32 	%f102, [%rd18+12];
	fma.rn.f32 	%f103, %f72, %f102, %f101;
	ld.global.nc.f32 	%f104, [%rd20+12];
	fma.rn.f32 	%f105, %f73, %f104, %f103;
	add.f32 	%f106, %f4, %f61;
	max.f32 	%f107, %f106, 0f00000000;
	min.f32 	%f108, %f107, 0f3F800000;
	fma.rn.f32 	%f109, %f108, %f3, 0fBF000000;
	cvt.rmi.f32.f32 	%f110, %f109;
	cvt.rzi.s32.f32 	%r52, %f110;
	add.s32 	%r53, %r52, 1;
	cvt.rn.f32.s32 	%f111, %r52;
	sub.f32 	%f112, %f109, %f111;
	min.s32 	%r54, %r52, %r18;
	max.s32 	%r55, %r54, 0;
	min.s32 	%r56, %r53, %r18;
	max.s32 	%r57, %r56, 0;
	add.s32 	%r58, %r28, %r55;
	shl.b32 	%r59, %r58, 2;
	add.s32 	%r60, %r57, %r28;
	shl.b32 	%r61, %r60, 2;
	add.s32 	%r62, %r33, %r55;
	shl.b32 	%r63, %r62, 2;
	add.s32 	%r64, %r33, %r57;
	shl.b32 	%r65, %r64, 2;
	sub.f32 	%f113, %f22, %f112;
	mul.f32 	%f114, %f24, %f113;
	mul.f32 	%f115, %f112, %f24;
	mul.f32 	%f116, %f21, %f113;
	mul.f32 	%f117, %f21, %f112;
	mul.wide.s32 	%rd21, %r59, 4;
	add.s64 	%rd22, %rd3, %rd21;
	ld.global.nc.f32 	%f118, [%rd22];
	mul.wide.s32 	%rd23, %r61, 4;
	add.s64 	%rd24, %rd3, %rd23;
	ld.global.nc.f32 	%f119, [%rd24];
	mul.f32 	%f120, %f115, %f119;
	fma.rn.f32 	%f121, %f114, %f118, %f120;
	mul.wide.s32 	%rd25, %r63, 4;
	add.s64 	%rd26, %rd3, %rd25;
	ld.global.nc.f32 	%f122, [%rd26];
	fma.rn.f32 	%f123, %f116, %f122, %f121;
	mul.wide.s32 	%rd27, %r65, 4;
	add.s64 	%rd28, %rd3, %rd27;
	ld.global.nc.f32 	%f124, [%rd28];
	fma.rn.f32 	%f125, %f117, %f124, %f123;
	ld.global.nc.f32 	%f126, [%rd22+4];
	ld.global.nc.f32 	%f127, [%rd24+4];
	mul.f32 	%f128, %f115, %f127;
	fma.rn.f32 	%f129, %f114, %f126, %f128;
	ld.global.nc.f32 	%f130, [%rd26+4];
	fma.rn.f32 	%f131, %f116, %f130, %f129;
	ld.global.nc.f32 	%f132, [%rd28+4];
	fma.rn.f32 	%f133, %f117, %f132, %f131;
	ld.global.nc.f32 	%f134, [%rd22+8];
	ld.global.nc.f32 	%f135, [%rd24+8];
	mul.f32 	%f136, %f115, %f135;
	fma.rn.f32 	%f137, %f114, %f134, %f136;
	ld.global.nc.f32 	%f138, [%rd26+8];
	fma.rn.f32 	%f139, %f116, %f138, %f137;
	ld.global.nc.f32 	%f140, [%rd28+8];
	fma.rn.f32 	%f141, %f117, %f140, %f139;
	ld.global.nc.f32 	%f142, [%rd22+12];
	ld.global.nc.f32 	%f143, [%rd24+12];
	mul.f32 	%f144, %f115, %f143;
	fma.rn.f32 	%f145, %f114, %f142, %f144;
	ld.global.nc.f32 	%f146, [%rd26+12];
	fma.rn.f32 	%f147, %f116, %f146, %f145;
	ld.global.nc.f32 	%f148, [%rd28+12];
	fma.rn.f32 	%f149, %f117, %f148, %f147;
	add.f32 	%f150, %f81, %f125;
	mul.f32 	%f151, %f150, 0f3EA00000;
	fma.rn.f32 	%f152, %f36, 0f3EC00000, %f151;
	add.f32 	%f153, %f89, %f133;
	mul.f32 	%f154, %f153, 0f3EA00000;
	fma.rn.f32 	%f155, %f44, 0f3EC00000, %f154;
	add.f32 	%f156, %f97, %f141;
	mul.f32 	%f157, %f156, 0f3EA00000;
	fma.rn.f32 	%f158, %f52, 0f3EC00000, %f157;
	add.f32 	%f159, %f105, %f149;
	mul.f32 	%f160, %f159, 0f3EA00000;
	fma.rn.f32 	%f161, %f60, 0f3EC00000, %f160;
	mad.lo.s32 	%r66, %r5, %r13, %r1;
	shl.b32 	%r67, %r66, 2;
	mul.wide.s32 	%rd29, %r67, 4;
	add.s64 	%rd30, %rd4, %rd29;
	st.global.f32 	[%rd30], %f152;
	st.global.f32 	[%rd30+4], %f155;
	st.global.f32 	[%rd30+8], %f158;
	st.global.f32 	[%rd30+12], %f161;
$L__BB2_2:
	ret;

}
	// .globl	GaussianDownsampleVKernel
.visible .entry GaussianDownsampleVKernel(
	.param .u64 .ptr .align 1 GaussianDownsampleVKernel_param_0,
	.param .u64 .ptr .align 1 GaussianDownsampleVKernel_param_1,
	.param .u32 GaussianDownsampleVKernel_param_2,
	.param .u32 GaussianDownsampleVKernel_param_3,
	.param .u32 GaussianDownsampleVKernel_param_4,
	.param .u32 GaussianDownsampleVKernel_param_5,
	.param .u32 GaussianDownsampleVKernel_param_6,
	.param .u32 GaussianDownsampleVKernel_param_7,
	.param .f32 GaussianDownsampleVKernel_param_8
)
{
	.reg .pred 	%p<4>;
	.reg .b32 	%r<77>;
	.reg .b32 	%f<164>;
	.reg .b64 	%rd<33>;

	ld.param.u32 	%r4, [GaussianDownsampleVKernel_param_3];
	ld.param.u32 	%r6, [GaussianDownsampleVKernel_param_5];
	ld.param.u32 	%r9, [GaussianDownsampleVKernel_param_6];
	ld.param.u32 	%r8, [GaussianDownsampleVKernel_param_7];
	mov.u32 	%r10, %ctaid.x;
	mov.u32 	%r11, %ntid.x;
	mov.u32 	%r12, %tid.x;
	mad.lo.s32 	%r1, %r10, %r11, %r12;
	mov.u32 	%r13, %ctaid.y;
	mov.u32 	%r14, %ntid.y;
	mov.u32 	%r15, %tid.y;
	mad.lo.s32 	%r16, %r13, %r14, %r15;
	setp.ge.s32 	%p1, %r1, %r6;
	setp.ge.s32 	%p2, %r16, %r9;
	or.pred  	%p3, %p1, %p2;
	@%p3 bra 	$L__BB3_2;
	ld.param.u32 	%r76, [GaussianDownsampleVKernel_param_4];
	ld.param.u32 	%r75, [GaussianDownsampleVKernel_param_2];
	ld.param.u64 	%rd32, [GaussianDownsampleVKernel_param_1];
	ld.param.u64 	%rd31, [GaussianDownsampleVKernel_param_0];
	cvta.to.global.u64 	%rd3, %rd31;
	cvta.to.global.u64 	%rd4, %rd32;
	cvt.rn.f32.s32 	%f1, %r1;
	add.f32 	%f2, %f1, 0f3F000000;
	cvt.rn.f32.s32 	%f3, %r6;
	div.rn.f32 	%f4, %f2, %f3;
	cvt.rn.f32.u32 	%f5, %r16;
	add.f32 	%f6, %f5, 0f3F000000;
	cvt.rn.f32.u32 	%f7, %r9;
	div.rn.f32 	%f8, %f6, %f7;
	cvt.rn.f32.s32 	%f9, %r4;
	rcp.rn.f32 	%f10, %f9;
	max.f32 	%f11, %f4, 0f00000000;
	min.f32 	%f12, %f11, 0f3F800000;
	max.f32 	%f13, %f8, 0f00000000;
	min.f32 	%f14, %f13, 0f3F800000;
	cvt.rn.f32.s32 	%f15, %r75;
	fma.rn.f32 	%f16, %f12, %f15, 0fBF000000;
	fma.rn.f32 	%f17, %f14, %f9, 0fBF000000;
	cvt.rmi.f32.f32 	%f18, %f16;
	cvt.rzi.s32.f32 	%r17, %f18;
	cvt.rmi.f32.f32 	%f19, %f17;
	cvt.rzi.s32.f32 	%r18, %f19;
	add.s32 	%r19, %r17, 1;
	add.s32 	%r20, %r18, 1;
	cvt.rn.f32.s32 	%f20, %r17;
	sub.f32 	%f21, %f16, %f20;
	cvt.rn.f32.s32 	%f22, %r18;
	sub.f32 	%f23, %f17, %f22;
	add.s32 	%r21, %r75, -1;
	min.s32 	%r22, %r17, %r21;
	max.s32 	%r23, %r22, 0;
	min.s32 	%r24, %r19, %r21;
	max.s32 	%r25, %r24, 0;
	add.s32 	%r26, %r4, -1;
	min.s32 	%r27, %r18, %r26;
	max.s32 	%r28, %r27, 0;
	min.s32 	%r29, %r20, %r26;
	max.s32 	%r30, %r29, 0;
	mul.lo.s32 	%r31, %r28, %r76;
	add.s32 	%r32, %r31, %r23;
	shl.b32 	%r33, %r32, 2;
	add.s32 	%r34, %r31, %r25;
	shl.b32 	%r35, %r34, 2;
	mul.lo.s32 	%r36, %r30, %r76;
	add.s32 	%r37, %r36, %r23;
	shl.b32 	%r38, %r37, 2;
	add.s32 	%r39, %r36, %r25;
	shl.b32 	%r40, %r39, 2;
	mov.f32 	%f24, 0f3F800000;
	sub.f32 	%f25, %f24, %f21;
	sub.f32 	%f26, %f24, %f23;
	mul.f32 	%f27, %f25, %f26;
	mul.f32 	%f28, %f21, %f26;
	mul.f32 	%f29, %f25, %f23;
	mul.f32 	%f30, %f21, %f23;
	mul.wide.s32 	%rd5, %r33, 4;
	add.s64 	%rd6, %rd3, %rd5;
	ld.global.nc.f32 	%f31, [%rd6];
	mul.wide.s32 	%rd7, %r35, 4;
	add.s64 	%rd8, %rd3, %rd7;
	ld.global.nc.f32 	%f32, [%rd8];
	mul.f32 	%f33, %f28, %f32;
	fma.rn.f32 	%f34, %f27, %f31, %f33;
	mul.wide.s32 	%rd9, %r38, 4;
	add.s64 	%rd10, %rd3, %rd9;
	ld.global.nc.f32 	%f35, [%rd10];
	fma.rn.f32 	%f36, %f29, %f35, %f34;
	mul.wide.s32 	%rd11, %r40, 4;
	add.s64 	%rd12, %rd3, %rd11;
	ld.global.nc.f32 	%f37, [%rd12];
	fma.rn.f32 	%f38, %f30, %f37, %f36;
	ld.global.nc.f32 	%f39, [%rd6+4];
	ld.global.nc.f32 	%f40, [%rd8+4];
	mul.f32 	%f41, %f28, %f40;
	fma.rn.f32 	%f42, %f27, %f39, %f41;
	ld.global.nc.f32 	%f43, [%rd10+4];
	fma.rn.f32 	%f44, %f29, %f43, %f42;
	ld.global.nc.f32 	%f45, [%rd12+4];
	fma.rn.f32 	%f46, %f30, %f45, %f44;
	ld.global.nc.f32 	%f47, [%rd6+8];
	ld.global.nc.f32 	%f48, [%rd8+8];
	mul.f32 	%f49, %f28, %f48;
	fma.rn.f32 	%f50, %f27, %f47, %f49;
	ld.global.nc.f32 	%f51, [%rd10+8];
	fma.rn.f32 	%f52, %f29, %f51, %f50;
	ld.global.nc.f32 	%f53, [%rd12+8];
	fma.rn.f32 	%f54, %f30, %f53, %f52;
	ld.global.nc.f32 	%f55, [%rd6+12];
	ld.global.nc.f32 	%f56, [%rd8+12];
	mul.f32 	%f57, %f28, %f56;
	fma.rn.f32 	%f58, %f27, %f55, %f57;
	ld.global.nc.f32 	%f59, [%rd10+12];
	fma.rn.f32 	%f60, %f29, %f59, %f58;
	ld.global.nc.f32 	%f61, [%rd12+12];
	fma.rn.f32 	%f62, %f30, %f61, %f60;
	mul.f32 	%f63, %f10, 0f3F99999A;
	sub.f32 	%f64, %f8, %f63;
	max.f32 	%f65, %f64, 0f00000000;
	min.f32 	%f66, %f65, 0f3F800000;
	fma.rn.f32 	%f67, %f66, %f9, 0fBF000000;
	cvt.rmi.f32.f32 	%f68, %f67;
	cvt.rzi.s32.f32 	%r41, %f68;
	add.s32 	%r42, %r41, 1;
	cvt.rn.f32.s32 	%f69, %r41;
	sub.f32 	%f70, %f67, %f69;
	min.s32 	%r43, %r41, %r26;
	max.s32 	%r44, %r43, 0;
	min.s32 	%r45, %r42, %r26;
	max.s32 	%r46, %r45, 0;
	mul.lo.s32 	%r47, %r44, %r76;
	add.s32 	%r48, %r47, %r23;
	shl.b32 	%r49, %r48, 2;
	add.s32 	%r50, %r47, %r25;
	shl.b32 	%r51, %r50, 2;
	mul.lo.s32 	%r52, %r46, %r76;
	add.s32 	%r53, %r52, %r23;
	shl.b32 	%r54, %r53, 2;
	add.s32 	%r55, %r52, %r25;
	shl.b32 	%r56, %r55, 2;
	sub.f32 	%f71, %f24, %f70;
	mul.f32 	%f72, %f25, %f71;
	mul.f32 	%f73, %f21, %f71;
	mul.f32 	%f74, %f25, %f70;
	mul.f32 	%f75, %f21, %f70;
	mul.wide.s32 	%rd13, %r49, 4;
	add.s64 	%rd14, %rd3, %rd13;
	ld.global.nc.f32 	%f76, [%rd14];
	mul.wide.s32 	%rd15, %r51, 4;
	add.s64 	%rd16, %rd3, %rd15;
	ld.global.nc.f32 	%f77, [%rd16];
	mul.f32 	%f78, %f73, %f77;
	fma.rn.f32 	%f79, %f72, %f76, %f78;
	mul.wide.s32 	%rd17, %r54, 4;
	add.s64 	%rd18, %rd3, %rd17;
	ld.global.nc.f32 	%f80, [%rd18];
	fma.rn.f32 	%f81, %f74, %f80, %f79;
	mul.wide.s32 	%rd19, %r56, 4;
	add.s64 	%rd20, %rd3, %rd19;
	ld.global.nc.f32 	%f82, [%rd20];
	fma.rn.f32 	%f83, %f75, %f82, %f81;
	ld.global.nc.f32 	%f84, [%rd14+4];
	ld.global.nc.f32 	%f85, [%rd16+4];
	mul.f32 	%f86, %f73, %f85;
	fma.rn.f32 	%f87, %f72, %f84, %f86;
	ld.global.nc.f32 	%f88, [%rd18+4];
	fma.rn.f32 	%f89, %f74, %f88, %f87;
	ld.global.nc.f32 	%f90, [%rd20+4];
	fma.rn.f32 	%f91, %f75, %f90, %f89;
	ld.global.nc.f32 	%f92, [%rd14+8];
	ld.global.nc.f32 	%f93, [%rd16+8];
	mul.f32 	%f94, %f73, %f93;
	fma.rn.f32 	%f95, %f72, %f92, %f94;
	ld.global.nc.f32 	%f96, [%rd18+8];
	fma.rn.f32 	%f97, %f74, %f96, %f95;
	ld.global.nc.f32 	%f98, [%rd20+8];
	fma.rn.f32 	%f99, %f75, %f98, %f97;
	ld.global.nc.f32 	%f100, [%rd14+12];
	ld.global.nc.f32 	%f101, [%rd16+12];
	mul.f32 	%f102, %f73, %f101;
	fma.rn.f32 	%f103, %f72, %f100, %f102;
	ld.global.nc.f32 	%f104, [%rd18+12];
	fma.rn.f32 	%f105, %f74, %f104, %f103;
	ld.global.nc.f32 	%f106, [%rd20+12];
	fma.rn.f32 	%f107, %f75, %f106, %f105;
	add.f32 	%f108, %f63, %f8;
	max.f32 	%f109, %f108, 0f00000000;
	min.f32 	%f110, %f109, 0f3F800000;
	fma.rn.f32 	%f111, %f110, %f9, 0fBF000000;
	cvt.rmi.f32.f32 	%f112, %f111;
	cvt.rzi.s32.f32 	%r57, %f112;
	add.s32 	%r58, %r57, 1;
	cvt.rn.f32.s32 	%f113, %r57;
	sub.f32 	%f114, %f111, %f113;
	min.s32 	%r59, %r57, %r26;
	max.s32 	%r60, %r59, 0;
	min.s32 	%r61, %r58, %r26;
	max.s32 	%r62, %r61, 0;
	mul.lo.s32 	%r63, %r60, %r76;
	add.s32 	%r64, %r63, %r23;
	shl.b32 	%r65, %r64, 2;
	add.s32 	%r66, %r63, %r25;
	shl.b32 	%r67, %r66, 2;
	mul.lo.s32 	%r68, %r62, %r76;
	add.s32 	%r69, %r68, %r23;
	shl.b32 	%r70, %r69, 2;
	add.s32 	%r71, %r68, %r25;
	shl.b32 	%r72, %r71, 2;
	sub.f32 	%f115, %f24, %f114;
	mul.f32 	%f116, %f25, %f115;
	mul.f32 	%f117, %f21, %f115;
	mul.f32 	%f118, %f25, %f114;
	mul.f32 	%f119, %f21, %f114;
	mul.wide.s32 	%rd21, %r65, 4;
	add.s64 	%rd22, %rd3, %rd21;
	ld.global.nc.f32 	%f120, [%rd22];
	mul.wide.s32 	%rd23, %r67, 4;
	add.s64 	%rd24, %rd3, %rd23;
	ld.global.nc.f32 	%f121, [%rd24];
	mul.f32 	%f122, %f117, %f121;
	fma.rn.f32 	%f123, %f116, %f120, %f122;
	mul.wide.s32 	%rd25, %r70, 4;
	add.s64 	%rd26, %rd3, %rd25;
	ld.global.nc.f32 	%f124, [%rd26];
	fma.rn.f32 	%f125, %f118, %f124, %f123;
	mul.wide.s32 	%rd27, %r72, 4;
	add.s64 	%rd28, %rd3, %rd27;
	ld.global.nc.f32 	%f126, [%rd28];
	fma.rn.f32 	%f127, %f119, %f126, %f125;
	ld.global.nc.f32 	%f128, [%rd22+4];
	ld.global.nc.f32 	%f129, [%rd24+4];
	mul.f32 	%f130, %f117, %f129;
	fma.rn.f32 	%f131, %f116, %f128, %f130;
	ld.global.nc.f32 	%f132, [%rd26+4];
	fma.rn.f32 	%f133, %f118, %f132, %f131;
	ld.global.nc.f32 	%f134, [%rd28+4];
	fma.rn.f32 	%f135, %f119, %f134, %f133;
	ld.global.nc.f32 	%f136, [%rd22+8];
	ld.global.nc.f32 	%f137, [%rd24+8];
	mul.f32 	%f138, %f117, %f137;
	fma.rn.f32 	%f139, %f116, %f136, %f138;
	ld.global.nc.f32 	%f140, [%rd26+8];
	fma.rn.f32 	%f141, %f118, %f140, %f139;
	ld.global.nc.f32 	%f142, [%rd28+8];
	fma.rn.f32 	%f143, %f119, %f142, %f141;
	ld.global.nc.f32 	%f144, [%rd22+12];
	ld.global.nc.f32 	%f145, [%rd24+12];
	mul.f32 	%f146, %f117, %f145;
	fma.rn.f32 	%f147, %f116, %f144, %f146;
	ld.global.nc.f32 	%f148, [%rd26+12];
	fma.rn.f32 	%f149, %f118, %f148, %f147;
	ld.global.nc.f32 	%f150, [%rd28+12];
	fma.rn.f32 	%f151, %f119, %f150, %f149;
	add.f32 	%f152, %f83, %f127;
	mul.f32 	%f153, %f152, 0f3EA00000;
	fma.rn.f32 	%f154, %f38, 0f3EC00000, %f153;
	add.f32 	%f155, %f91, %f135;
	mul.f32 	%f156, %f155, 0f3EA00000;
	fma.rn.f32 	%f157, %f46, 0f3EC00000, %f156;
	add.f32 	%f158, %f99, %f143;
	mul.f32 	%f159, %f158, 0f3EA00000;
	fma.rn.f32 	%f160, %f54, 0f3EC00000, %f159;
	add.f32 	%f161, %f107, %f151;
	mul.f32 	%f162, %f161, 0f3EA00000;
	fma.rn.f32 	%f163, %f62, 0f3EC00000, %f162;
	mad.lo.s32 	%r73, %r8, %r16, %r1;
	shl.b32 	%r74, %r73, 2;
	mul.wide.s32 	%rd29, %r74, 4;
	add.s64 	%rd30, %rd4, %rd29;
	st.global.f32 	[%rd30], %f154;
	st.global.f32 	[%rd30+4], %f157;
	st.global.f32 	[%rd30+8], %f160;
	st.global.f32 	[%rd30+12], %f163;
$L__BB3_2:
	ret;

}
	// .globl	DownsampleKernel
.visible .entry DownsampleKernel(
	.param .u64 .ptr .align 1 DownsampleKernel_param_0,
	.param .u64 .ptr .align 1 DownsampleKernel_param_1,
	.param .u32 DownsampleKernel_param_2,
	.param .u32 DownsampleKernel_param_3,
	.param .u32 DownsampleKernel_param_4,
	.param .u32 DownsampleKernel_param_5,
	.param .u32 DownsampleKernel_param_6,
	.param .u32 DownsampleKernel_param_7,
	.param .f32 DownsampleKernel_param_8,
	.param .u32 DownsampleKernel_param_9
)
{
	.reg .pred 	%p<261>;
	.reg .b32 	%r<133>;
	.reg .b32 	%f<721>;
	.reg .b64 	%rd<80>;

	ld.param.u64 	%rd3, [DownsampleKernel_param_0];
	ld.param.u32 	%r39, [DownsampleKernel_param_2];
	ld.param.u32 	%r40, [DownsampleKernel_param_3];
	ld.param.u32 	%r41, [DownsampleKernel_param_4];
	ld.param.u32 	%r42, [DownsampleKernel_param_5];
	ld.param.u32 	%r46, [DownsampleKernel_param_6];
	ld.param.u32 	%r44, [DownsampleKernel_param_7];
	ld.param.u32 	%r45, [DownsampleKernel_param_9];
	cvta.to.global.u64 	%rd1, %rd3;
	mov.u32 	%r47, %ctaid.x;
	mov.u32 	%r48, %ntid.x;
	mov.u32 	%r49, %tid.x;
	mad.lo.s32 	%r1, %r47, %r48, %r49;
	mov.u32 	%r50, %ctaid.y;
	mov.u32 	%r51, %ntid.y;
	mov.u32 	%r52, %tid.y;
	mad.lo.s32 	%r53, %r50, %r51, %r52;
	setp.ge.s32 	%p33, %r1, %r42;
	setp.ge.s32 	%p34, %r53, %r46;
	or.pred  	%p35, %p33, %p34;
	@%p35 bra 	$L__BB4_93;
	cvt.rn.f32.s32 	%f313, %r1;
	add.f32 	%f314, %f313, 0f3F000000;
	cvt.rn.f32.s32 	%f315, %r42;
	div.rn.f32 	%f1, %f314, %f315;
	cvt.rn.f32.u32 	%f316, %r53;
	add.f32 	%f317, %f316, 0f3F000000;
	cvt.rn.f32.u32 	%f318, %r46;
	div.rn.f32 	%f2, %f317, %f318;
	cvt.rn.f32.s32 	%f3, %r39;
	rcp.rn.f32 	%f4, %f3;
	cvt.rn.f32.s32 	%f5, %r40;
	rcp.rn.f32 	%f6, %f5;
	setp.ne.s32 	%p36, %r45, 0;
	@%p36 bra 	$L__BB4_42;
	mul.f32 	%f7, %f4, 0f3F000000;
	sub.f32 	%f8, %f1, %f7;
	mul.f32 	%f9, %f6, 0f3F000000;
	sub.f32 	%f10, %f2, %f9;
	setp.lt.f32 	%p139, %f8, 0f00000000;
	setp.gt.f32 	%p140, %f8, 0f3F800000;
	or.pred  	%p1, %p139, %p140;
	setp.lt.f32 	%p141, %f10, 0f00000000;
	setp.gt.f32 	%p142, %f10, 0f3F800000;
	or.pred  	%p2, %p141, %p142;
	or.pred  	%p144, %p1, %p2;
	mov.f32 	%f694, 0f00000000;
	mov.f32 	%f695, %f694;
	mov.f32 	%f705, %f694;
	@%p144 bra 	$L__BB4_12;
	fma.rn.f32 	%f11, %f8, %f3, 0fBF000000;
	fma.rn.f32 	%f12, %f10, %f5, 0fBF000000;
	cvt.rmi.f32.f32 	%f431, %f11;
	cvt.rzi.s32.f32 	%r3, %f431;
	cvt.rmi.f32.f32 	%f432, %f12;
	cvt.rzi.s32.f32 	%r4, %f432;
	add.s32 	%r5, %r3, 1;
	add.s32 	%r6, %r4, 1;
	setp.gt.s32 	%p145, %r3, -1;
	setp.lt.s32 	%p146, %r3, %r39;
	and.pred  	%p3, %p145, %p146;
	setp.gt.s32 	%p147, %r4, -1;
	setp.lt.s32 	%p148, %r4, %r40;
	and.pred  	%p4, %p147, %p148;
	and.pred  	%p150, %p3, %p4;
	mov.f32 	%f580, 0f00000000;
	not.pred 	%p151, %p150;
	mov.f32 	%f581, %f580;
	mov.f32 	%f582, %f580;
	@%p151 bra 	$L__BB4_5;
	mad.lo.s32 	%r88, %r4, %r41, %r3;
	shl.b32 	%r89, %r88, 2;
	mul.wide.s32 	%rd36, %r89, 4;
	add.s64 	%rd37, %rd1, %rd36;
	ld.global.nc.f32 	%f580, [%rd37];
	ld.global.nc.f32 	%f581, [%rd37+4];
	ld.global.nc.f32 	%f582, [%rd37+8];
$L__BB4_5:
	setp.gt.s32 	%p152, %r3, -2;
	setp.lt.s32 	%p153, %r5, %r39;
	and.pred  	%p5, %p152, %p153;
	and.pred  	%p154, %p5, %p4;
	mov.f32 	%f583, 0f00000000;
	not.pred 	%p155, %p154;
	mov.f32 	%f584, %f583;
	mov.f32 	%f585, %f583;
	@%p155 bra 	$L__BB4_7;
	mad.lo.s32 	%r90, %r4, %r41, %r5;
	shl.b32 	%r91, %r90, 2;
	mul.wide.s32 	%rd38, %r91, 4;
	add.s64 	%rd39, %rd1, %rd38;
	ld.global.nc.f32 	%f583, [%rd39];
	ld.global.nc.f32 	%f584, [%rd39+4];
	ld.global.nc.f32 	%f585, [%rd39+8];
$L__BB4_7:
	setp.lt.s32 	%p156, %r4, -1;
	not.pred 	%p157, %p3;
	or.pred  	%p158, %p157, %p156;
	setp.ge.s32 	%p159, %r6, %r40;
	mov.f32 	%f586, 0f00000000;
	or.pred  	%p160, %p158, %p159;
	mov.f32 	%f587, %f586;
	mov.f32 	%f588, %f586;
	@%p160 bra 	$L__BB4_9;
	mad.lo.s32 	%r92, %r6, %r41, %r3;
	shl.b32 	%r93, %r92, 2;
	mul.wide.s32 	%rd40, %r93, 4;
	add.s64 	%rd41, %rd1, %rd40;
	ld.global.nc.f32 	%f586, [%rd41];
	ld.global.nc.f32 	%f587, [%rd41+4];
	ld.global.nc.f32 	%f588, [%rd41+8];
$L__BB4_9:
	not.pred 	%p163, %p5;
	or.pred  	%p164, %p163, %p156;
	mov.f32 	%f589, 0f00000000;
	or.pred  	%p165, %p164, %p159;
	mov.f32 	%f590, %f589;
	mov.f32 	%f591, %f589;
	@%p165 bra 	$L__BB4_11;
	mad.lo.s32 	%r94, %r6, %r41, %r5;
	shl.b32 	%r95, %r94, 2;
	mul.wide.s32 	%rd42, %r95, 4;
	add.s64 	%rd43, %rd1, %rd42;
	ld.global.nc.f32 	%f589, [%rd43];
	ld.global.nc.f32 	%f590, [%rd43+4];
	ld.global.nc.f32 	%f591, [%rd43+8];
$L__BB4_11:
	cvt.rn.f32.s32 	%f436, %r3;
	sub.f32 	%f437, %f11, %f436;
	cvt.rn.f32.s32 	%f438, %r4;
	sub.f32 	%f439, %f12, %f438;
	mov.f32 	%f440, 0f3F800000;
	sub.f32 	%f441, %f440, %f437;
	sub.f32 	%f442, %f440, %f439;
	mul.f32 	%f443, %f441, %f442;
	mul.f32 	%f444, %f437, %f442;
	mul.f32 	%f445, %f441, %f439;
	mul.f32 	%f446, %f437, %f439;
	mul.f32 	%f447, %f444, %f583;
	fma.rn.f32 	%f448, %f443, %f580, %f447;
	fma.rn.f32 	%f449, %f445, %f586, %f448;
	fma.rn.f32 	%f705, %f446, %f589, %f449;
	mul.f32 	%f450, %f444, %f584;
	fma.rn.f32 	%f451, %f443, %f581, %f450;
	fma.rn.f32 	%f452, %f445, %f587, %f451;
	fma.rn.f32 	%f694, %f446, %f590, %f452;
	mul.f32 	%f453, %f444, %f585;
	fma.rn.f32 	%f454, %f443, %f582, %f453;
	fma.rn.f32 	%f455, %f445, %f588, %f454;
	fma.rn.f32 	%f695, %f446, %f591, %f455;
$L__BB4_12:
	add.f32 	%f43, %f7, %f1;
	setp.lt.f32 	%p166, %f43, 0f00000000;
	setp.gt.f32 	%p167, %f43, 0f3F800000;
	or.pred  	%p6, %p166, %p167;
	or.pred  	%p168, %p6, %p2;
	mov.f32 	%f696, 0f00000000;
	mov.f32 	%f697, %f696;
	mov.f32 	%f698, %f696;
	@%p168 bra 	$L__BB4_22;
	fma.rn.f32 	%f44, %f43, %f3, 0fBF000000;
	fma.rn.f32 	%f45, %f10, %f5, 0fBF000000;
	cvt.rmi.f32.f32 	%f458, %f44;
	cvt.rzi.s32.f32 	%r7, %f458;
	cvt.rmi.f32.f32 	%f459, %f45;
	cvt.rzi.s32.f32 	%r8, %f459;
	add.s32 	%r9, %r7, 1;
	add.s32 	%r10, %r8, 1;
	setp.gt.s32 	%p169, %r7, -1;
	setp.lt.s32 	%p170, %r7, %r39;
	and.pred  	%p7, %p169, %p170;
	setp.gt.s32 	%p171, %r8, -1;
	setp.lt.s32 	%p172, %r8, %r40;
	and.pred  	%p8, %p171, %p172;
	and.pred  	%p174, %p7, %p8;
	mov.f32 	%f595, 0f00000000;
	not.pred 	%p175, %p174;
	mov.f32 	%f596, %f595;
	mov.f32 	%f597, %f595;
	@%p175 bra 	$L__BB4_15;
	mad.lo.s32 	%r96, %r8, %r41, %r7;
	shl.b32 	%r97, %r96, 2;
	mul.wide.s32 	%rd44, %r97, 4;
	add.s64 	%rd45, %rd1, %rd44;
	ld.global.nc.f32 	%f595, [%rd45];
	ld.global.nc.f32 	%f596, [%rd45+4];
	ld.global.nc.f32 	%f597, [%rd45+8];
$L__BB4_15:
	setp.gt.s32 	%p176, %r7, -2;
	setp.lt.s32 	%p177, %r9, %r39;
	and.pred  	%p9, %p176, %p177;
	and.pred  	%p178, %p9, %p8;
	mov.f32 	%f598, 0f00000000;
	not.pred 	%p179, %p178;
	mov.f32 	%f599, %f598;
	mov.f32 	%f600, %f598;
	@%p179 bra 	$L__BB4_17;
	mad.lo.s32 	%r98, %r8, %r41, %r9;
	shl.b32 	%r99, %r98, 2;
	mul.wide.s32 	%rd46, %r99, 4;
	add.s64 	%rd47, %rd1, %rd46;
	ld.global.nc.f32 	%f598, [%rd47];
	ld.global.nc.f32 	%f599, [%rd47+4];
	ld.global.nc.f32 	%f600, [%rd47+8];
$L__BB4_17:
	setp.lt.s32 	%p180, %r8, -1;
	not.pred 	%p181, %p7;
	or.pred  	%p182, %p181, %p180;
	setp.ge.s32 	%p183, %r10, %r40;
	mov.f32 	%f601, 0f00000000;
	or.pred  	%p184, %p182, %p183;
	mov.f32 	%f602, %f601;
	mov.f32 	%f603, %f601;
	@%p184 bra 	$L__BB4_19;
	mad.lo.s32 	%r100, %r10, %r41, %r7;
	shl.b32 	%r101, %r100, 2;
	mul.wide.s32 	%rd48, %r101, 4;
	add.s64 	%rd49, %rd1, %rd48;
	ld.global.nc.f32 	%f601, [%rd49];
	ld.global.nc.f32 	%f602, [%rd49+4];
	ld.global.nc.f32 	%f603, [%rd49+8];
$L__BB4_19:
	not.pred 	%p187, %p9;
	or.pred  	%p188, %p187, %p180;
	mov.f32 	%f604, 0f00000000;
	or.pred  	%p189, %p188, %p183;
	mov.f32 	%f605, %f604;
	mov.f32 	%f606, %f604;
	@%p189 bra 	$L__BB4_21;
	mad.lo.s32 	%r102, %r10, %r41, %r9;
	shl.b32 	%r103, %r102, 2;
	mul.wide.s32 	%rd50, %r103, 4;
	add.s64 	%rd51, %rd1, %rd50;
	ld.global.nc.f32 	%f604, [%rd51];
	ld.global.nc.f32 	%f605, [%rd51+4];
	ld.global.nc.f32 	%f606, [%rd51+8];
$L__BB4_21:
	cvt.rn.f32.s32 	%f463, %r7;
	sub.f32 	%f464, %f44, %f463;
	cvt.rn.f32.s32 	%f465, %r8;
	sub.f32 	%f466, %f45, %f465;
	mov.f32 	%f467, 0f3F800000;
	sub.f32 	%f468, %f467, %f464;
	sub.f32 	%f469, %f467, %f466;
	mul.f32 	%f470, %f468, %f469;
	mul.f32 	%f471, %f464, %f469;
	mul.f32 	%f472, %f468, %f466;
	mul.f32 	%f473, %f464, %f466;
	mul.f32 	%f474, %f471, %f598;
	fma.rn.f32 	%f475, %f470, %f595, %f474;
	fma.rn.f32 	%f476, %f472, %f601, %f475;
	fma.rn.f32 	%f696, %f473, %f604, %f476;
	mul.f32 	%f477, %f471, %f599;
	fma.rn.f32 	%f478, %f470, %f596, %f477;
	fma.rn.f32 	%f479, %f472, %f602, %f478;
	fma.rn.f32 	%f697, %f473, %f605, %f479;
	mul.f32 	%f480, %f471, %f600;
	fma.rn.f32 	%f481, %f470, %f597, %f480;
	fma.rn.f32 	%f482, %f472, %f603, %f481;
	fma.rn.f32 	%f698, %f473, %f606, %f482;
$L__BB4_22:
	add.f32 	%f76, %f9, %f2;
	setp.lt.f32 	%p190, %f76, 0f00000000;
	setp.gt.f32 	%p191, %f76, 0f3F800000;
	or.pred  	%p10, %p190, %p191;
	or.pred  	%p193, %p1, %p10;
	mov.f32 	%f699, 0f00000000;
	mov.f32 	%f700, %f699;
	mov.f32 	%f701, %f699;
	@%p193 bra 	$L__BB4_32;
	fma.rn.f32 	%f77, %f8, %f3, 0fBF000000;
	fma.rn.f32 	%f78, %f76, %f5, 0fBF000000;
	cvt.rmi.f32.f32 	%f485, %f77;
	cvt.rzi.s32.f32 	%r11, %f485;
	cvt.rmi.f32.f32 	%f486, %f78;
	cvt.rzi.s32.f32 	%r12, %f486;
	add.s32 	%r13, %r11, 1;
	add.s32 	%r14, %r12, 1;
	setp.gt.s32 	%p194, %r11, -1;
	setp.lt.s32 	%p195, %r11, %r39;
	and.pred  	%p11, %p194, %p195;
	setp.gt.s32 	%p196, %r12, -1;
	setp.lt.s32 	%p197, %r12, %r40;
	and.pred  	%p12, %p196, %p197;
	and.pred  	%p199, %p11, %p12;
	mov.f32 	%f610, 0f00000000;
	not.pred 	%p200, %p199;
	mov.f32 	%f611, %f610;
	mov.f32 	%f612, %f610;
	@%p200 bra 	$L__BB4_25;
	mad.lo.s32 	%r104, %r12, %r41, %r11;
	shl.b32 	%r105, %r104, 2;
	mul.wide.s32 	%rd52, %r105, 4;
	add.s64 	%rd53, %rd1, %rd52;
	ld.global.nc.f32 	%f610, [%rd53];
	ld.global.nc.f32 	%f611, [%rd53+4];
	ld.global.nc.f32 	%f612, [%rd53+8];
$L__BB4_25:
	setp.gt.s32 	%p201, %r11, -2;
	setp.lt.s32 	%p202, %r13, %r39;
	and.pred  	%p13, %p201, %p202;
	and.pred  	%p203, %p13, %p12;
	mov.f32 	%f613, 0f00000000;
	not.pred 	%p204, %p203;
	mov.f32 	%f614, %f613;
	mov.f32 	%f615, %f613;
	@%p204 bra 	$L__BB4_27;
	mad.lo.s32 	%r106, %r12, %r41, %r13;
	shl.b32 	%r107, %r106, 2;
	mul.wide.s32 	%rd54, %r107, 4;
	add.s64 	%rd55, %rd1, %rd54;
	ld.global.nc.f32 	%f613, [%rd55];
	ld.global.nc.f32 	%f614, [%rd55+4];
	ld.global.nc.f32 	%f615, [%rd55+8];
$L__BB4_27:
	setp.lt.s32 	%p205, %r12, -1;
	not.pred 	%p206, %p11;
	or.pred  	%p207, %p206, %p205;
	setp.ge.s32 	%p208, %r14, %r40;
	mov.f32 	%f616, 0f00000000;
	or.pred  	%p209, %p207, %p208;
	mov.f32 	%f617, %f616;
	mov.f32 	%f618, %f616;
	@%p209 bra 	$L__BB4_29;
	mad.lo.s32 	%r108, %r14, %r41, %r11;
	shl.b32 	%r109, %r108, 2;
	mul.wide.s32 	%rd56, %r109, 4;
	add.s64 	%rd57, %rd1, %rd56;
	ld.global.nc.f32 	%f616, [%rd57];
	ld.global.nc.f32 	%f617, [%rd57+4];
	ld.global.nc.f32 	%f618, [%rd57+8];
$L__BB4_29:
	not.pred 	%p212, %p13;
	or.pred  	%p213, %p212, %p205;
	mov.f32 	%f619, 0f00000000;
	or.pred  	%p214, %p213, %p208;
	mov.f32 	%f620, %f619;
	mov.f32 	%f621, %f619;
	@%p214 bra 	$L__BB4_31;
	mad.lo.s32 	%r110, %r14, %r41, %r13;
	shl.b32 	%r111, %r110, 2;
	mul.wide.s32 	%rd58, %r111, 4;
	add.s64 	%rd59, %rd1, %rd58;
	ld.global.nc.f32 	%f619, [%rd59];
	ld.global.nc.f32 	%f620, [%rd59+4];
	ld.global.nc.f32 	%f621, [%rd59+8];
$L__BB4_31:
	cvt.rn.f32.s32 	%f490, %r11;
	sub.f32 	%f491, %f77, %f490;
	cvt.rn.f32.s32 	%f492, %r12;
	sub.f32 	%f493, %f78, %f492;
	mov.f32 	%f494, 0f3F800000;
	sub.f32 	%f495, %f494, %f491;
	sub.f32 	%f496, %f494, %f493;
	mul.f32 	%f497, %f495, %f496;
	mul.f32 	%f498, %f491, %f496;
	mul.f32 	%f499, %f495, %f493;
	mul.f32 	%f500, %f491, %f493;
	mul.f32 	%f501, %f498, %f613;
	fma.rn.f32 	%f502, %f497, %f610, %f501;
	fma.rn.f32 	%f503, %f499, %f616, %f502;
	fma.rn.f32 	%f699, %f500, %f619, %f503;
	mul.f32 	%f504, %f498, %f614;
	fma.rn.f32 	%f505, %f497, %f611, %f504;
	fma.rn.f32 	%f506, %f499, %f617, %f505;
	fma.rn.f32 	%f700, %f500, %f620, %f506;
	mul.f32 	%f507, %f498, %f615;
	fma.rn.f32 	%f508, %f497, %f612, %f507;
	fma.rn.f32 	%f509, %f499, %f618, %f508;
	fma.rn.f32 	%f701, %f500, %f621, %f509;
$L__BB4_32:
	or.pred  	%p215, %p6, %p10;
	mov.f32 	%f702, 0f00000000;
	mov.f32 	%f703, %f702;
	mov.f32 	%f704, %f702;
	@%p215 bra 	$L__BB4_82;
	fma.rn.f32 	%f109, %f43, %f3, 0fBF000000;
	fma.rn.f32 	%f110, %f76, %f5, 0fBF000000;
	cvt.rmi.f32.f32 	%f512, %f109;
	cvt.rzi.s32.f32 	%r15, %f512;
	cvt.rmi.f32.f32 	%f513, %f110;
	cvt.rzi.s32.f32 	%r16, %f513;
	add.s32 	%r17, %r15, 1;
	add.s32 	%r18, %r16, 1;
	setp.gt.s32 	%p216, %r15, -1;
	setp.lt.s32 	%p217, %r15, %r39;
	and.pred  	%p14, %p216, %p217;
	setp.gt.s32 	%p218, %r16, -1;
	setp.lt.s32 	%p219, %r16, %r40;
	and.pred  	%p15, %p218, %p219;
	and.pred  	%p221, %p14, %p15;
	mov.f32 	%f625, 0f00000000;
	not.pred 	%p222, %p221;
	mov.f32 	%f626, %f625;
	mov.f32 	%f627, %f625;
	@%p222 bra 	$L__BB4_35;
	mad.lo.s32 	%r112, %r16, %r41, %r15;
	shl.b32 	%r113, %r112, 2;
	mul.wide.s32 	%rd60, %r113, 4;
	add.s64 	%rd61, %rd1, %rd60;
	ld.global.nc.f32 	%f625, [%rd61];
	ld.global.nc.f32 	%f626, [%rd61+4];
	ld.global.nc.f32 	%f627, [%rd61+8];
$L__BB4_35:
	setp.gt.s32 	%p223, %r15, -2;
	setp.lt.s32 	%p224, %r17, %r39;
	and.pred  	%p16, %p223, %p224;
	and.pred  	%p225, %p16, %p15;
	mov.f32 	%f628, 0f00000000;
	not.pred 	%p226, %p225;
	mov.f32 	%f629, %f628;
	mov.f32 	%f630, %f628;
	@%p226 bra 	$L__BB4_37;
	mad.lo.s32 	%r114, %r16, %r41, %r15;
	shl.b32 	%r115, %r114, 2;
	add.s32 	%r116, %r115, 4;
	mul.wide.s32 	%rd62, %r116, 4;
	add.s64 	%rd63, %rd1, %rd62;
	ld.global.nc.f32 	%f628, [%rd63];
	ld.global.nc.f32 	%f629, [%rd63+4];
	ld.global.nc.f32 	%f630, [%rd63+8];
$L__BB4_37:
	setp.lt.s32 	%p227, %r16, -1;
	not.pred 	%p228, %p14;
	or.pred  	%p229, %p228, %p227;
	setp.ge.s32 	%p230, %r18, %r40;
	mov.f32 	%f631, 0f00000000;
	or.pred  	%p231, %p229, %p230;
	mov.f32 	%f632, %f631;
	mov.f32 	%f633, %f631;
	@%p231 bra 	$L__BB4_39;
	mad.lo.s32 	%r117, %r18, %r41, %r15;
	shl.b32 	%r118, %r117, 2;
	mul.wide.s32 	%rd64, %r118, 4;
	add.s64 	%rd65, %rd1, %rd64;
	ld.global.nc.f32 	%f631, [%rd65];
	ld.global.nc.f32 	%f632, [%rd65+4];
	ld.global.nc.f32 	%f633, [%rd65+8];
$L__BB4_39:
	not.pred 	%p234, %p16;
	or.pred  	%p235, %p234, %p227;
	mov.f32 	%f634, 0f00000000;
	or.pred  	%p236, %p235, %p230;
	mov.f32 	%f635, %f634;
	mov.f32 	%f636, %f634;
	@%p236 bra 	$L__BB4_41;
	mad.lo.s32 	%r119, %r18, %r41, %r15;
	shl.b32 	%r120, %r119, 2;
	add.s32 	%r121, %r120, 4;
	mul.wide.s32 	%rd66, %r121, 4;
	add.s64 	%rd67, %rd1, %rd66;
	ld.global.nc.f32 	%f634, [%rd67];
	ld.global.nc.f32 	%f635, [%rd67+4];
	ld.global.nc.f32 	%f636, [%rd67+8];
$L__BB4_41:
	cvt.rn.f32.s32 	%f517, %r15;
	sub.f32 	%f518, %f109, %f517;
	cvt.rn.f32.s32 	%f519, %r16;
	sub.f32 	%f520, %f110, %f519;
	mov.f32 	%f521, 0f3F800000;
	sub.f32 	%f522, %f521, %f518;
	sub.f32 	%f523, %f521, %f520;
	mul.f32 	%f524, %f522, %f523;
	mul.f32 	%f525, %f518, %f523;
	mul.f32 	%f526, %f522, %f520;
	mul.f32 	%f527, %f518, %f520;
	mul.f32 	%f528, %f525, %f628;
	fma.rn.f32 	%f529, %f524, %f625, %f528;
	fma.rn.f32 	%f530, %f526, %f631, %f529;
	fma.rn.f32 	%f702, %f527, %f634, %f530;
	mul.f32 	%f531, %f525, %f629;
	fma.rn.f32 	%f532, %f524, %f626, %f531;
	fma.rn.f32 	%f533, %f526, %f632, %f532;
	fma.rn.f32 	%f703, %f527, %f635, %f533;
	mul.f32 	%f534, %f525, %f630;
	fma.rn.f32 	%f535, %f524, %f627, %f534;
	fma.rn.f32 	%f536, %f526, %f633, %f535;
	fma.rn.f32 	%f704, %f527, %f636, %f536;
	bra.uni 	$L__BB4_82;
$L__BB4_42:
	mul.f32 	%f138, %f6, 0f3F34FDF4;
	sub.f32 	%f139, %f2, %f138;
	setp.lt.f32 	%p37, %f1, 0f00000000;
	setp.gt.f32 	%p38, %f1, 0f3F800000;
	or.pred  	%p17, %p37, %p38;
	setp.lt.f32 	%p39, %f139, 0f00000000;
	setp.gt.f32 	%p40, %f139, 0f3F800000;
	or.pred  	%p41, %p39, %p40;
	or.pred  	%p43, %p17, %p41;
	mov.f32 	%f694, 0f00000000;
	mov.f32 	%f695, %f694;
	mov.f32 	%f705, %f694;
	@%p43 bra 	$L__BB4_52;
	fma.rn.f32 	%f140, %f1, %f3, 0fBF000000;
	fma.rn.f32 	%f141, %f139, %f5, 0fBF000000;
	cvt.rmi.f32.f32 	%f321, %f140;
	cvt.rzi.s32.f32 	%r19, %f321;
	cvt.rmi.f32.f32 	%f322, %f141;
	cvt.rzi.s32.f32 	%r20, %f322;
	add.s32 	%r21, %r19, 1;
	add.s32 	%r22, %r20, 1;
	setp.gt.s32 	%p44, %r19, -1;
	setp.lt.s32 	%p45, %r19, %r39;
	and.pred  	%p18, %p44, %p45;
	setp.gt.s32 	%p46, %r20, -1;
	setp.lt.s32 	%p47, %r20, %r40;
	and.pred  	%p19, %p46, %p47;
	and.pred  	%p49, %p18, %p19;
	mov.f32 	%f637, 0f00000000;
	not.pred 	%p50, %p49;
	mov.f32 	%f638, %f637;
	mov.f32 	%f639, %f637;
	@%p50 bra 	$L__BB4_45;
	mad.lo.s32 	%r54, %r20, %r41, %r19;
	shl.b32 	%r55, %r54, 2;
	mul.wide.s32 	%rd4, %r55, 4;
	add.s64 	%rd5, %rd1, %rd4;
	ld.global.nc.f32 	%f637, [%rd5];
	ld.global.nc.f32 	%f638, [%rd5+4];
	ld.global.nc.f32 	%f639, [%rd5+8];
$L__BB4_45:
	setp.gt.s32 	%p51, %r19, -2;
	setp.lt.s32 	%p52, %r21, %r39;
	and.pred  	%p20, %p51, %p52;
	and.pred  	%p53, %p20, %p19;
	mov.f32 	%f640, 0f00000000;
	not.pred 	%p54, %p53;
	mov.f32 	%f641, %f640;
	mov.f32 	%f642, %f640;
	@%p54 bra 	$L__BB4_47;
	mad.lo.s32 	%r56, %r20, %r41, %r21;
	shl.b32 	%r57, %r56, 2;
	mul.wide.s32 	%rd6, %r57, 4;
	add.s64 	%rd7, %rd1, %rd6;
	ld.global.nc.f32 	%f640, [%rd7];
	ld.global.nc.f32 	%f641, [%rd7+4];
	ld.global.nc.f32 	%f642, [%rd7+8];
$L__BB4_47:
	setp.lt.s32 	%p55, %r20, -1;
	not.pred 	%p56, %p18;
	or.pred  	%p57, %p56, %p55;
	setp.ge.s32 	%p58, %r22, %r40;
	mov.f32 	%f643, 0f00000000;
	or.pred  	%p59, %p57, %p58;
	mov.f32 	%f644, %f643;
	mov.f32 	%f645, %f643;
	@%p59 bra 	$L__BB4_49;
	mad.lo.s32 	%r58, %r22, %r41, %r19;
	shl.b32 	%r59, %r58, 2;
	mul.wide.s32 	%rd8, %r59, 4;
	add.s64 	%rd9, %rd1, %rd8;
	ld.global.nc.f32 	%f643, [%rd9];
	ld.global.nc.f32 	%f644, [%rd9+4];
	ld.global.nc.f32 	%f645, [%rd9+8];
$L__BB4_49:
	not.pred 	%p62, %p20;
	or.pred  	%p63, %p62, %p55;
	mov.f32 	%f646, 0f00000000;
	or.pred  	%p64, %p63, %p58;
	mov.f32 	%f647, %f646;
	mov.f32 	%f648, %f646;
	@%p64 bra 	$L__BB4_51;
	mad.lo.s32 	%r60, %r22, %r41, %r21;
	shl.b32 	%r61, %r60, 2;
	mul.wide.s32 	%rd10, %r61, 4;
	add.s64 	%rd11, %rd1, %rd10;
	ld.global.nc.f32 	%f646, [%rd11];
	ld.global.nc.f32 	%f647, [%rd11+4];
	ld.global.nc.f32 	%f648, [%rd11+8];
$L__BB4_51:
	cvt.rn.f32.s32 	%f326, %r19;
	sub.f32 	%f327, %f140, %f326;
	cvt.rn.f32.s32 	%f328, %r20;
	sub.f32 	%f329, %f141, %f328;
	mov.f32 	%f330, 0f3F800000;
	sub.f32 	%f331, %f330, %f327;
	sub.f32 	%f332, %f330, %f329;
	mul.f32 	%f333, %f331, %f332;
	mul.f32 	%f334, %f327, %f332;
	mul.f32 	%f335, %f331, %f329;
	mul.f32 	%f336, %f327, %f329;
	mul.f32 	%f337, %f334, %f640;
	fma.rn.f32 	%f338, %f333, %f637, %f337;
	fma.rn.f32 	%f339, %f335, %f643, %f338;
	fma.rn.f32 	%f705, %f336, %f646, %f339;
	mul.f32 	%f340, %f334, %f641;
	fma.rn.f32 	%f341, %f333, %f638, %f340;
	fma.rn.f32 	%f342, %f335, %f644, %f341;
	fma.rn.f32 	%f694, %f336, %f647, %f342;
	mul.f32 	%f343, %f334, %f642;
	fma.rn.f32 	%f344, %f333, %f639, %f343;
	fma.rn.f32 	%f345, %f335, %f645, %f344;
	fma.rn.f32 	%f695, %f336, %f648, %f345;
$L__BB4_52:
	mul.f32 	%f172, %f4, 0f3F34FDF4;
	add.f32 	%f173, %f172, %f1;
	setp.lt.f32 	%p65, %f173, 0f00000000;
	max.f32 	%f347, %f173, %f2;
	setp.gt.f32 	%p66, %f347, 0f3F800000;
	or.pred  	%p67, %p66, %p65;
	mov.f32 	%f696, 0f00000000;
	mov.f32 	%f697, %f696;
	mov.f32 	%f698, %f696;
	@%p67 bra 	$L__BB4_62;
	fma.rn.f32 	%f174, %f173, %f3, 0fBF000000;
	fma.rn.f32 	%f175, %f2, %f5, 0fBF000000;
	cvt.rmi.f32.f32 	%f349, %f174;
	cvt.rzi.s32.f32 	%r23, %f349;
	cvt.rmi.f32.f32 	%f350, %f175;
	cvt.rzi.s32.f32 	%r24, %f350;
	add.s32 	%r25, %r23, 1;
	add.s32 	%r26, %r24, 1;
	setp.gt.s32 	%p68, %r23, -1;
	setp.lt.s32 	%p69, %r23, %r39;
	and.pred  	%p21, %p68, %p69;
	setp.gt.s32 	%p70, %r24, -1;
	setp.lt.s32 	%p71, %r24, %r40;
	and.pred  	%p22, %p70, %p71;
	and.pred  	%p73, %p21, %p22;
	mov.f32 	%f652, 0f00000000;
	not.pred 	%p74, %p73;
	mov.f32 	%f653, %f652;
	mov.f32 	%f654, %f652;
	@%p74 bra 	$L__BB4_55;
	mad.lo.s32 	%r62, %r24, %r41, %r23;
	shl.b32 	%r63, %r62, 2;
	mul.wide.s32 	%rd12, %r63, 4;
	add.s64 	%rd13, %rd1, %rd12;
	ld.global.nc.f32 	%f652, [%rd13];
	ld.global.nc.f32 	%f653, [%rd13+4];
	ld.global.nc.f32 	%f654, [%rd13+8];
$L__BB4_55:
	setp.gt.s32 	%p75, %r23, -2;
	setp.lt.s32 	%p76, %r25, %r39;
	and.pred  	%p23, %p75, %p76;
	and.pred  	%p77, %p23, %p22;
	mov.f32 	%f655, 0f00000000;
	not.pred 	%p78, %p77;
	mov.f32 	%f656, %f655;
	mov.f32 	%f657, %f655;
	@%p78 bra 	$L__BB4_57;
	mad.lo.s32 	%r64, %r24, %r41, %r25;
	shl.b32 	%r65, %r64, 2;
	mul.wide.s32 	%rd14, %r65, 4;
	add.s64 	%rd15, %rd1, %rd14;
	ld.global.nc.f32 	%f655, [%rd15];
	ld.global.nc.f32 	%f656, [%rd15+4];
	ld.global.nc.f32 	%f657, [%rd15+8];
$L__BB4_57:
	setp.lt.s32 	%p79, %r24, -1;
	not.pred 	%p80, %p21;
	or.pred  	%p81, %p80, %p79;
	setp.ge.s32 	%p82, %r26, %r40;
	mov.f32 	%f658, 0f00000000;
	or.pred  	%p83, %p81, %p82;
	mov.f32 	%f659, %f658;
	mov.f32 	%f660, %f658;
	@%p83 bra 	$L__BB4_59;
	mad.lo.s32 	%r66, %r26, %r41, %r23;
	shl.b32 	%r67, %r66, 2;
	mul.wide.s32 	%rd16, %r67, 4;
	add.s64 	%rd17, %rd1, %rd16;
	ld.global.nc.f32 	%f658, [%rd17];
	ld.global.nc.f32 	%f659, [%rd17+4];
	ld.global.nc.f32 	%f660, [%rd17+8];
$L__BB4_59:
	not.pred 	%p86, %p23;
	or.pred  	%p87, %p86, %p79;
	mov.f32 	%f661, 0f00000000;
	or.pred  	%p88, %p87, %p82;
	mov.f32 	%f662, %f661;
	mov.f32 	%f663, %f661;
	@%p88 bra 	$L__BB4_61;
	mad.lo.s32 	%r68, %r26, %r41, %r25;
	shl.b32 	%r69, %r68, 2;
	mul.wide.s32 	%rd18, %r69, 4;
	add.s64 	%rd19, %rd1, %rd18;
	ld.global.nc.f32 	%f661, [%rd19];
	ld.global.nc.f32 	%f662, [%rd19+4];
	ld.global.nc.f32 	%f663, [%rd19+8];
$L__BB4_61:
	cvt.rn.f32.s32 	%f354, %r23;
	sub.f32 	%f355, %f174, %f354;
	cvt.rn.f32.s32 	%f356, %r24;
	sub.f32 	%f357, %f175, %f356;
	mov.f32 	%f358, 0f3F800000;
	sub.f32 	%f359, %f358, %f355;
	sub.f32 	%f360, %f358, %f357;
	mul.f32 	%f361, %f359, %f360;
	mul.f32 	%f362, %f355, %f360;
	mul.f32 	%f363, %f357, %f359;
	mul.f32 	%f364, %f355, %f357;
	mul.f32 	%f365, %f362, %f655;
	fma.rn.f32 	%f366, %f361, %f652, %f365;
	fma.rn.f32 	%f367, %f363, %f658, %f366;
	fma.rn.f32 	%f696, %f364, %f661, %f367;
	mul.f32 	%f368, %f362, %f656;
	fma.rn.f32 	%f369, %f361, %f653, %f368;
	fma.rn.f32 	%f370, %f363, %f659, %f369;
	fma.rn.f32 	%f697, %f364, %f662, %f370;
	mul.f32 	%f371, %f362, %f657;
	fma.rn.f32 	%f372, %f361, %f654, %f371;
	fma.rn.f32 	%f373, %f363, %f660, %f372;
	fma.rn.f32 	%f698, %f364, %f663, %f373;
$L__BB4_62:
	add.f32 	%f206, %f138, %f2;
	setp.lt.f32 	%p89, %f206, 0f00000000;
	setp.gt.f32 	%p90, %f206, 0f3F800000;
	or.pred  	%p91, %p89, %p90;
	or.pred  	%p93, %p17, %p91;
	mov.f32 	%f699, 0f00000000;
	mov.f32 	%f700, %f699;
	mov.f32 	%f701, %f699;
	@%p93 bra 	$L__BB4_72;
	fma.rn.f32 	%f207, %f1, %f3, 0fBF000000;
	fma.rn.f32 	%f208, %f206, %f5, 0fBF000000;
	cvt.rmi.f32.f32 	%f376, %f207;
	cvt.rzi.s32.f32 	%r27, %f376;
	cvt.rmi.f32.f32 	%f377, %f208;
	cvt.rzi.s32.f32 	%r28, %f377;
	add.s32 	%r29, %r27, 1;
	add.s32 	%r30, %r28, 1;
	setp.gt.s32 	%p94, %r27, -1;
	setp.lt.s32 	%p95, %r27, %r39;
	and.pred  	%p24, %p94, %p95;
	setp.gt.s32 	%p96, %r28, -1;
	setp.lt.s32 	%p97, %r28, %r40;
	and.pred  	%p25, %p96, %p97;
	and.pred  	%p99, %p24, %p25;
	mov.f32 	%f667, 0f00000000;
	not.pred 	%p100, %p99;
	mov.f32 	%f668, %f667;
	mov.f32 	%f669, %f667;
	@%p100 bra 	$L__BB4_65;
	mad.lo.s32 	%r70, %r28, %r41, %r27;
	shl.b32 	%r71, %r70, 2;
	mul.wide.s32 	%rd20, %r71, 4;
	add.s64 	%rd21, %rd1, %rd20;
	ld.global.nc.f32 	%f667, [%rd21];
	ld.global.nc.f32 	%f668, [%rd21+4];
	ld.global.nc.f32 	%f669, [%rd21+8];
$L__BB4_65:
	setp.gt.s32 	%p101, %r27, -2;
	setp.lt.s32 	%p102, %r29, %r39;
	and.pred  	%p26, %p101, %p102;
	and.pred  	%p103, %p26, %p25;
	mov.f32 	%f670, 0f00000000;
	not.pred 	%p104, %p103;
	mov.f32 	%f671, %f670;
	mov.f32 	%f672, %f670;
	@%p104 bra 	$L__BB4_67;
	mad.lo.s32 	%r72, %r28, %r41, %r29;
	shl.b32 	%r73, %r72, 2;
	mul.wide.s32 	%rd22, %r73, 4;
	add.s64 	%rd23, %rd1, %rd22;
	ld.global.nc.f32 	%f670, [%rd23];
	ld.global.nc.f32 	%f671, [%rd23+4];
	ld.global.nc.f32 	%f672, [%rd23+8];
$L__BB4_67:
	setp.lt.s32 	%p105, %r28, -1;
	not.pred 	%p106, %p24;
	or.pred  	%p107, %p106, %p105;
	setp.ge.s32 	%p108, %r30, %r40;
	mov.f32 	%f673, 0f00000000;
	or.pred  	%p109, %p107, %p108;
	mov.f32 	%f674, %f673;
	mov.f32 	%f675, %f673;
	@%p109 bra 	$L__BB4_69;
	mad.lo.s32 	%r74, %r30, %r41, %r27;
	shl.b32 	%r75, %r74, 2;
	mul.wide.s32 	%rd24, %r75, 4;
	add.s64 	%rd25, %rd1, %rd24;
	ld.global.nc.f32 	%f673, [%rd25];
	ld.global.nc.f32 	%f674, [%rd25+4];
	ld.global.nc.f32 	%f675, [%rd25+8];
$L__BB4_69:
	not.pred 	%p112, %p26;
	or.pred  	%p113, %p112, %p105;
	mov.f32 	%f676, 0f00000000;
	or.pred  	%p114, %p113, %p108;
	mov.f32 	%f677, %f676;
	mov.f32 	%f678, %f676;
	@%p114 bra 	$L__BB4_71;
	mad.lo.s32 	%r76, %r30, %r41, %r29;
	shl.b32 	%r77, %r76, 2;
	mul.wide.s32 	%rd26, %r77, 4;
	add.s64 	%rd27, %rd1, %rd26;
	ld.global.nc.f32 	%f676, [%rd27];
	ld.global.nc.f32 	%f677, [%rd27+4];
	ld.global.nc.f32 	%f678, [%rd27+8];
$L__BB4_71:
	cvt.rn.f32.s32 	%f381, %r27;
	sub.f32 	%f382, %f207, %f381;
	cvt.rn.f32.s32 	%f383, %r28;
	sub.f32 	%f384, %f208, %f383;
	mov.f32 	%f385, 0f3F800000;
	sub.f32 	%f386, %f385, %f382;
	sub.f32 	%f387, %f385, %f384;
	mul.f32 	%f388, %f386, %f387;
	mul.f32 	%f389, %f382, %f387;
	mul.f32 	%f390, %f386, %f384;
	mul.f32 	%f391, %f382, %f384;
	mul.f32 	%f392, %f389, %f670;
	fma.rn.f32 	%f393, %f388, %f667, %f392;
	fma.rn.f32 	%f394, %f390, %f673, %f393;
	fma.rn.f32 	%f699, %f391, %f676, %f394;
	mul.f32 	%f395, %f389, %f671;
	fma.rn.f32 	%f396, %f388, %f668, %f395;
	fma.rn.f32 	%f397, %f390, %f674, %f396;
	fma.rn.f32 	%f700, %f391, %f677, %f397;
	mul.f32 	%f398, %f389, %f672;
	fma.rn.f32 	%f399, %f388, %f669, %f398;
	fma.rn.f32 	%f400, %f390, %f675, %f399;
	fma.rn.f32 	%f701, %f391, %f678, %f400;
$L__BB4_72:
	sub.f32 	%f239, %f1, %f172;
	setp.lt.f32 	%p115, %f239, 0f00000000;
	max.f32 	%f402, %f239, %f2;
	setp.gt.f32 	%p116, %f402, 0f3F800000;
	or.pred  	%p117, %p116, %p115;
	mov.f32 	%f702, 0f00000000;
	mov.f32 	%f703, %f702;
	mov.f32 	%f704, %f702;
	@%p117 bra 	$L__BB4_82;
	fma.rn.f32 	%f240, %f239, %f3, 0fBF000000;
	fma.rn.f32 	%f241, %f2, %f5, 0fBF000000;
	cvt.rmi.f32.f32 	%f404, %f240;
	cvt.rzi.s32.f32 	%r31, %f404;
	cvt.rmi.f32.f32 	%f405, %f241;
	cvt.rzi.s32.f32 	%r32, %f405;
	add.s32 	%r33, %r31, 1;
	add.s32 	%r34, %r32, 1;
	setp.gt.s32 	%p118, %r31, -1;
	setp.lt.s32 	%p119, %r31, %r39;
	and.pred  	%p27, %p118, %p119;
	setp.gt.s32 	%p120, %r32, -1;
	setp.lt.s32 	%p121, %r32, %r40;
	and.pred  	%p28, %p120, %p121;
	and.pred  	%p123, %p27, %p28;
	mov.f32 	%f682, 0f00000000;
	not.pred 	%p124, %p123;
	mov.f32 	%f683, %f682;
	mov.f32 	%f684, %f682;
	@%p124 bra 	$L__BB4_75;
	mad.lo.s32 	%r78, %r32, %r41, %r31;
	shl.b32 	%r79, %r78, 2;
	mul.wide.s32 	%rd28, %r79, 4;
	add.s64 	%rd29, %rd1, %rd28;
	ld.global.nc.f32 	%f682, [%rd29];
	ld.global.nc.f32 	%f683, [%rd29+4];
	ld.global.nc.f32 	%f684, [%rd29+8];
$L__BB4_75:
	setp.gt.s32 	%p125, %r31, -2;
	setp.lt.s32 	%p126, %r33, %r39;
	and.pred  	%p29, %p125, %p126;
	and.pred  	%p127, %p29, %p28;
	mov.f32 	%f685, 0f00000000;
	not.pred 	%p128, %p127;
	mov.f32 	%f686, %f685;
	mov.f32 	%f687, %f685;
	@%p128 bra 	$L__BB4_77;
	mad.lo.s32 	%r80, %r32, %r41, %r31;
	shl.b32 	%r81, %r80, 2;
	add.s32 	%r82, %r81, 4;
	mul.wide.s32 	%rd30, %r82, 4;
	add.s64 	%rd31, %rd1, %rd30;
	ld.global.nc.f32 	%f685, [%rd31];
	ld.global.nc.f32 	%f686, [%rd31+4];
	ld.global.nc.f32 	%f687, [%rd31+8];
$L__BB4_77:
	setp.lt.s32 	%p129, %r32, -1;
	not.pred 	%p130, %p27;
	or.pred  	%p131, %p130, %p129;
	setp.ge.s32 	%p132, %r34, %r40;
	mov.f32 	%f688, 0f00000000;
	or.pred  	%p133, %p131, %p132;
	mov.f32 	%f689, %f688;
	mov.f32 	%f690, %f688;
	@%p133 bra 	$L__BB4_79;
	mad.lo.s32 	%r83, %r34, %r41, %r31;
	shl.b32 	%r84, %r83, 2;
	mul.wide.s32 	%rd32, %r84, 4;
	add.s64 	%rd33, %rd1, %rd32;
	ld.global.nc.f32 	%f688, [%rd33];
	ld.global.nc.f32 	%f689, [%rd33+4];
	ld.global.nc.f32 	%f690, [%rd33+8];
$L__BB4_79:
	not.pred 	%p136, %p29;
	or.pred  	%p137, %p136, %p129;
	mov.f32 	%f691, 0f00000000;
	or.pred  	%p138, %p137, %p132;
	mov.f32 	%f692, %f691;
	mov.f32 	%f693, %f691;
	@%p138 bra 	$L__BB4_81;
	mad.lo.s32 	%r85, %r34, %r41, %r31;
	shl.b32 	%r86, %r85, 2;
	add.s32 	%r87, %r86, 4;
	mul.wide.s32 	%rd34, %r87, 4;
	add.s64 	%rd35, %rd1, %rd34;
	ld.global.nc.f32 	%f691, [%rd35];
	ld.global.nc.f32 	%f692, [%rd35+4];
	ld.global.nc.f32 	%f693, [%rd35+8];
$L__BB4_81:
	cvt.rn.f32.s32 	%f409, %r31;
	sub.f32 	%f410, %f240, %f409;
	cvt.rn.f32.s32 	%f411, %r32;
	sub.f32 	%f412, %f241, %f411;
	mov.f32 	%f413, 0f3F800000;
	sub.f32 	%f414, %f413, %f410;
	sub.f32 	%f415, %f413, %f412;
	mul.f32 	%f416, %f414, %f415;
	mul.f32 	%f417, %f410, %f415;
	mul.f32 	%f418, %f412, %f414;
	mul.f32 	%f419, %f410, %f412;
	mul.f32 	%f420, %f417, %f685;
	fma.rn.f32 	%f421, %f416, %f682, %f420;
	fma.rn.f32 	%f422, %f418, %f688, %f421;
	fma.rn.f32 	%f702, %f419, %f691, %f422;
	mul.f32 	%f423, %f417, %f686;
	fma.rn.f32 	%f424, %f416, %f683, %f423;
	fma.rn.f32 	%f425, %f418, %f689, %f424;
	fma.rn.f32 	%f703, %f419, %f692, %f425;
	mul.f32 	%f426, %f417, %f687;
	fma.rn.f32 	%f427, %f416, %f684, %f426;
	fma.rn.f32 	%f428, %f418, %f690, %f427;
	fma.rn.f32 	%f704, %f419, %f693, %f428;
$L__BB4_82:
	setp.lt.f32 	%p237, %f1, 0f00000000;
	max.f32 	%f538, %f1, %f2;
	setp.gt.f32 	%p238, %f538, 0f3F800000;
	or.pred  	%p239, %p238, %p237;
	mov.f32 	%f718, 0f00000000;
	mov.f32 	%f719, %f718;
	mov.f32 	%f720, %f718;
	@%p239 bra 	$L__BB4_92;
	fma.rn.f32 	%f281, %f1, %f3, 0fBF000000;
	fma.rn.f32 	%f282, %f2, %f5, 0fBF000000;
	cvt.rmi.f32.f32 	%f540, %f281;
	cvt.rzi.s32.f32 	%r35, %f540;
	cvt.rmi.f32.f32 	%f541, %f282;
	cvt.rzi.s32.f32 	%r36, %f541;
	add.s32 	%r37, %r35, 1;
	add.s32 	%r38, %r36, 1;
	setp.gt.s32 	%p240, %r35, -1;
	setp.lt.s32 	%p241, %r35, %r39;
	and.pred  	%p30, %p240, %p241;
	setp.gt.s32 	%p242, %r36, -1;
	setp.lt.s32 	%p243, %r36, %r40;
	and.pred  	%p31, %p242, %p243;
	and.pred  	%p245, %p30, %p31;
	mov.f32 	%f706, 0f00000000;
	not.pred 	%p246, %p245;
	mov.f32 	%f707, %f706;
	mov.f32 	%f708, %f706;
	@%p246 bra 	$L__BB4_85;
	mad.lo.s32 	%r122, %r36, %r41, %r35;
	shl.b32 	%r123, %r122, 2;
	mul.wide.s32 	%rd68, %r123, 4;
	add.s64 	%rd69, %rd1, %rd68;
	ld.global.nc.f32 	%f706, [%rd69];
	ld.global.nc.f32 	%f707, [%rd69+4];
	ld.global.nc.f32 	%f708, [%rd69+8];
$L__BB4_85:
	setp.gt.s32 	%p247, %r35, -2;
	setp.lt.s32 	%p248, %r37, %r39;
	and.pred  	%p32, %p247, %p248;
	and.pred  	%p249, %p32, %p31;
	mov.f32 	%f709, 0f00000000;
	not.pred 	%p250, %p249;
	mov.f32 	%f710, %f709;
	mov.f32 	%f711, %f709;
	@%p250 bra 	$L__BB4_87;
	mad.lo.s32 	%r124, %r36, %r41, %r37;
	shl.b32 	%r125, %r124, 2;
	mul.wide.s32 	%rd70, %r125, 4;
	add.s64 	%rd71, %rd1, %rd70;
	ld.global.nc.f32 	%f709, [%rd71];
	ld.global.nc.f32 	%f710, [%rd71+4];
	ld.global.nc.f32 	%f711, [%rd71+8];
$L__BB4_87:
	setp.lt.s32 	%p251, %r36, -1;
	not.pred 	%p252, %p30;
	or.pred  	%p253, %p252, %p251;
	setp.ge.s32 	%p254, %r38, %r40;
	mov.f32 	%f712, 0f00000000;
	or.pred  	%p255, %p253, %p254;
	mov.f32 	%f713, %f712;
	mov.f32 	%f714, %f712;
	@%p255 bra 	$L__BB4_89;
	mad.lo.s32 	%r126, %r38, %r41, %r35;
	shl.b32 	%r127, %r126, 2;
	mul.wide.s32 	%rd72, %r127, 4;
	add.s64 	%rd73, %rd1, %rd72;
	ld.global.nc.f32 	%f712, [%rd73];
	ld.global.nc.f32 	%f713, [%rd73+4];
	ld.global.nc.f32 	%f714, [%rd73+8];
$L__BB4_89:
	not.pred 	%p258, %p32;
	or.pred  	%p259, %p258, %p251;
	mov.f32 	%f715, 0f00000000;
	or.pred  	%p260, %p259, %p254;
	mov.f32 	%f716, %f715;
	mov.f32 	%f717, %f715;
	@%p260 bra 	$L__BB4_91;
	mad.lo.s32 	%r128, %r38, %r41, %r37;
	shl.b32 	%r129, %r128, 2;
	mul.wide.s32 	%rd74, %r129, 4;
	add.s64 	%rd75, %rd1, %rd74;
	ld.global.nc.f32 	%f715, [%rd75];
	ld.global.nc.f32 	%f716, [%rd75+4];
	ld.global.nc.f32 	%f717, [%rd75+8];
$L__BB4_91:
	cvt.rn.f32.s32 	%f545, %r35;
	sub.f32 	%f546, %f281, %f545;
	cvt.rn.f32.s32 	%f547, %r36;
	sub.f32 	%f548, %f282, %f547;
	mov.f32 	%f549, 0f3F800000;
	sub.f32 	%f550, %f549, %f546;
	sub.f32 	%f551, %f549, %f548;
	mul.f32 	%f552, %f550, %f551;
	mul.f32 	%f553, %f546, %f551;
	mul.f32 	%f554, %f550, %f548;
	mul.f32 	%f555, %f546, %f548;
	mul.f32 	%f556, %f553, %f709;
	fma.rn.f32 	%f557, %f552, %f706, %f556;
	fma.rn.f32 	%f558, %f554, %f712, %f557;
	fma.rn.f32 	%f559, %f555, %f715, %f558;
	mul.f32 	%f560, %f553, %f710;
	fma.rn.f32 	%f561, %f552, %f707, %f560;
	fma.rn.f32 	%f562, %f554, %f713, %f561;
	fma.rn.f32 	%f563, %f555, %f716, %f562;
	mul.f32 	%f564, %f553, %f711;
	fma.rn.f32 	%f565, %f552, %f708, %f564;
	fma.rn.f32 	%f566, %f554, %f714, %f565;
	fma.rn.f32 	%f567, %f555, %f717, %f566;
	mul.f32 	%f718, %f559, 0f3F000000;
	mul.f32 	%f719, %f563, 0f3F000000;
	mul.f32 	%f720, %f567, 0f3F000000;
$L__BB4_92:
	ld.param.u64 	%rd79, [DownsampleKernel_param_1];
	add.f32 	%f568, %f696, %f705;
	add.f32 	%f569, %f699, %f568;
	add.f32 	%f570, %f702, %f569;
	fma.rn.f32 	%f571, %f570, 0f3E000000, %f718;
	add.f32 	%f572, %f694, %f697;
	add.f32 	%f573, %f572, %f700;
	add.f32 	%f574, %f573, %f703;
	fma.rn.f32 	%f575, %f574, 0f3E000000, %f719;
	add.f32 	%f576, %f695, %f698;
	add.f32 	%f577, %f576, %f701;
	add.f32 	%f578, %f577, %f704;
	fma.rn.f32 	%f579, %f578, 0f3E000000, %f720;
	mad.lo.s32 	%r130, %r44, %r53, %r1;
	shl.b32 	%r131, %r130, 2;
	cvta.to.global.u64 	%rd76, %rd79;
	mul.wide.s32 	%rd77, %r131, 4;
	add.s64 	%rd78, %rd76, %rd77;
	st.global.f32 	[%rd78], %f571;
	st.global.f32 	[%rd78+4], %f575;
	st.global.f32 	[%rd78+8], %f579;
	mov.b32 	%r132, 1065353216;
	st.global.u32 	[%rd78+12], %r132;
$L__BB4_93:
	ret;

}
	// .globl	HorizontalBlurKernel
.visible .entry HorizontalBlurKernel(
	.param .u64 .ptr .align 1 HorizontalBlurKernel_param_0,
	.param .u64 .ptr .align 1 HorizontalBlurKernel_param_1,
	.param .u32 HorizontalBlurKernel_param_2,
	.param .u32 HorizontalBlurKernel_param_3,
	.param .u32 HorizontalBlurKernel_param_4,
	.param .f32 HorizontalBlurKernel_param_5
)
{
	.reg .pred 	%p<4>;
	.reg .b32 	%r<96>;
	.reg .b32 	%f<259>;
	.reg .b64 	%rd<49>;

	ld.param.u32 	%r3, [HorizontalBlurKernel_param_2];
	ld.param.u32 	%r6, [HorizontalBlurKernel_param_3];
	ld.param.u32 	%r5, [HorizontalBlurKernel_param_4];
	mov.u32 	%r7, %ctaid.x;
	mov.u32 	%r8, %ntid.x;
	mov.u32 	%r9, %tid.x;
	mad.lo.s32 	%r1, %r7, %r8, %r9;
	mov.u32 	%r10, %ctaid.y;
	mov.u32 	%r11, %ntid.y;
	mov.u32 	%r12, %tid.y;
	mad.lo.s32 	%r13, %r10, %r11, %r12;
	setp.ge.s32 	%p1, %r1, %r3;
	setp.ge.s32 	%p2, %r13, %r6;
	or.pred  	%p3, %p1, %p2;
	@%p3 bra 	$L__BB5_2;
	ld.param.u64 	%rd48, [HorizontalBlurKernel_param_1];
	ld.param.u64 	%rd47, [HorizontalBlurKernel_param_0];
	cvta.to.global.u64 	%rd3, %rd47;
	cvta.to.global.u64 	%rd4, %rd48;
	cvt.rn.f32.s32 	%f1, %r1;
	add.f32 	%f2, %f1, 0f3F000000;
	cvt.rn.f32.s32 	%f3, %r3;
	div.rn.f32 	%f4, %f2, %f3;
	cvt.rn.f32.u32 	%f5, %r13;
	add.f32 	%f6, %f5, 0f3F000000;
	cvt.rn.f32.u32 	%f7, %r6;
	div.rn.f32 	%f8, %f6, %f7;
	rcp.rn.f32 	%f9, %f3;
	max.f32 	%f10, %f4, 0f00000000;
	min.f32 	%f11, %f10, 0f3F800000;
	max.f32 	%f12, %f8, 0f00000000;
	min.f32 	%f13, %f12, 0f3F800000;
	fma.rn.f32 	%f14, %f11, %f3, 0fBF000000;
	fma.rn.f32 	%f15, %f13, %f7, 0fBF000000;
	cvt.rmi.f32.f32 	%f16, %f14;
	cvt.rzi.s32.f32 	%r14, %f16;
	cvt.rmi.f32.f32 	%f17, %f15;
	cvt.rzi.s32.f32 	%r15, %f17;
	add.s32 	%r16, %r14, 1;
	add.s32 	%r17, %r15, 1;
	cvt.rn.f32.s32 	%f18, %r14;
	sub.f32 	%f19, %f14, %f18;
	cvt.rn.f32.s32 	%f20, %r15;
	sub.f32 	%f21, %f15, %f20;
	add.s32 	%r18, %r3, -1;
	min.s32 	%r19, %r14, %r18;
	max.s32 	%r20, %r19, 0;
	min.s32 	%r21, %r16, %r18;
	max.s32 	%r22, %r21, 0;
	add.s32 	%r23, %r6, -1;
	min.s32 	%r24, %r15, %r23;
	max.s32 	%r25, %r24, 0;
	min.s32 	%r26, %r17, %r23;
	max.s32 	%r27, %r26, 0;
	mul.lo.s32 	%r28, %r25, %r5;
	add.s32 	%r29, %r28, %r20;
	shl.b32 	%r30, %r29, 2;
	add.s32 	%r31, %r28, %r22;
	shl.b32 	%r32, %r31, 2;
	mul.lo.s32 	%r33, %r27, %r5;
	add.s32 	%r34, %r33, %r20;
	shl.b32 	%r35, %r34, 2;
	add.s32 	%r36, %r33, %r22;
	shl.b32 	%r37, %r36, 2;
	mov.f32 	%f22, 0f3F800000;
	sub.f32 	%f23, %f22, %f19;
	sub.f32 	%f24, %f22, %f21;
	mul.f32 	%f25, %f23, %f24;
	mul.f32 	%f26, %f19, %f24;
	mul.f32 	%f27, %f23, %f21;
	mul.f32 	%f28, %f19, %f21;
	mul.wide.s32 	%rd5, %r30, 4;
	add.s64 	%rd6, %rd3, %rd5;
	ld.global.nc.f32 	%f29, [%rd6];
	mul.wide.s32 	%rd7, %r32, 4;
	add.s64 	%rd8, %rd3, %rd7;
	ld.global.nc.f32 	%f30, [%rd8];
	mul.f32 	%f31, %f26, %f30;
	fma.rn.f32 	%f32, %f25, %f29, %f31;
	mul.wide.s32 	%rd9, %r35, 4;
	add.s64 	%rd10, %rd3, %rd9;
	ld.global.nc.f32 	%f33, [%rd10];
	fma.rn.f32 	%f34, %f27, %f33, %f32;
	mul.wide.s32 	%rd11, %r37, 4;
	add.s64 	%rd12, %rd3, %rd11;
	ld.global.nc.f32 	%f35, [%rd12];
	fma.rn.f32 	%f36, %f28, %f35, %f34;
	ld.global.nc.f32 	%f37, [%rd6+4];
	ld.global.nc.f32 	%f38, [%rd8+4];
	mul.f32 	%f39, %f26, %f38;
	fma.rn.f32 	%f40, %f25, %f37, %f39;
	ld.global.nc.f32 	%f41, [%rd10+4];
	fma.rn.f32 	%f42, %f27, %f41, %f40;
	ld.global.nc.f32 	%f43, [%rd12+4];
	fma.rn.f32 	%f44, %f28, %f43, %f42;
	ld.global.nc.f32 	%f45, [%rd6+8];
	ld.global.nc.f32 	%f46, [%rd8+8];
	mul.f32 	%f47, %f26, %f46;
	fma.rn.f32 	%f48, %f25, %f45, %f47;
	ld.global.nc.f32 	%f49, [%rd10+8];
	fma.rn.f32 	%f50, %f27, %f49, %f48;
	ld.global.nc.f32 	%f51, [%rd12+8];
	fma.rn.f32 	%f52, %f28, %f51, %f50;
	ld.global.nc.f32 	%f53, [%rd6+12];
	ld.global.nc.f32 	%f54, [%rd8+12];
	mul.f32 	%f55, %f26, %f54;
	fma.rn.f32 	%f56, %f25, %f53, %f55;
	ld.global.nc.f32 	%f57, [%rd10+12];
	fma.rn.f32 	%f58, %f27, %f57, %f56;
	ld.global.nc.f32 	%f59, [%rd12+12];
	fma.rn.f32 	%f60, %f28, %f59, %f58;
	mul.f32 	%f61, %f9, 0f3FAA3D71;
	sub.f32 	%f62, %f4, %f61;
	max.f32 	%f63, %f62, 0f00000000;
	min.f32 	%f64, %f63, 0f3F800000;
	fma.rn.f32 	%f65, %f64, %f3, 0fBF000000;
	cvt.rmi.f32.f32 	%f66, %f65;
	cvt.rzi.s32.f32 	%r38, %f66;
	add.s32 	%r39, %r38, 1;
	cvt.rn.f32.s32 	%f67, %r38;
	sub.f32 	%f68, %f65, %f67;
	min.s32 	%r40, %r38, %r18;
	max.s32 	%r41, %r40, 0;
	min.s32 	%r42, %r39, %r18;
	max.s32 	%r43, %r42, 0;
	add.s32 	%r44, %r28, %r41;
	shl.b32 	%r45, %r44, 2;
	add.s32 	%r46, %r43, %r28;
	shl.b32 	%r47, %r46, 2;
	add.s32 	%r48, %r33, %r41;
	shl.b32 	%r49, %r48, 2;
	add.s32 	%r50, %r33, %r43;
	shl.b32 	%r51, %r50, 2;
	sub.f32 	%f69, %f22, %f68;
	mul.f32 	%f70, %f24, %f69;
	mul.f32 	%f71, %f68, %f24;
	mul.f32 	%f72, %f21, %f69;
	mul.f32 	%f73, %f21, %f68;
	mul.wide.s32 	%rd13, %r45, 4;
	add.s64 	%rd14, %rd3, %rd13;
	ld.global.nc.f32 	%f74, [%rd14];
	mul.wide.s32 	%rd15, %r47, 4;
	add.s64 	%rd16, %rd3, %rd15;
	ld.global.nc.f32 	%f75, [%rd16];
	mul.f32 	%f76, %f71, %f75;
	fma.rn.f32 	%f77, %f70, %f74, %f76;
	mul.wide.s32 	%rd17, %r49, 4;
	add.s64 	%rd18, %rd3, %rd17;
	ld.global.nc.f32 	%f78, [%rd18];
	fma.rn.f32 	%f79, %f72, %f78, %f77;
	mul.wide.s32 	%rd19, %r51, 4;
	add.s64 	%rd20, %rd3, %rd19;
	ld.global.nc.f32 	%f80, [%rd20];
	fma.rn.f32 	%f81, %f73, %f80, %f79;
	ld.global.nc.f32 	%f82, [%rd14+4];
	ld.global.nc.f32 	%f83, [%rd16+4];
	mul.f32 	%f84, %f71, %f83;
	fma.rn.f32 	%f85, %f70, %f82, %f84;
	ld.global.nc.f32 	%f86, [%rd18+4];
	fma.rn.f32 	%f87, %f72, %f86, %f85;
	ld.global.nc.f32 	%f88, [%rd20+4];
	fma.rn.f32 	%f89, %f73, %f88, %f87;
	ld.global.nc.f32 	%f90, [%rd14+8];
	ld.global.nc.f32 	%f91, [%rd16+8];
	mul.f32 	%f92, %f71, %f91;
	fma.rn.f32 	%f93, %f70, %f90, %f92;
	ld.global.nc.f32 	%f94, [%rd18+8];
	fma.rn.f32 	%f95, %f72, %f94, %f93;
	ld.global.nc.f32 	%f96, [%rd20+8];
	fma.rn.f32 	%f97, %f73, %f96, %f95;
	ld.global.nc.f32 	%f98, [%rd14+12];
	ld.global.nc.f32 	%f99, [%rd16+12];
	mul.f32 	%f100, %f71, %f99;
	fma.rn.f32 	%f101, %f70, %f98, %f100;
	ld.global.nc.f32 	%f102, [%rd18+12];
	fma.rn.f32 	%f103, %f72, %f102, %f101;
	ld.global.nc.f32 	%f104, [%rd20+12];
	fma.rn.f32 	%f105, %f73, %f104, %f103;
	add.f32 	%f106, %f4, %f61;
	max.f32 	%f107, %f106, 0f00000000;
	min.f32 	%f108, %f107, 0f3F800000;
	fma.rn.f32 	%f109, %f108, %f3, 0fBF000000;
	cvt.rmi.f32.f32 	%f110, %f109;
	cvt.rzi.s32.f32 	%r52, %f110;
	add.s32 	%r53, %r52, 1;
	cvt.rn.f32.s32 	%f111, %r52;
	sub.f32 	%f112, %f109, %f111;
	min.s32 	%r54, %r52, %r18;
	max.s32 	%r55, %r54, 0;
	min.s32 	%r56, %r53, %r18;
	max.s32 	%r57, %r56, 0;
	add.s32 	%r58, %r28, %r55;
	shl.b32 	%r59, %r58, 2;
	add.s32 	%r60, %r57, %r28;
	shl.b32 	%r61, %r60, 2;
	add.s32 	%r62, %r33, %r55;
	shl.b32 	%r63, %r62, 2;
	add.s32 	%r64, %r33, %r57;
	shl.b32 	%r65, %r64, 2;
	sub.f32 	%f113, %f22, %f112;
	mul.f32 	%f114, %f24, %f113;
	mul.f32 	%f115, %f112, %f24;
	mul.f32 	%f116, %f21, %f113;
	mul.f32 	%f117, %f21, %f112;
	mul.wide.s32 	%rd21, %r59, 4;
	add.s64 	%rd22, %rd3, %rd21;
	ld.global.nc.f32 	%f118, [%rd22];
	mul.wide.s32 	%rd23, %r61, 4;
	add.s64 	%rd24, %rd3, %rd23;
	ld.global.nc.f32 	%f119, [%rd24];
	mul.f32 	%f120, %f115, %f119;
	fma.rn.f32 	%f121, %f114, %f118, %f120;
	mul.wide.s32 	%rd25, %r63, 4;
	add.s64 	%rd26, %rd3, %rd25;
	ld.global.nc.f32 	%f122, [%rd26];
	fma.rn.f32 	%f123, %f116, %f122, %f121;
	mul.wide.s32 	%rd27, %r65, 4;
	add.s64 	%rd28, %rd3, %rd27;
	ld.global.nc.f32 	%f124, [%rd28];
	fma.rn.f32 	%f125, %f117, %f124, %f123;
	ld.global.nc.f32 	%f126, [%rd22+4];
	ld.global.nc.f32 	%f127, [%rd24+4];
	mul.f32 	%f128, %f115, %f127;
	fma.rn.f32 	%f129, %f114, %f126, %f128;
	ld.global.nc.f32 	%f130, [%rd26+4];
	fma.rn.f32 	%f131, %f116, %f130, %f129;
	ld.global.nc.f32 	%f132, [%rd28+4];
	fma.rn.f32 	%f133, %f117, %f132, %f131;
	ld.global.nc.f32 	%f134, [%rd22+8];
	ld.global.nc.f32 	%f135, [%rd24+8];
	mul.f32 	%f136, %f115, %f135;
	fma.rn.f32 	%f137, %f114, %f134, %f136;
	ld.global.nc.f32 	%f138, [%rd26+8];
	fma.rn.f32 	%f139, %f116, %f138, %f137;
	ld.global.nc.f32 	%f140, [%rd28+8];
	fma.rn.f32 	%f141, %f117, %f140, %f139;
	ld.global.nc.f32 	%f142, [%rd22+12];
	ld.global.nc.f32 	%f143, [%rd24+12];
	mul.f32 	%f144, %f115, %f143;
	fma.rn.f32 	%f145, %f114, %f142, %f144;
	ld.global.nc.f32 	%f146, [%rd26+12];
	fma.rn.f32 	%f147, %f116, %f146, %f145;
	ld.global.nc.f32 	%f148, [%rd28+12];
	fma.rn.f32 	%f149, %f117, %f148, %f147;
	mul.f32 	%f150, %f9, 0f40470A3D;
	sub.f32 	%f151, %f4, %f150;
	max.f32 	%f152, %f151, 0f00000000;
	min.f32 	%f153, %f152, 0f3F800000;
	fma.rn.f32 	%f154, %f153, %f3, 0fBF000000;
	cvt.rmi.f32.f32 	%f155, %f154;
	cvt.rzi.s32.f32 	%r66, %f155;
	add.s32 	%r67, %r66, 1;
	cvt.rn.f32.s32 	%f156, %r66;
	sub.f32 	%f157, %f154, %f156;
	min.s32 	%r68, %r66, %r18;
	max.s32 	%r69, %r68, 0;
	min.s32 	%r70, %r67, %r18;
	max.s32 	%r71, %r70, 0;
	add.s32 	%r72, %r28, %r69;
	shl.b32 	%r73, %r72, 2;
	add.s32 	%r74, %r71, %r28;
	shl.b32 	%r75, %r74, 2;
	add.s32 	%r76, %r33, %r69;
	shl.b32 	%r77, %r76, 2;
	add.s32 	%r78, %r33, %r71;
	shl.b32 	%r79, %r78, 2;
	sub.f32 	%f158, %f22, %f157;
	mul.f32 	%f159, %f24, %f158;
	mul.f32 	%f160, %f157, %f24;
	mul.f32 	%f161, %f21, %f158;
	mul.f32 	%f162, %f21, %f157;
	mul.wide.s32 	%rd29, %r73, 4;
	add.s64 	%rd30, %rd3, %rd29;
	ld.global.nc.f32 	%f163, [%rd30];
	mul.wide.s32 	%rd31, %r75, 4;
	add.s64 	%rd32, %rd3, %rd31;
	ld.global.nc.f32 	%f164, [%rd32];
	mul.f32 	%f165, %f160, %f164;
	fma.rn.f32 	%f166, %f159, %f163, %f165;
	mul.wide.s32 	%rd33, %r77, 4;
	add.s64 	%rd34, %rd3, %rd33;
	ld.global.nc.f32 	%f167, [%rd34];
	fma.rn.f32 	%f168, %f161, %f167, %f166;
	mul.wide.s32 	%rd35, %r79, 4;
	add.s64 	%rd36, %rd3, %rd35;
	ld.global.nc.f32 	%f169, [%rd36];
	fma.rn.f32 	%f170, %f162, %f169, %f168;
	ld.global.nc.f32 	%f171, [%rd30+4];
	ld.global.nc.f32 	%f172, [%rd32+4];
	mul.f32 	%f173, %f160, %f172;
	fma.rn.f32 	%f174, %f159, %f171, %f173;
	ld.global.nc.f32 	%f175, [%rd34+4];
	fma.rn.f32 	%f176, %f161, %f175, %f174;
	ld.global.nc.f32 	%f177, [%rd36+4];
	fma.rn.f32 	%f178, %f162, %f177, %f176;
	ld.global.nc.f32 	%f179, [%rd30+8];
	ld.global.nc.f32 	%f180, [%rd32+8];
	mul.f32 	%f181, %f160, %f180;
	fma.rn.f32 	%f182, %f159, %f179, %f181;
	ld.global.nc.f32 	%f183, [%rd34+8];
	fma.rn.f32 	%f184, %f161, %f183, %f182;
	ld.global.nc.f32 	%f185, [%rd36+8];
	fma.rn.f32 	%f186, %f162, %f185, %f184;
	ld.global.nc.f32 	%f187, [%rd30+12];
	ld.global.nc.f32 	%f188, [%rd32+12];
	mul.f32 	%f189, %f160, %f188;
	fma.rn.f32 	%f190, %f159, %f187, %f189;
	ld.global.nc.f32 	%f191, [%rd34+12];
	fma.rn.f32 	%f192, %f161, %f191, %f190;
	ld.global.nc.f32 	%f193, [%rd36+12];
	fma.rn.f32 	%f194, %f162, %f193, %f192;
	add.f32 	%f195, %f4, %f150;
	max.f32 	%f196, %f195, 0f00000000;
	min.f32 	%f197, %f196, 0f3F800000;
	fma.rn.f32 	%f198, %f197, %f3, 0fBF000000;
	cvt.rmi.f32.f32 	%f199, %f198;
	cvt.rzi.s32.f32 	%r80, %f199;
	add.s32 	%r81, %r80, 1;
	cvt.rn.f32.s32 	%f200, %r80;
	sub.f32 	%f201, %f198, %f200;
	min.s32 	%r82, %r80, %r18;
	max.s32 	%r83, %r82, 0;
	min.s32 	%r84, %r81, %r18;
	max.s32 	%r85, %r84, 0;
	add.s32 	%r86, %r28, %r83;
	shl.b32 	%r87, %r86, 2;
	add.s32 	%r88, %r85, %r28;
	shl.b32 	%r89, %r88, 2;
	add.s32 	%r90, %r33, %r83;
	shl.b32 	%r91, %r90, 2;
	add.s32 	%r92, %r33, %r85;
	shl.b32 	%r93, %r92, 2;
	sub.f32 	%f202, %f22, %f201;
	mul.f32 	%f203, %f24, %f202;
	mul.f32 	%f204, %f201, %f24;
	mul.f32 	%f205, %f21, %f202;
	mul.f32 	%f206, %f21, %f201;
	mul.wide.s32 	%rd37, %r87, 4;
	add.s64 	%rd38, %rd3, %rd37;
	ld.global.nc.f32 	%f207, [%rd38];
	mul.wide.s32 	%rd39, %r89, 4;
	add.s64 	%rd40, %rd3, %rd39;
	ld.global.nc.f32 	%f208, [%rd40];
	mul.f32 	%f209, %f204, %f208;
	fma.rn.f32 	%f210, %f203, %f207, %f209;
	mul.wide.s32 	%rd41, %r91, 4;
	add.s64 	%rd42, %rd3, %rd41;
	ld.global.nc.f32 	%f211, [%rd42];
	fma.rn.f32 	%f212, %f205, %f211, %f210;
	mul.wide.s32 	%rd43, %r93, 4;
	add.s64 	%rd44, %rd3, %rd43;
	ld.global.nc.f32 	%f213, [%rd44];
	fma.rn.f32 	%f214, %f206, %f213, %f212;
	ld.global.nc.f32 	%f215, [%rd38+4];
	ld.global.nc.f32 	%f216, [%rd40+4];
	mul.f32 	%f217, %f204, %f216;
	fma.rn.f32 	%f218, %f203, %f215, %f217;
	ld.global.nc.f32 	%f219, [%rd42+4];
	fma.rn.f32 	%f220, %f205, %f219, %f218;
	ld.global.nc.f32 	%f221, [%rd44+4];
	fma.rn.f32 	%f222, %f206, %f221, %f220;
	ld.global.nc.f32 	%f223, [%rd38+8];
	ld.global.nc.f32 	%f224, [%rd40+8];
	mul.f32 	%f225, %f204, %f224;
	fma.rn.f32 	%f226, %f203, %f223, %f225;
	ld.global.nc.f32 	%f227, [%rd42+8];
	fma.rn.f32 	%f228, %f205, %f227, %f226;
	ld.global.nc.f32 	%f229, [%rd44+8];
	fma.rn.f32 	%f230, %f206, %f229, %f228;
	ld.global.nc.f32 	%f231, [%rd38+12];
	ld.global.nc.f32 	%f232, [%rd40+12];
	mul.f32 	%f233, %f204, %f232;
	fma.rn.f32 	%f234, %f203, %f231, %f233;
	ld.global.nc.f32 	%f235, [%rd42+12];
	fma.rn.f32 	%f236, %f205, %f235, %f234;
	ld.global.nc.f32 	%f237, [%rd44+12];
	fma.rn.f32 	%f238, %f206, %f237, %f236;
	add.f32 	%f239, %f81, %f125;
	mul.f32 	%f240, %f239, 0f3EA80000;
	fma.rn.f32 	%f241, %f36, 0f3E8C0000, %f240;
	add.f32 	%f242, %f170, %f214;
	fma.rn.f32 	%f243, %f242, 0f3D100000, %f241;
	add.f32 	%f244, %f89, %f133;
	mul.f32 	%f245, %f244, 0f3EA80000;
	fma.rn.f32 	%f246, %f44, 0f3E8C0000, %f245;
	add.f32 	%f247, %f178, %f222;
	fma.rn.f32 	%f248, %f247, 0f3D100000, %f246;
	add.f32 	%f249, %f97, %f141;
	mul.f32 	%f250, %f249, 0f3EA80000;
	fma.rn.f32 	%f251, %f52, 0f3E8C0000, %f250;
	add.f32 	%f252, %f186, %f230;
	fma.rn.f32 	%f253, %f252, 0f3D100000, %f251;
	add.f32 	%f254, %f105, %f149;
	mul.f32 	%f255, %f254, 0f3EA80000;
	fma.rn.f32 	%f256, %f60, 0f3E8C0000, %f255;
	add.f32 	%f257, %f194, %f238;
	fma.rn.f32 	%f258, %f257, 0f3D100000, %f256;
	mad.lo.s32 	%r94, %r5, %r13, %r1;
	shl.b32 	%r95, %r94, 2;
	mul.wide.s32 	%rd45, %r95, 4;
	add.s64 	%rd46, %rd4, %rd45;
	st.global.f32 	[%rd46], %f243;
	st.global.f32 	[%rd46+4], %f248;
	st.global.f32 	[%rd46+8], %f253;
	st.global.f32 	[%rd46+12], %f258;
$L__BB5_2:
	ret;

}
	// .globl	UpsampleKernel
.visible .entry UpsampleKernel(
	.param .u64 .ptr .align 1 UpsampleKernel_param_0,
	.param .u64 .ptr .align 1 UpsampleKernel_param_1,
	.param .u64 .ptr .align 1 UpsampleKernel_param_2,
	.param .u32 UpsampleKernel_param_3,
	.param .u32 UpsampleKernel_param_4,
	.param .u32 UpsampleKernel_param_5,
	.param .u32 UpsampleKernel_param_6,
	.param .u32 UpsampleKernel_param_7,
	.param .u32 UpsampleKernel_param_8,
	.param .u32 UpsampleKernel_param_9,
	.param .u32 UpsampleKernel_param_10,
	.param .u32 UpsampleKernel_param_11,
	.param .f32 UpsampleKernel_param_12,
	.param .u32 UpsampleKernel_param_13,
	.param .f32 UpsampleKernel_param_14,
	.param .f32 UpsampleKernel_param_15,
	.param .f32 UpsampleKernel_param_16,
	.param .u32 UpsampleKernel_param_17,
	.param .u32 UpsampleKernel_param_18,
	.param .u32 UpsampleKernel_param_19
)
{
	.reg .pred 	%p<306>;
	.reg .b32 	%r<161>;
	.reg .b32 	%f<924>;
	.reg .b64 	%rd<90>;

	ld.param.u64 	%rd5, [UpsampleKernel_param_0];
	ld.param.u64 	%rd3, [UpsampleKernel_param_1];
	ld.param.u32 	%r42, [UpsampleKernel_param_3];
	ld.param.u32 	%r43, [UpsampleKernel_param_4];
	ld.param.u32 	%r44, [UpsampleKernel_param_5];
	ld.param.u32 	%r45, [UpsampleKernel_param_6];
	ld.param.u32 	%r46, [UpsampleKernel_param_7];
	ld.param.u32 	%r47, [UpsampleKernel_param_8];
	ld.param.u32 	%r48, [UpsampleKernel_param_9];
	ld.param.u32 	%r53, [UpsampleKernel_param_10];
	ld.param.u32 	%r50, [UpsampleKernel_param_11];
	ld.param.u32 	%r51, [UpsampleKernel_param_13];
	ld.param.f32 	%f365, [UpsampleKernel_param_14];
	ld.param.f32 	%f366, [UpsampleKernel_param_15];
	ld.param.f32 	%f367, [UpsampleKernel_param_16];
	ld.param.u32 	%r52, [UpsampleKernel_param_18];
	cvta.to.global.u64 	%rd1, %rd5;
	cvta.to.global.u64 	%rd2, %rd3;
	mov.u32 	%r54, %ctaid.x;
	mov.u32 	%r55, %ntid.x;
	mov.u32 	%r56, %tid.x;
	mad.lo.s32 	%r1, %r54, %r55, %r56;
	mov.u32 	%r57, %ctaid.y;
	mov.u32 	%r58, %ntid.y;
	mov.u32 	%r59, %tid.y;
	mad.lo.s32 	%r60, %r57, %r58, %r59;
	setp.ge.s32 	%p35, %r1, %r48;
	setp.ge.s32 	%p36, %r60, %r53;
	or.pred  	%p37, %p35, %p36;
	@%p37 bra 	$L__BB6_119;
	cvt.rn.f32.s32 	%f369, %r1;
	add.f32 	%f370, %f369, 0f3F000000;
	cvt.rn.f32.s32 	%f371, %r48;
	div.rn.f32 	%f1, %f370, %f371;
	cvt.rn.f32.u32 	%f372, %r60;
	add.f32 	%f373, %f372, 0f3F000000;
	cvt.rn.f32.u32 	%f374, %r53;
	div.rn.f32 	%f2, %f373, %f374;
	setp.eq.s64 	%p38, %rd3, 0;
	mov.f32 	%f900, 0f00000000;
	mov.f32 	%f901, %f900;
	mov.f32 	%f902, %f900;
	@%p38 bra 	$L__BB6_93;
	cvt.rn.f32.s32 	%f3, %r45;
	rcp.rn.f32 	%f4, %f3;
	cvt.rn.f32.s32 	%f5, %r46;
	rcp.rn.f32 	%f6, %f5;
	sub.f32 	%f7, %f1, %f4;
	sub.f32 	%f8, %f2, %f6;
	setp.lt.f32 	%p39, %f7, 0f00000000;
	setp.gt.f32 	%p40, %f7, 0f3F800000;
	or.pred  	%p1, %p39, %p40;
	setp.lt.f32 	%p41, %f8, 0f00000000;
	setp.gt.f32 	%p42, %f8, 0f3F800000;
	or.pred  	%p2, %p41, %p42;
	or.pred  	%p44, %p1, %p2;
	mov.f32 	%f777, 0f00000000;
	mov.f32 	%f778, %f777;
	mov.f32 	%f779, %f777;
	@%p44 bra 	$L__BB6_12;
	fma.rn.f32 	%f9, %f7, %f3, 0fBF000000;
	fma.rn.f32 	%f10, %f8, %f5, 0fBF000000;
	cvt.rmi.f32.f32 	%f377, %f9;
	cvt.rzi.s32.f32 	%r3, %f377;
	cvt.rmi.f32.f32 	%f378, %f10;
	cvt.rzi.s32.f32 	%r4, %f378;
	add.s32 	%r5, %r3, 1;
	add.s32 	%r6, %r4, 1;
	setp.gt.s32 	%p45, %r3, -1;
	setp.lt.s32 	%p46, %r3, %r45;
	and.pred  	%p3, %p45, %p46;
	setp.gt.s32 	%p47, %r4, -1;
	setp.lt.s32 	%p48, %r4, %r46;
	and.pred  	%p4, %p47, %p48;
	and.pred  	%p50, %p3, %p4;
	mov.f32 	%f765, 0f00000000;
	not.pred 	%p51, %p50;
	mov.f32 	%f766, %f765;
	mov.f32 	%f767, %f765;
	@%p51 bra 	$L__BB6_5;
	mad.lo.s32 	%r61, %r4, %r47, %r3;
	shl.b32 	%r62, %r61, 2;
	mul.wide.s32 	%rd6, %r62, 4;
	add.s64 	%rd7, %rd2, %rd6;
	ld.global.nc.f32 	%f765, [%rd7];
	ld.global.nc.f32 	%f766, [%rd7+4];
	ld.global.nc.f32 	%f767, [%rd7+8];
$L__BB6_5:
	setp.gt.s32 	%p52, %r3, -2;
	setp.lt.s32 	%p53, %r5, %r45;
	and.pred  	%p5, %p52, %p53;
	and.pred  	%p54, %p5, %p4;
	mov.f32 	%f768, 0f00000000;
	not.pred 	%p55, %p54;
	mov.f32 	%f769, %f768;
	mov.f32 	%f770, %f768;
	@%p55 bra 	$L__BB6_7;
	mad.lo.s32 	%r63, %r4, %r47, %r5;
	shl.b32 	%r64, %r63, 2;
	mul.wide.s32 	%rd8, %r64, 4;
	add.s64 	%rd9, %rd2, %rd8;
	ld.global.nc.f32 	%f768, [%rd9];
	ld.global.nc.f32 	%f769, [%rd9+4];
	ld.global.nc.f32 	%f770, [%rd9+8];
$L__BB6_7:
	setp.lt.s32 	%p56, %r4, -1;
	not.pred 	%p57, %p3;
	or.pred  	%p58, %p57, %p56;
	setp.ge.s32 	%p59, %r6, %r46;
	mov.f32 	%f771, 0f00000000;
	or.pred  	%p60, %p58, %p59;
	mov.f32 	%f772, %f771;
	mov.f32 	%f773, %f771;
	@%p60 bra 	$L__BB6_9;
	mad.lo.s32 	%r65, %r6, %r47, %r3;
	shl.b32 	%r66, %r65, 2;
	mul.wide.s32 	%rd10, %r66, 4;
	add.s64 	%rd11, %rd2, %rd10;
	ld.global.nc.f32 	%f771, [%rd11];
	ld.global.nc.f32 	%f772, [%rd11+4];
	ld.global.nc.f32 	%f773, [%rd11+8];
$L__BB6_9:
	not.pred 	%p63, %p5;
	or.pred  	%p64, %p63, %p56;
	mov.f32 	%f774, 0f00000000;
	or.pred  	%p65, %p64, %p59;
	mov.f32 	%f775, %f774;
	mov.f32 	%f776, %f774;
	@%p65 bra 	$L__BB6_11;
	mad.lo.s32 	%r67, %r6, %r47, %r5;
	shl.b32 	%r68, %r67, 2;
	mul.wide.s32 	%rd12, %r68, 4;
	add.s64 	%rd13, %rd2, %rd12;
	ld.global.nc.f32 	%f774, [%rd13];
	ld.global.nc.f32 	%f775, [%rd13+4];
	ld.global.nc.f32 	%f776, [%rd13+8];
$L__BB6_11:
	cvt.rn.f32.s32 	%f382, %r3;
	sub.f32 	%f383, %f9, %f382;
	cvt.rn.f32.s32 	%f384, %r4;
	sub.f32 	%f385, %f10, %f384;
	mov.f32 	%f386, 0f3F800000;
	sub.f32 	%f387, %f386, %f383;
	sub.f32 	%f388, %f386, %f385;
	mul.f32 	%f389, %f387, %f388;
	mul.f32 	%f390, %f383, %f388;
	mul.f32 	%f391, %f387, %f385;
	mul.f32 	%f392, %f383, %f385;
	mul.f32 	%f393, %f390, %f768;
	fma.rn.f32 	%f394, %f389, %f765, %f393;
	fma.rn.f32 	%f395, %f391, %f771, %f394;
	fma.rn.f32 	%f779, %f392, %f774, %f395;
	mul.f32 	%f396, %f390, %f769;
	fma.rn.f32 	%f397, %f389, %f766, %f396;
	fma.rn.f32 	%f398, %f391, %f772, %f397;
	fma.rn.f32 	%f778, %f392, %f775, %f398;
	mul.f32 	%f399, %f390, %f770;
	fma.rn.f32 	%f400, %f389, %f767, %f399;
	fma.rn.f32 	%f401, %f391, %f773, %f400;
	fma.rn.f32 	%f777, %f392, %f776, %f401;
$L__BB6_12:
	setp.lt.f32 	%p66, %f1, 0f00000000;
	setp.gt.f32 	%p67, %f1, 0f3F800000;
	or.pred  	%p68, %p66, %p67;
	or.pred  	%p69, %p68, %p2;
	mov.f32 	%f792, 0f00000000;
	mov.f32 	%f793, %f792;
	mov.f32 	%f794, %f792;
	@%p69 bra 	$L__BB6_22;
	fma.rn.f32 	%f41, %f1, %f3, 0fBF000000;
	fma.rn.f32 	%f42, %f8, %f5, 0fBF000000;
	cvt.rmi.f32.f32 	%f404, %f41;
	cvt.rzi.s32.f32 	%r7, %f404;
	cvt.rmi.f32.f32 	%f405, %f42;
	cvt.rzi.s32.f32 	%r8, %f405;
	add.s32 	%r9, %r7, 1;
	add.s32 	%r10, %r8, 1;
	setp.gt.s32 	%p70, %r7, -1;
	setp.lt.s32 	%p71, %r7, %r45;
	and.pred  	%p6, %p70, %p71;
	setp.gt.s32 	%p72, %r8, -1;
	setp.lt.s32 	%p73, %r8, %r46;
	and.pred  	%p7, %p72, %p73;
	and.pred  	%p75, %p6, %p7;
	mov.f32 	%f780, 0f00000000;
	not.pred 	%p76, %p75;
	mov.f32 	%f781, %f780;
	mov.f32 	%f782, %f780;
	@%p76 bra 	$L__BB6_15;
	mad.lo.s32 	%r69, %r8, %r47, %r7;
	shl.b32 	%r70, %r69, 2;
	mul.wide.s32 	%rd14, %r70, 4;
	add.s64 	%rd15, %rd2, %rd14;
	ld.global.nc.f32 	%f780, [%rd15];
	ld.global.nc.f32 	%f781, [%rd15+4];
	ld.global.nc.f32 	%f782, [%rd15+8];
$L__BB6_15:
	setp.gt.s32 	%p77, %r7, -2;
	setp.lt.s32 	%p78, %r9, %r45;
	and.pred  	%p8, %p77, %p78;
	and.pred  	%p79, %p8, %p7;
	mov.f32 	%f783, 0f00000000;
	not.pred 	%p80, %p79;
	mov.f32 	%f784, %f783;
	mov.f32 	%f785, %f783;
	@%p80 bra 	$L__BB6_17;
	mad.lo.s32 	%r71, %r8, %r47, %r9;
	shl.b32 	%r72, %r71, 2;
	mul.wide.s32 	%rd16, %r72, 4;
	add.s64 	%rd17, %rd2, %rd16;
	ld.global.nc.f32 	%f783, [%rd17];
	ld.global.nc.f32 	%f784, [%rd17+4];
	ld.global.nc.f32 	%f785, [%rd17+8];
$L__BB6_17:
	setp.lt.s32 	%p81, %r8, -1;
	not.pred 	%p82, %p6;
	or.pred  	%p83, %p82, %p81;
	setp.ge.s32 	%p84, %r10, %r46;
	mov.f32 	%f786, 0f00000000;
	or.pred  	%p85, %p83, %p84;
	mov.f32 	%f787, %f786;
	mov.f32 	%f788, %f786;
	@%p85 bra 	$L__BB6_19;
	mad.lo.s32 	%r73, %r10, %r47, %r7;
	shl.b32 	%r74, %r73, 2;
	mul.wide.s32 	%rd18, %r74, 4;
	add.s64 	%rd19, %rd2, %rd18;
	ld.global.nc.f32 	%f786, [%rd19];
	ld.global.nc.f32 	%f787, [%rd19+4];
	ld.global.nc.f32 	%f788, [%rd19+8];
$L__BB6_19:
	not.pred 	%p88, %p8;
	or.pred  	%p89, %p88, %p81;
	mov.f32 	%f789, 0f00000000;
	or.pred  	%p90, %p89, %p84;
	mov.f32 	%f790, %f789;
	mov.f32 	%f791, %f789;
	@%p90 bra 	$L__BB6_21;
	mad.lo.s32 	%r75, %r10, %r47, %r9;
	shl.b32 	%r76, %r75, 2;
	mul.wide.s32 	%rd20, %r76, 4;
	add.s64 	%rd21, %rd2, %rd20;
	ld.global.nc.f32 	%f789, [%rd21];
	ld.global.nc.f32 	%f790, [%rd21+4];
	ld.global.nc.f32 	%f791, [%rd21+8];
$L__BB6_21:
	cvt.rn.f32.s32 	%f409, %r7;
	sub.f32 	%f410, %f41, %f409;
	cvt.rn.f32.s32 	%f411, %r8;
	sub.f32 	%f412, %f42, %f411;
	mov.f32 	%f413, 0f3F800000;
	sub.f32 	%f414, %f413, %f410;
	sub.f32 	%f415, %f413, %f412;
	mul.f32 	%f416, %f414, %f415;
	mul.f32 	%f417, %f410, %f415;
	mul.f32 	%f418, %f414, %f412;
	mul.f32 	%f419, %f410, %f412;
	mul.f32 	%f420, %f417, %f783;
	fma.rn.f32 	%f421, %f416, %f780, %f420;
	fma.rn.f32 	%f422, %f418, %f786, %f421;
	fma.rn.f32 	%f794, %f419, %f789, %f422;
	mul.f32 	%f423, %f417, %f784;
	fma.rn.f32 	%f424, %f416, %f781, %f423;
	fma.rn.f32 	%f425, %f418, %f787, %f424;
	fma.rn.f32 	%f793, %f419, %f790, %f425;
	mul.f32 	%f426, %f417, %f785;
	fma.rn.f32 	%f427, %f416, %f782, %f426;
	fma.rn.f32 	%f428, %f418, %f788, %f427;
	fma.rn.f32 	%f792, %f419, %f791, %f428;
$L__BB6_22:
	add.f32 	%f73, %f4, %f1;
	setp.lt.f32 	%p91, %f73, 0f00000000;
	setp.gt.f32 	%p92, %f73, 0f3F800000;
	or.pred  	%p9, %p91, %p92;
	or.pred  	%p93, %p9, %p2;
	mov.f32 	%f807, 0f00000000;
	mov.f32 	%f808, %f807;
	mov.f32 	%f809, %f807;
	@%p93 bra 	$L__BB6_32;
	fma.rn.f32 	%f74, %f73, %f3, 0fBF000000;
	fma.rn.f32 	%f75, %f8, %f5, 0fBF000000;
	cvt.rmi.f32.f32 	%f431, %f74;
	cvt.rzi.s32.f32 	%r11, %f431;
	cvt.rmi.f32.f32 	%f432, %f75;
	cvt.rzi.s32.f32 	%r12, %f432;
	add.s32 	%r13, %r11, 1;
	add.s32 	%r14, %r12, 1;
	setp.gt.s32 	%p94, %r11, -1;
	setp.lt.s32 	%p95, %r11, %r45;
	and.pred  	%p10, %p94, %p95;
	setp.gt.s32 	%p96, %r12, -1;
	setp.lt.s32 	%p97, %r12, %r46;
	and.pred  	%p11, %p96, %p97;
	and.pred  	%p99, %p10, %p11;
	mov.f32 	%f795, 0f00000000;
	not.pred 	%p100, %p99;
	mov.f32 	%f796, %f795;
	mov.f32 	%f797, %f795;
	@%p100 bra 	$L__BB6_25;
	mad.lo.s32 	%r77, %r12, %r47, %r11;
	shl.b32 	%r78, %r77, 2;
	mul.wide.s32 	%rd22, %r78, 4;
	add.s64 	%rd23, %rd2, %rd22;
	ld.global.nc.f32 	%f795, [%rd23];
	ld.global.nc.f32 	%f796, [%rd23+4];
	ld.global.nc.f32 	%f797, [%rd23+8];
$L__BB6_25:
	setp.gt.s32 	%p101, %r11, -2;
	setp.lt.s32 	%p102, %r13, %r45;
	and.pred  	%p12, %p101, %p102;
	and.pred  	%p103, %p12, %p11;
	mov.f32 	%f798, 0f00000000;
	not.pred 	%p104, %p103;
	mov.f32 	%f799, %f798;
	mov.f32 	%f800, %f798;
	@%p104 bra 	$L__BB6_27;
	mad.lo.s32 	%r79, %r12, %r47, %r13;
	shl.b32 	%r80, %r79, 2;
	mul.wide.s32 	%rd24, %r80, 4;
	add.s64 	%rd25, %rd2, %rd24;
	ld.global.nc.f32 	%f798, [%rd25];
	ld.global.nc.f32 	%f799, [%rd25+4];
	ld.global.nc.f32 	%f800, [%rd25+8];
$L__BB6_27:
	setp.lt.s32 	%p105, %r12, -1;
	not.pred 	%p106, %p10;
	or.pred  	%p107, %p106, %p105;
	setp.ge.s32 	%p108, %r14, %r46;
	mov.f32 	%f801, 0f00000000;
	or.pred  	%p109, %p107, %p108;
	mov.f32 	%f802, %f801;
	mov.f32 	%f803, %f801;
	@%p109 bra 	$L__BB6_29;
	mad.lo.s32 	%r81, %r14, %r47, %r11;
	shl.b32 	%r82, %r81, 2;
	mul.wide.s32 	%rd26, %r82, 4;
	add.s64 	%rd27, %rd2, %rd26;
	ld.global.nc.f32 	%f801, [%rd27];
	ld.global.nc.f32 	%f802, [%rd27+4];
	ld.global.nc.f32 	%f803, [%rd27+8];
$L__BB6_29:
	not.pred 	%p112, %p12;
	or.pred  	%p113, %p112, %p105;
	mov.f32 	%f804, 0f00000000;
	or.pred  	%p114, %p113, %p108;
	mov.f32 	%f805, %f804;
	mov.f32 	%f806, %f804;
	@%p114 bra 	$L__BB6_31;
	mad.lo.s32 	%r83, %r14, %r47, %r13;
	shl.b32 	%r84, %r83, 2;
	mul.wide.s32 	%rd28, %r84, 4;
	add.s64 	%rd29, %rd2, %rd28;
	ld.global.nc.f32 	%f804, [%rd29];
	ld.global.nc.f32 	%f805, [%rd29+4];
	ld.global.nc.f32 	%f806, [%rd29+8];
$L__BB6_31:
	cvt.rn.f32.s32 	%f436, %r11;
	sub.f32 	%f437, %f74, %f436;
	cvt.rn.f32.s32 	%f438, %r12;
	sub.f32 	%f439, %f75, %f438;
	mov.f32 	%f440, 0f3F800000;
	sub.f32 	%f441, %f440, %f437;
	sub.f32 	%f442, %f440, %f439;
	mul.f32 	%f443, %f441, %f442;
	mul.f32 	%f444, %f437, %f442;
	mul.f32 	%f445, %f441, %f439;
	mul.f32 	%f446, %f437, %f439;
	mul.f32 	%f447, %f444, %f798;
	fma.rn.f32 	%f448, %f443, %f795, %f447;
	fma.rn.f32 	%f449, %f445, %f801, %f448;
	fma.rn.f32 	%f807, %f446, %f804, %f449;
	mul.f32 	%f450, %f444, %f799;
	fma.rn.f32 	%f451, %f443, %f796, %f450;
	fma.rn.f32 	%f452, %f445, %f802, %f451;
	fma.rn.f32 	%f808, %f446, %f805, %f452;
	mul.f32 	%f453, %f444, %f800;
	fma.rn.f32 	%f454, %f443, %f797, %f453;
	fma.rn.f32 	%f455, %f445, %f803, %f454;
	fma.rn.f32 	%f809, %f446, %f806, %f455;
$L__BB6_32:
	setp.gt.f32 	%p115, %f2, 0f3F800000;
	or.pred  	%p116, %p1, %p115;
	mov.f32 	%f822, 0f00000000;
	mov.f32 	%f823, %f822;
	mov.f32 	%f824, %f822;
	@%p116 bra 	$L__BB6_42;
	fma.rn.f32 	%f106, %f7, %f3, 0fBF000000;
	fma.rn.f32 	%f107, %f2, %f5, 0fBF000000;
	cvt.rmi.f32.f32 	%f458, %f106;
	cvt.rzi.s32.f32 	%r15, %f458;
	cvt.rmi.f32.f32 	%f459, %f107;
	cvt.rzi.s32.f32 	%r16, %f459;
	add.s32 	%r17, %r15, 1;
	add.s32 	%r18, %r16, 1;
	setp.gt.s32 	%p117, %r15, -1;
	setp.lt.s32 	%p118, %r15, %r45;
	and.pred  	%p13, %p117, %p118;
	setp.gt.s32 	%p119, %r16, -1;
	setp.lt.s32 	%p120, %r16, %r46;
	and.pred  	%p14, %p119, %p120;
	and.pred  	%p122, %p13, %p14;
	mov.f32 	%f810, 0f00000000;
	not.pred 	%p123, %p122;
	mov.f32 	%f811, %f810;
	mov.f32 	%f812, %f810;
	@%p123 bra 	$L__BB6_35;
	mad.lo.s32 	%r85, %r16, %r47, %r15;
	shl.b32 	%r86, %r85, 2;
	mul.wide.s32 	%rd30, %r86, 4;
	add.s64 	%rd31, %rd2, %rd30;
	ld.global.nc.f32 	%f810, [%rd31];
	ld.global.nc.f32 	%f811, [%rd31+4];
	ld.global.nc.f32 	%f812, [%rd31+8];
$L__BB6_35:
	setp.gt.s32 	%p124, %r15, -2;
	setp.lt.s32 	%p125, %r17, %r45;
	and.pred  	%p15, %p124, %p125;
	and.pred  	%p126, %p15, %p14;
	mov.f32 	%f813, 0f00000000;
	not.pred 	%p127, %p126;
	mov.f32 	%f814, %f813;
	mov.f32 	%f815, %f813;
	@%p127 bra 	$L__BB6_37;
	mad.lo.s32 	%r87, %r16, %r47, %r17;
	shl.b32 	%r88, %r87, 2;
	mul.wide.s32 	%rd32, %r88, 4;
	add.s64 	%rd33, %rd2, %rd32;
	ld.global.nc.f32 	%f813, [%rd33];
	ld.global.nc.f32 	%f814, [%rd33+4];
	ld.global.nc.f32 	%f815, [%rd33+8];
$L__BB6_37:
	setp.lt.s32 	%p128, %r16, -1;
	not.pred 	%p129, %p13;
	or.pred  	%p130, %p129, %p128;
	setp.ge.s32 	%p131, %r18, %r46;
	mov.f32 	%f816, 0f00000000;
	or.pred  	%p132, %p130, %p131;
	mov.f32 	%f817, %f816;
	mov.f32 	%f818, %f816;
	@%p132 bra 	$L__BB6_39;
	mad.lo.s32 	%r89, %r18, %r47, %r15;
	shl.b32 	%r90, %r89, 2;
	mul.wide.s32 	%rd34, %r90, 4;
	add.s64 	%rd35, %rd2, %rd34;
	ld.global.nc.f32 	%f816, [%rd35];
	ld.global.nc.f32 	%f817, [%rd35+4];
	ld.global.nc.f32 	%f818, [%rd35+8];
$L__BB6_39:
	not.pred 	%p135, %p15;
	or.pred  	%p136, %p135, %p128;
	mov.f32 	%f819, 0f00000000;
	or.pred  	%p137, %p136, %p131;
	mov.f32 	%f820, %f819;
	mov.f32 	%f821, %f819;
	@%p137 bra 	$L__BB6_41;
	mad.lo.s32 	%r91, %r18, %r47, %r17;
	shl.b32 	%r92, %r91, 2;
	mul.wide.s32 	%rd36, %r92, 4;
	add.s64 	%rd37, %rd2, %rd36;
	ld.global.nc.f32 	%f819, [%rd37];
	ld.global.nc.f32 	%f820, [%rd37+4];
	ld.global.nc.f32 	%f821, [%rd37+8];
$L__BB6_41:
	cvt.rn.f32.s32 	%f463, %r15;
	sub.f32 	%f464, %f106, %f463;
	cvt.rn.f32.s32 	%f465, %r16;
	sub.f32 	%f466, %f107, %f465;
	mov.f32 	%f467, 0f3F800000;
	sub.f32 	%f468, %f467, %f464;
	sub.f32 	%f469, %f467, %f466;
	mul.f32 	%f470, %f468, %f469;
	mul.f32 	%f471, %f464, %f469;
	mul.f32 	%f472, %f466, %f468;
	mul.f32 	%f473, %f464, %f466;
	mul.f32 	%f474, %f471, %f813;
	fma.rn.f32 	%f475, %f470, %f810, %f474;
	fma.rn.f32 	%f476, %f472, %f816, %f475;
	fma.rn.f32 	%f822, %f473, %f819, %f476;
	mul.f32 	%f477, %f471, %f814;
	fma.rn.f32 	%f478, %f470, %f811, %f477;
	fma.rn.f32 	%f479, %f472, %f817, %f478;
	fma.rn.f32 	%f823, %f473, %f820, %f479;
	mul.f32 	%f480, %f471, %f815;
	fma.rn.f32 	%f481, %f470, %f812, %f480;
	fma.rn.f32 	%f482, %f472, %f818, %f481;
	fma.rn.f32 	%f824, %f473, %f821, %f482;
$L__BB6_42:
	setp.lt.f32 	%p138, %f1, 0f00000000;
	max.f32 	%f484, %f1, %f2;
	setp.gt.f32 	%p139, %f484, 0f3F800000;
	or.pred  	%p140, %p139, %p138;
	mov.f32 	%f837, 0f00000000;
	mov.f32 	%f838, %f837;
	mov.f32 	%f839, %f837;
	@%p140 bra 	$L__BB6_52;
	fma.rn.f32 	%f138, %f1, %f3, 0fBF000000;
	fma.rn.f32 	%f139, %f2, %f5, 0fBF000000;
	cvt.rmi.f32.f32 	%f486, %f138;
	cvt.rzi.s32.f32 	%r19, %f486;
	cvt.rmi.f32.f32 	%f487, %f139;
	cvt.rzi.s32.f32 	%r20, %f487;
	add.s32 	%r21, %r19, 1;
	add.s32 	%r22, %r20, 1;
	setp.gt.s32 	%p141, %r19, -1;
	setp.lt.s32 	%p142, %r19, %r45;
	and.pred  	%p16, %p141, %p142;
	setp.gt.s32 	%p143, %r20, -1;
	setp.lt.s32 	%p144, %r20, %r46;
	and.pred  	%p17, %p143, %p144;
	and.pred  	%p146, %p16, %p17;
	mov.f32 	%f825, 0f00000000;
	not.pred 	%p147, %p146;
	mov.f32 	%f826, %f825;
	mov.f32 	%f827, %f825;
	@%p147 bra 	$L__BB6_45;
	mad.lo.s32 	%r93, %r20, %r47, %r19;
	shl.b32 	%r94, %r93, 2;
	mul.wide.s32 	%rd38, %r94, 4;
	add.s64 	%rd39, %rd2, %rd38;
	ld.global.nc.f32 	%f825, [%rd39];
	ld.global.nc.f32 	%f826, [%rd39+4];
	ld.global.nc.f32 	%f827, [%rd39+8];
$L__BB6_45:
	setp.gt.s32 	%p148, %r19, -2;
	setp.lt.s32 	%p149, %r21, %r45;
	and.pred  	%p18, %p148, %p149;
	and.pred  	%p150, %p18, %p17;
	mov.f32 	%f828, 0f00000000;
	not.pred 	%p151, %p150;
	mov.f32 	%f829, %f828;
	mov.f32 	%f830, %f828;
	@%p151 bra 	$L__BB6_47;
	mad.lo.s32 	%r95, %r20, %r47, %r21;
	shl.b32 	%r96, %r95, 2;
	mul.wide.s32 	%rd40, %r96, 4;
	add.s64 	%rd41, %rd2, %rd40;
	ld.global.nc.f32 	%f828, [%rd41];
	ld.global.nc.f32 	%f829, [%rd41+4];
	ld.global.nc.f32 	%f830, [%rd41+8];
$L__BB6_47:
	setp.lt.s32 	%p152, %r20, -1;
	not.pred 	%p153, %p16;
	or.pred  	%p154, %p153, %p152;
	setp.ge.s32 	%p155, %r22, %r46;
	mov.f32 	%f831, 0f00000000;
	or.pred  	%p156, %p154, %p155;
	mov.f32 	%f832, %f831;
	mov.f32 	%f833, %f831;
	@%p156 bra 	$L__BB6_49;
	mad.lo.s32 	%r97, %r22, %r47, %r19;
	shl.b32 	%r98, %r97, 2;
	mul.wide.s32 	%rd42, %r98, 4;
	add.s64 	%rd43, %rd2, %rd42;
	ld.global.nc.f32 	%f831, [%rd43];
	ld.global.nc.f32 	%f832, [%rd43+4];
	ld.global.nc.f32 	%f833, [%rd43+8];
$L__BB6_49:
	not.pred 	%p159, %p18;
	or.pred  	%p160, %p159, %p152;
	mov.f32 	%f834, 0f00000000;
	or.pred  	%p161, %p160, %p155;
	mov.f32 	%f835, %f834;
	mov.f32 	%f836, %f834;
	@%p161 bra 	$L__BB6_51;
	mad.lo.s32 	%r99, %r22, %r47, %r21;
	shl.b32 	%r100, %r99, 2;
	mul.wide.s32 	%rd44, %r100, 4;
	add.s64 	%rd45, %rd2, %rd44;
	ld.global.nc.f32 	%f834, [%rd45];
	ld.global.nc.f32 	%f835, [%rd45+4];
	ld.global.nc.f32 	%f836, [%rd45+8];
$L__BB6_51:
	cvt.rn.f32.s32 	%f491, %r19;
	sub.f32 	%f492, %f138, %f491;
	cvt.rn.f32.s32 	%f493, %r20;
	sub.f32 	%f494, %f139, %f493;
	mov.f32 	%f495, 0f3F800000;
	sub.f32 	%f496, %f495, %f492;
	sub.f32 	%f497, %f495, %f494;
	mul.f32 	%f498, %f496, %f497;
	mul.f32 	%f499, %f492, %f497;
	mul.f32 	%f500, %f496, %f494;
	mul.f32 	%f501, %f492, %f494;
	mul.f32 	%f502, %f499, %f828;
	fma.rn.f32 	%f503, %f498, %f825, %f502;
	fma.rn.f32 	%f504, %f500, %f831, %f503;
	fma.rn.f32 	%f505, %f501, %f834, %f504;
	mul.f32 	%f506, %f499, %f829;
	fma.rn.f32 	%f507, %f498, %f826, %f506;
	fma.rn.f32 	%f508, %f500, %f832, %f507;
	fma.rn.f32 	%f509, %f501, %f835, %f508;
	mul.f32 	%f510, %f499, %f830;
	fma.rn.f32 	%f511, %f498, %f827, %f510;
	fma.rn.f32 	%f512, %f500, %f833, %f511;
	fma.rn.f32 	%f513, %f501, %f836, %f512;
	mul.f32 	%f837, %f505, 0f3E800000;
	mul.f32 	%f838, %f509, 0f3E800000;
	mul.f32 	%f839, %f513, 0f3E800000;
$L__BB6_52:
	setp.gt.f32 	%p162, %f2, 0f3F800000;
	or.pred  	%p163, %p9, %p162;
	mov.f32 	%f852, 0f00000000;
	mov.f32 	%f853, %f852;
	mov.f32 	%f854, %f852;
	@%p163 bra 	$L__BB6_62;
	fma.rn.f32 	%f170, %f73, %f3, 0fBF000000;
	fma.rn.f32 	%f171, %f2, %f5, 0fBF000000;
	cvt.rmi.f32.f32 	%f516, %f170;
	cvt.rzi.s32.f32 	%r23, %f516;
	cvt.rmi.f32.f32 	%f517, %f171;
	cvt.rzi.s32.f32 	%r24, %f517;
	add.s32 	%r25, %r23, 1;
	add.s32 	%r26, %r24, 1;
	setp.gt.s32 	%p164, %r23, -1;
	setp.lt.s32 	%p165, %r23, %r45;
	and.pred  	%p19, %p164, %p165;
	setp.gt.s32 	%p166, %r24, -1;
	setp.lt.s32 	%p167, %r24, %r46;
	and.pred  	%p20, %p166, %p167;
	and.pred  	%p169, %p19, %p20;
	mov.f32 	%f840, 0f00000000;
	not.pred 	%p170, %p169;
	mov.f32 	%f841, %f840;
	mov.f32 	%f842, %f840;
	@%p170 bra 	$L__BB6_55;
	mad.lo.s32 	%r101, %r24, %r47, %r23;
	shl.b32 	%r102, %r101, 2;
	mul.wide.s32 	%rd46, %r102, 4;
	add.s64 	%rd47, %rd2, %rd46;
	ld.global.nc.f32 	%f840, [%rd47];
	ld.global.nc.f32 	%f841, [%rd47+4];
	ld.global.nc.f32 	%f842, [%rd47+8];
$L__BB6_55:
	setp.gt.s32 	%p171, %r23, -2;
	setp.lt.s32 	%p172, %r25, %r45;
	and.pred  	%p21, %p171, %p172;
	and.pred  	%p173, %p21, %p20;
	mov.f32 	%f843, 0f00000000;
	not.pred 	%p174, %p173;
	mov.f32 	%f844, %f843;
	mov.f32 	%f845, %f843;
	@%p174 bra 	$L__BB6_57;
	mad.lo.s32 	%r103, %r24, %r47, %r25;
	shl.b32 	%r104, %r103, 2;
	mul.wide.s32 	%rd48, %r104, 4;
	add.s64 	%rd49, %rd2, %rd48;
	ld.global.nc.f32 	%f843, [%rd49];
	ld.global.nc.f32 	%f844, [%rd49+4];
	ld.global.nc.f32 	%f845, [%rd49+8];
$L__BB6_57:
	setp.lt.s32 	%p175, %r24, -1;
	not.pred 	%p176, %p19;
	or.pred  	%p177, %p176, %p175;
	setp.ge.s32 	%p178, %r26, %r46;
	mov.f32 	%f846, 0f00000000;
	or.pred  	%p179, %p177, %p178;
	mov.f32 	%f847, %f846;
	mov.f32 	%f848, %f846;
	@%p179 bra 	$L__BB6_59;
	mad.lo.s32 	%r105, %r26, %r47, %r23;
	shl.b32 	%r106, %r105, 2;
	mul.wide.s32 	%rd50, %r106, 4;
	add.s64 	%rd51, %rd2, %rd50;
	ld.global.nc.f32 	%f846, [%rd51];
	ld.global.nc.f32 	%f847, [%rd51+4];
	ld.global.nc.f32 	%f848, [%rd51+8];
$L__BB6_59:
	not.pred 	%p182, %p21;
	or.pred  	%p183, %p182, %p175;
	mov.f32 	%f849, 0f00000000;
	or.pred  	%p184, %p183, %p178;
	mov.f32 	%f850, %f849;
	mov.f32 	%f851, %f849;
	@%p184 bra 	$L__BB6_61;
	mad.lo.s32 	%r107, %r26, %r47, %r25;
	shl.b32 	%r108, %r107, 2;
	mul.wide.s32 	%rd52, %r108, 4;
	add.s64 	%rd53, %rd2, %rd52;
	ld.global.nc.f32 	%f849, [%rd53];
	ld.global.nc.f32 	%f850, [%rd53+4];
	ld.global.nc.f32 	%f851, [%rd53+8];
$L__BB6_61:
	cvt.rn.f32.s32 	%f521, %r23;
	sub.f32 	%f522, %f170, %f521;
	cvt.rn.f32.s32 	%f523, %r24;
	sub.f32 	%f524, %f171, %f523;
	mov.f32 	%f525, 0f3F800000;
	sub.f32 	%f526, %f525, %f522;
	sub.f32 	%f527, %f525, %f524;
	mul.f32 	%f528, %f526, %f527;
	mul.f32 	%f529, %f522, %f527;
	mul.f32 	%f530, %f524, %f526;
	mul.f32 	%f531, %f522, %f524;
	mul.f32 	%f532, %f529, %f843;
	fma.rn.f32 	%f533, %f528, %f840, %f532;
	fma.rn.f32 	%f534, %f530, %f846, %f533;
	fma.rn.f32 	%f852, %f531, %f849, %f534;
	mul.f32 	%f535, %f529, %f844;
	fma.rn.f32 	%f536, %f528, %f841, %f535;
	fma.rn.f32 	%f537, %f530, %f847, %f536;
	fma.rn.f32 	%f853, %f531, %f850, %f537;
	mul.f32 	%f538, %f529, %f845;
	fma.rn.f32 	%f539, %f528, %f842, %f538;
	fma.rn.f32 	%f540, %f530, %f848, %f539;
	fma.rn.f32 	%f854, %f531, %f851, %f540;
$L__BB6_62:
	add.f32 	%f202, %f6, %f2;
	setp.lt.f32 	%p185, %f202, 0f00000000;
	setp.gt.f32 	%p186, %f202, 0f3F800000;
	or.pred  	%p22, %p185, %p186;
	or.pred  	%p188, %p1, %p22;
	mov.f32 	%f867, 0f00000000;
	mov.f32 	%f868, %f867;
	mov.f32 	%f869, %f867;
	@%p188 bra 	$L__BB6_72;
	fma.rn.f32 	%f203, %f7, %f3, 0fBF000000;
	fma.rn.f32 	%f204, %f202, %f5, 0fBF000000;
	cvt.rmi.f32.f32 	%f543, %f203;
	cvt.rzi.s32.f32 	%r27, %f543;
	cvt.rmi.f32.f32 	%f544, %f204;
	cvt.rzi.s32.f32 	%r28, %f544;
	add.s32 	%r29, %r27, 1;
	add.s32 	%r30, %r28, 1;
	setp.gt.s32 	%p189, %r27, -1;
	setp.lt.s32 	%p190, %r27, %r45;
	and.pred  	%p23, %p189, %p190;
	setp.gt.s32 	%p191, %r28, -1;
	setp.lt.s32 	%p192, %r28, %r46;
	and.pred  	%p24, %p191, %p192;
	and.pred  	%p194, %p23, %p24;
	mov.f32 	%f855, 0f00000000;
	not.pred 	%p195, %p194;
	mov.f32 	%f856, %f855;
	mov.f32 	%f857, %f855;
	@%p195 bra 	$L__BB6_65;
	mad.lo.s32 	%r109, %r28, %r47, %r27;
	shl.b32 	%r110, %r109, 2;
	mul.wide.s32 	%rd54, %r110, 4;
	add.s64 	%rd55, %rd2, %rd54;
	ld.global.nc.f32 	%f855, [%rd55];
	ld.global.nc.f32 	%f856, [%rd55+4];
	ld.global.nc.f32 	%f857, [%rd55+8];
$L__BB6_65:
	setp.gt.s32 	%p196, %r27, -2;
	setp.lt.s32 	%p197, %r29, %r45;
	and.pred  	%p25, %p196, %p197;
	and.pred  	%p198, %p25, %p24;
	mov.f32 	%f858, 0f00000000;
	not.pred 	%p199, %p198;
	mov.f32 	%f859, %f858;
	mov.f32 	%f860, %f858;
	@%p199 bra 	$L__BB6_67;
	mad.lo.s32 	%r111, %r28, %r47, %r29;
	shl.b32 	%r112, %r111, 2;
	mul.wide.s32 	%rd56, %r112, 4;
	add.s64 	%rd57, %rd2, %rd56;
	ld.global.nc.f32 	%f858, [%rd57];
	ld.global.nc.f32 	%f859, [%rd57+4];
	ld.global.nc.f32 	%f860, [%rd57+8];
$L__BB6_67:
	setp.lt.s32 	%p200, %r28, -1;
	not.pred 	%p201, %p23;
	or.pred  	%p202, %p201, %p200;
	setp.ge.s32 	%p203, %r30, %r46;
	mov.f32 	%f861, 0f00000000;
	or.pred  	%p204, %p202, %p203;
	mov.f32 	%f862, %f861;
	mov.f32 	%f863, %f861;
	@%p204 bra 	$L__BB6_69;
	mad.lo.s32 	%r113, %r30, %r47, %r27;
	shl.b32 	%r114, %r113, 2;
	mul.wide.s32 	%rd58, %r114, 4;
	add.s64 	%rd59, %rd2, %rd58;
	ld.global.nc.f32 	%f861, [%rd59];
	ld.global.nc.f32 	%f862, [%rd59+4];
	ld.global.nc.f32 	%f863, [%rd59+8];
$L__BB6_69:
	not.pred 	%p207, %p25;
	or.pred  	%p208, %p207, %p200;
	mov.f32 	%f864, 0f00000000;
	or.pred  	%p209, %p208, %p203;
	mov.f32 	%f865, %f864;
	mov.f32 	%f866, %f864;
	@%p209 bra 	$L__BB6_71;
	mad.lo.s32 	%r115, %r30, %r47, %r29;
	shl.b32 	%r116, %r115, 2;
	mul.wide.s32 	%rd60, %r116, 4;
	add.s64 	%rd61, %rd2, %rd60;
	ld.global.nc.f32 	%f864, [%rd61];
	ld.global.nc.f32 	%f865, [%rd61+4];
	ld.global.nc.f32 	%f866, [%rd61+8];
$L__BB6_71:
	cvt.rn.f32.s32 	%f548, %r27;
	sub.f32 	%f549, %f203, %f548;
	cvt.rn.f32.s32 	%f550, %r28;
	sub.f32 	%f551, %f204, %f550;
	mov.f32 	%f552, 0f3F800000;
	sub.f32 	%f553, %f552, %f549;
	sub.f32 	%f554, %f552, %f551;
	mul.f32 	%f555, %f553, %f554;
	mul.f32 	%f556, %f549, %f554;
	mul.f32 	%f557, %f553, %f551;
	mul.f32 	%f558, %f549, %f551;
	mul.f32 	%f559, %f556, %f858;
	fma.rn.f32 	%f560, %f555, %f855, %f559;
	fma.rn.f32 	%f561, %f557, %f861, %f560;
	fma.rn.f32 	%f867, %f558, %f864, %f561;
	mul.f32 	%f562, %f556, %f859;
	fma.rn.f32 	%f563, %f555, %f856, %f562;
	fma.rn.f32 	%f564, %f557, %f862, %f563;
	fma.rn.f32 	%f868, %f558, %f865, %f564;
	mul.f32 	%f565, %f556, %f860;
	fma.rn.f32 	%f566, %f555, %f857, %f565;
	fma.rn.f32 	%f567, %f557, %f863, %f566;
	fma.rn.f32 	%f869, %f558, %f866, %f567;
$L__BB6_72:
	setp.lt.f32 	%p210, %f1, 0f00000000;
	setp.gt.f32 	%p211, %f1, 0f3F800000;
	or.pred  	%p212, %p210, %p211;
	or.pred  	%p213, %p212, %p22;
	mov.f32 	%f882, 0f00000000;
	mov.f32 	%f883, %f882;
	mov.f32 	%f884, %f882;
	@%p213 bra 	$L__BB6_82;
	fma.rn.f32 	%f235, %f1, %f3, 0fBF000000;
	fma.rn.f32 	%f236, %f202, %f5, 0fBF000000;
	cvt.rmi.f32.f32 	%f570, %f235;
	cvt.rzi.s32.f32 	%r31, %f570;
	cvt.rmi.f32.f32 	%f571, %f236;
	cvt.rzi.s32.f32 	%r32, %f571;
	add.s32 	%r33, %r32, 1;
	setp.gt.s32 	%p214, %r31, -1;
	setp.lt.s32 	%p215, %r31, %r45;
	and.pred  	%p26, %p214, %p215;
	setp.gt.s32 	%p216, %r32, -1;
	setp.lt.s32 	%p217, %r32, %r46;
	and.pred  	%p27, %p216, %p217;
	and.pred  	%p219, %p26, %p27;
	mov.f32 	%f870, 0f00000000;
	not.pred 	%p220, %p219;
	mov.f32 	%f871, %f870;
	mov.f32 	%f872, %f870;
	@%p220 bra 	$L__BB6_75;
	mad.lo.s32 	%r117, %r32, %r47, %r31;
	shl.b32 	%r118, %r117, 2;
	mul.wide.s32 	%rd62, %r118, 4;
	add.s64 	%rd63, %rd2, %rd62;
	ld.global.nc.f32 	%f870, [%rd63];
	ld.global.nc.f32 	%f871, [%rd63+4];
	ld.global.nc.f32 	%f872, [%rd63+8];
$L__BB6_75:
	setp.gt.s32 	%p221, %r31, -2;
	add.s32 	%r119, %r31, 1;
	setp.lt.s32 	%p222, %r119, %r45;
	and.pred  	%p28, %p221, %p222;
	and.pred  	%p223, %p28, %p27;
	mov.f32 	%f873, 0f00000000;
	not.pred 	%p224, %p223;
	mov.f32 	%f874, %f873;
	mov.f32 	%f875, %f873;
	@%p224 bra 	$L__BB6_77;
	mad.lo.s32 	%r120, %r32, %r47, %r31;
	shl.b32 	%r121, %r120, 2;
	add.s32 	%r122, %r121, 4;
	mul.wide.s32 	%rd64, %r122, 4;
	add.s64 	%rd65, %rd2, %rd64;
	ld.global.nc.f32 	%f873, [%rd65];
	ld.global.nc.f32 	%f874, [%rd65+4];
	ld.global.nc.f32 	%f875, [%rd65+8];
$L__BB6_77:
	setp.lt.s32 	%p225, %r32, -1;
	not.pred 	%p226, %p26;
	or.pred  	%p227, %p226, %p225;
	setp.ge.s32 	%p228, %r33, %r46;
	mov.f32 	%f876, 0f00000000;
	or.pred  	%p229, %p227, %p228;
	mov.f32 	%f877, %f876;
	mov.f32 	%f878, %f876;
	@%p229 bra 	$L__BB6_79;
	mad.lo.s32 	%r123, %r33, %r47, %r31;
	shl.b32 	%r124, %r123, 2;
	mul.wide.s32 	%rd66, %r124, 4;
	add.s64 	%rd67, %rd2, %rd66;
	ld.global.nc.f32 	%f876, [%rd67];
	ld.global.nc.f32 	%f877, [%rd67+4];
	ld.global.nc.f32 	%f878, [%rd67+8];
$L__BB6_79:
	not.pred 	%p232, %p28;
	or.pred  	%p233, %p232, %p225;
	mov.f32 	%f879, 0f00000000;
	or.pred  	%p234, %p233, %p228;
	mov.f32 	%f880, %f879;
	mov.f32 	%f881, %f879;
	@%p234 bra 	$L__BB6_81;
	mad.lo.s32 	%r125, %r33, %r47, %r31;
	shl.b32 	%r126, %r125, 2;
	add.s32 	%r127, %r126, 4;
	mul.wide.s32 	%rd68, %r127, 4;
	add.s64 	%rd69, %rd2, %rd68;
	ld.global.nc.f32 	%f879, [%rd69];
	ld.global.nc.f32 	%f880, [%rd69+4];
	ld.global.nc.f32 	%f881, [%rd69+8];
$L__BB6_81:
	cvt.rn.f32.s32 	%f575, %r31;
	sub.f32 	%f576, %f235, %f575;
	cvt.rn.f32.s32 	%f577, %r32;
	sub.f32 	%f578, %f236, %f577;
	mov.f32 	%f579, 0f3F800000;
	sub.f32 	%f580, %f579, %f576;
	sub.f32 	%f581, %f579, %f578;
	mul.f32 	%f582, %f580, %f581;
	mul.f32 	%f583, %f576, %f581;
	mul.f32 	%f584, %f580, %f578;
	mul.f32 	%f585, %f576, %f578;
	mul.f32 	%f586, %f583, %f873;
	fma.rn.f32 	%f587, %f582, %f870, %f586;
	fma.rn.f32 	%f588, %f584, %f876, %f587;
	fma.rn.f32 	%f882, %f585, %f879, %f588;
	mul.f32 	%f589, %f583, %f874;
	fma.rn.f32 	%f590, %f582, %f871, %f589;
	fma.rn.f32 	%f591, %f584, %f877, %f590;
	fma.rn.f32 	%f883, %f585, %f880, %f591;
	mul.f32 	%f592, %f583, %f875;
	fma.rn.f32 	%f593, %f582, %f872, %f592;
	fma.rn.f32 	%f594, %f584, %f878, %f593;
	fma.rn.f32 	%f884, %f585, %f881, %f594;
$L__BB6_82:
	or.pred  	%p235, %p9, %p22;
	mov.f32 	%f897, 0f00000000;
	mov.f32 	%f898, %f897;
	mov.f32 	%f899, %f897;
	@%p235 bra 	$L__BB6_92;
	fma.rn.f32 	%f267, %f73, %f3, 0fBF000000;
	fma.rn.f32 	%f268, %f202, %f5, 0fBF000000;
	cvt.rmi.f32.f32 	%f597, %f267;
	cvt.rzi.s32.f32 	%r34, %f597;
	cvt.rmi.f32.f32 	%f598, %f268;
	cvt.rzi.s32.f32 	%r35, %f598;
	add.s32 	%r36, %r34, 1;
	add.s32 	%r37, %r35, 1;
	setp.gt.s32 	%p236, %r34, -1;
	setp.lt.s32 	%p237, %r34, %r45;
	and.pred  	%p29, %p236, %p237;
	setp.gt.s32 	%p238, %r35, -1;
	setp.lt.s32 	%p239, %r35, %r46;
	and.pred  	%p30, %p238, %p239;
	and.pred  	%p241, %p29, %p30;
	mov.f32 	%f885, 0f00000000;
	not.pred 	%p242, %p241;
	mov.f32 	%f886, %f885;
	mov.f32 	%f887, %f885;
	@%p242 bra 	$L__BB6_85;
	mad.lo.s32 	%r128, %r35, %r47, %r34;
	shl.b32 	%r129, %r128, 2;
	mul.wide.s32 	%rd70, %r129, 4;
	add.s64 	%rd71, %rd2, %rd70;
	ld.global.nc.f32 	%f885, [%rd71];
	ld.global.nc.f32 	%f886, [%rd71+4];
	ld.global.nc.f32 	%f887, [%rd71+8];
$L__BB6_85:
	setp.gt.s32 	%p243, %r34, -2;
	setp.lt.s32 	%p244, %r36, %r45;
	and.pred  	%p31, %p243, %p244;
	and.pred  	%p245, %p31, %p30;
	mov.f32 	%f888, 0f00000000;
	not.pred 	%p246, %p245;
	mov.f32 	%f889, %f888;
	mov.f32 	%f890, %f888;
	@%p246 bra 	$L__BB6_87;
	mad.lo.s32 	%r130, %r35, %r47, %r36;
	shl.b32 	%r131, %r130, 2;
	mul.wide.s32 	%rd72, %r131, 4;
	add.s64 	%rd73, %rd2, %rd72;
	ld.global.nc.f32 	%f888, [%rd73];
	ld.global.nc.f32 	%f889, [%rd73+4];
	ld.global.nc.f32 	%f890, [%rd73+8];
$L__BB6_87:
	setp.lt.s32 	%p247, %r35, -1;
	not.pred 	%p248, %p29;
	or.pred  	%p249, %p248, %p247;
	setp.ge.s32 	%p250, %r37, %r46;
	mov.f32 	%f891, 0f00000000;
	or.pred  	%p251, %p249, %p250;
	mov.f32 	%f892, %f891;
	mov.f32 	%f893, %f891;
	@%p251 bra 	$L__BB6_89;
	mad.lo.s32 	%r132, %r37, %r47, %r34;
	shl.b32 	%r133, %r132, 2;
	mul.wide.s32 	%rd74, %r133, 4;
	add.s64 	%rd75, %rd2, %rd74;
	ld.global.nc.f32 	%f891, [%rd75];
	ld.global.nc.f32 	%f892, [%rd75+4];
	ld.global.nc.f32 	%f893, [%rd75+8];
$L__BB6_89:
	not.pred 	%p254, %p31;
	or.pred  	%p255, %p254, %p247;
	mov.f32 	%f894, 0f00000000;
	or.pred  	%p256, %p255, %p250;
	mov.f32 	%f895, %f894;
	mov.f32 	%f896, %f894;
	@%p256 bra 	$L__BB6_91;
	mad.lo.s32 	%r134, %r37, %r47, %r36;
	shl.b32 	%r135, %r134, 2;
	mul.wide.s32 	%rd76, %r135, 4;
	add.s64 	%rd77, %rd2, %rd76;
	ld.global.nc.f32 	%f894, [%rd77];
	ld.global.nc.f32 	%f895, [%rd77+4];
	ld.global.nc.f32 	%f896, [%rd77+8];
$L__BB6_91:
	cvt.rn.f32.s32 	%f602, %r34;
	sub.f32 	%f603, %f267, %f602;
	cvt.rn.f32.s32 	%f604, %r35;
	sub.f32 	%f605, %f268, %f604;
	mov.f32 	%f606, 0f3F800000;
	sub.f32 	%f607, %f606, %f603;
	sub.f32 	%f608, %f606, %f605;
	mul.f32 	%f609, %f607, %f608;
	mul.f32 	%f610, %f603, %f608;
	mul.f32 	%f611, %f607, %f605;
	mul.f32 	%f612, %f603, %f605;
	mul.f32 	%f613, %f610, %f888;
	fma.rn.f32 	%f614, %f609, %f885, %f613;
	fma.rn.f32 	%f615, %f611, %f891, %f614;
	fma.rn.f32 	%f897, %f612, %f894, %f615;
	mul.f32 	%f616, %f610, %f889;
	fma.rn.f32 	%f617, %f609, %f886, %f616;
	fma.rn.f32 	%f618, %f611, %f892, %f617;
	fma.rn.f32 	%f898, %f612, %f895, %f618;
	mul.f32 	%f619, %f610, %f890;
	fma.rn.f32 	%f620, %f609, %f887, %f619;
	fma.rn.f32 	%f621, %f611, %f893, %f620;
	fma.rn.f32 	%f899, %f612, %f896, %f621;
$L__BB6_92:
	add.f32 	%f622, %f794, %f822;
	add.f32 	%f623, %f622, %f852;
	add.f32 	%f624, %f623, %f882;
	fma.rn.f32 	%f625, %f624, 0f3E000000, %f837;
	add.f32 	%f626, %f779, %f807;
	add.f32 	%f627, %f626, %f867;
	add.f32 	%f628, %f627, %f897;
	fma.rn.f32 	%f900, %f628, 0f3D800000, %f625;
	add.f32 	%f629, %f793, %f823;
	add.f32 	%f630, %f629, %f853;
	add.f32 	%f631, %f630, %f883;
	fma.rn.f32 	%f632, %f631, 0f3E000000, %f838;
	add.f32 	%f633, %f778, %f808;
	add.f32 	%f634, %f633, %f868;
	add.f32 	%f635, %f634, %f898;
	fma.rn.f32 	%f901, %f635, 0f3D800000, %f632;
	add.f32 	%f636, %f792, %f824;
	add.f32 	%f637, %f636, %f854;
	add.f32 	%f638, %f637, %f884;
	fma.rn.f32 	%f639, %f638, 0f3E000000, %f839;
	add.f32 	%f640, %f777, %f809;
	add.f32 	%f641, %f640, %f869;
	add.f32 	%f642, %f641, %f899;
	fma.rn.f32 	%f902, %f642, 0f3D800000, %f639;
$L__BB6_93:
	setp.lt.f32 	%p257, %f1, 0f00000000;
	max.f32 	%f644, %f1, %f2;
	setp.gt.f32 	%p258, %f644, 0f3F800000;
	or.pred  	%p259, %p258, %p257;
	mov.f32 	%f915, 0f00000000;
	mov.f32 	%f916, %f915;
	mov.f32 	%f917, %f915;
	@%p259 bra 	$L__BB6_103;
	cvt.rn.f32.s32 	%f646, %r42;
	fma.rn.f32 	%f305, %f1, %f646, 0fBF000000;
	cvt.rn.f32.s32 	%f647, %r43;
	fma.rn.f32 	%f306, %f2, %f647, 0fBF000000;
	cvt.rmi.f32.f32 	%f648, %f305;
	cvt.rzi.s32.f32 	%r38, %f648;
	cvt.rmi.f32.f32 	%f649, %f306;
	cvt.rzi.s32.f32 	%r39, %f649;
	add.s32 	%r40, %r38, 1;
	add.s32 	%r41, %r39, 1;
	setp.gt.s32 	%p260, %r38, -1;
	setp.lt.s32 	%p261, %r38, %r42;
	and.pred  	%p32, %p260, %p261;
	setp.gt.s32 	%p262, %r39, -1;
	setp.lt.s32 	%p263, %r39, %r43;
	and.pred  	%p33, %p262, %p263;
	and.pred  	%p265, %p32, %p33;
	mov.f32 	%f903, 0f00000000;
	not.pred 	%p266, %p265;
	mov.f32 	%f904, %f903;
	mov.f32 	%f905, %f903;
	@%p266 bra 	$L__BB6_96;
	mad.lo.s32 	%r136, %r39, %r44, %r38;
	shl.b32 	%r137, %r136, 2;
	mul.wide.s32 	%rd78, %r137, 4;
	add.s64 	%rd79, %rd1, %rd78;
	ld.global.nc.f32 	%f903, [%rd79];
	ld.global.nc.f32 	%f904, [%rd79+4];
	ld.global.nc.f32 	%f905, [%rd79+8];
$L__BB6_96:
	setp.gt.s32 	%p267, %r38, -2;
	setp.lt.s32 	%p268, %r40, %r42;
	and.pred  	%p34, %p267, %p268;
	and.pred  	%p269, %p34, %p33;
	mov.f32 	%f906, 0f00000000;
	not.pred 	%p270, %p269;
	mov.f32 	%f907, %f906;
	mov.f32 	%f908, %f906;
	@%p270 bra 	$L__BB6_98;
	mad.lo.s32 	%r138, %r39, %r44, %r40;
	shl.b32 	%r139, %r138, 2;
	mul.wide.s32 	%rd80, %r139, 4;
	add.s64 	%rd81, %rd1, %rd80;
	ld.global.nc.f32 	%f906, [%rd81];
	ld.global.nc.f32 	%f907, [%rd81+4];
	ld.global.nc.f32 	%f908, [%rd81+8];
$L__BB6_98:
	setp.lt.s32 	%p271, %r39, -1;
	not.pred 	%p272, %p32;
	or.pred  	%p273, %p272, %p271;
	setp.ge.s32 	%p274, %r41, %r43;
	mov.f32 	%f909, 0f00000000;
	or.pred  	%p275, %p273, %p274;
	mov.f32 	%f910, %f909;
	mov.f32 	%f911, %f909;
	@%p275 bra 	$L__BB6_100;
	mad.lo.s32 	%r140, %r41, %r44, %r38;
	shl.b32 	%r141, %r140, 2;
	mul.wide.s32 	%rd82, %r141, 4;
	add.s64 	%rd83, %rd1, %rd82;
	ld.global.nc.f32 	%f909, [%rd83];
	ld.global.nc.f32 	%f910, [%rd83+4];
	ld.global.nc.f32 	%f911, [%rd83+8];
$L__BB6_100:
	setp.ge.s32 	%p276, %r41, %r43;
	setp.lt.s32 	%p277, %r39, -1;
	not.pred 	%p278, %p34;
	or.pred  	%p279, %p278, %p277;
	mov.f32 	%f912, 0f00000000;
	or.pred  	%p280, %p279, %p276;
	mov.f32 	%f913, %f912;
	mov.f32 	%f914, %f912;
	@%p280 bra 	$L__BB6_102;
	mad.lo.s32 	%r142, %r41, %r44, %r40;
	shl.b32 	%r143, %r142, 2;
	mul.wide.s32 	%rd84, %r143, 4;
	add.s64 	%rd85, %rd1, %rd84;
	ld.global.nc.f32 	%f912, [%rd85];
	ld.global.nc.f32 	%f913, [%rd85+4];
	ld.global.nc.f32 	%f914, [%rd85+8];
$L__BB6_102:
	cvt.rn.f32.s32 	%f653, %r38;
	sub.f32 	%f654, %f305, %f653;
	cvt.rn.f32.s32 	%f655, %r39;
	sub.f32 	%f656, %f306, %f655;
	mov.f32 	%f657, 0f3F800000;
	sub.f32 	%f658, %f657, %f654;
	sub.f32 	%f659, %f657, %f656;
	mul.f32 	%f660, %f658, %f659;
	mul.f32 	%f661, %f654, %f659;
	mul.f32 	%f662, %f658, %f656;
	mul.f32 	%f663, %f654, %f656;
	mul.f32 	%f664, %f661, %f906;
	fma.rn.f32 	%f665, %f660, %f903, %f664;
	fma.rn.f32 	%f666, %f662, %f909, %f665;
	fma.rn.f32 	%f917, %f663, %f912, %f666;
	mul.f32 	%f667, %f661, %f907;
	fma.rn.f32 	%f668, %f660, %f904, %f667;
	fma.rn.f32 	%f669, %f662, %f910, %f668;
	fma.rn.f32 	%f916, %f663, %f913, %f669;
	mul.f32 	%f670, %f661, %f908;
	fma.rn.f32 	%f671, %f660, %f905, %f670;
	fma.rn.f32 	%f672, %f662, %f911, %f671;
	fma.rn.f32 	%f915, %f663, %f914, %f672;
$L__BB6_103:
	setp.lt.s32 	%p281, %r51, 1;
	mov.f32 	%f919, 0f3F800000;
	mov.f32 	%f918, 0f3F800000;
	@%p281 bra 	$L__BB6_113;
	cvt.rn.f32.u32 	%f675, %r51;
	add.f32 	%f676, %f366, 0fC2480000;
	div.rn.f32 	%f677, %f676, 0fC2480000;
	fma.rn.f32 	%f337, %f677, 0f3F000000, 0f3F800000;
	add.f32 	%f678, %f675, 0fBF800000;
	mul.f32 	%f679, %f678, 0f3F000000;
	cvt.rzi.f32.f32 	%f680, %f679;
	add.f32 	%f681, %f680, %f680;
	sub.f32 	%f682, %f678, %f681;
	abs.f32 	%f339, %f682;
	abs.f32 	%f340, %f337;
	setp.lt.f32 	%p282, %f340, 0f00800000;
	mul.f32 	%f683, %f340, 0f4B800000;
	selp.f32 	%f684, %f683, %f340, %p282;
	selp.f32 	%f685, 0fC1C00000, 0f00000000, %p282;
	mov.b32 	%r144, %f684;
	add.s32 	%r145, %r144, -1060439283;
	and.b32  	%r146, %r145, -8388608;
	sub.s32 	%r147, %r144, %r146;
	mov.b32 	%f686, %r147;
	cvt.rn.f32.s32 	%f687, %r146;
	fma.rn.f32 	%f688, %f687, 0f34000000, %f685;
	add.f32 	%f689, %f686, 0fBF800000;
	add.f32 	%f690, %f686, 0f3F800000;
	rcp.approx.ftz.f32 	%f691, %f690;
	add.f32 	%f692, %f689, %f689;
	mul.f32 	%f693, %f692, %f691;
	mul.f32 	%f694, %f693, %f693;
	sub.f32 	%f695, %f689, %f693;
	add.f32 	%f696, %f695, %f695;
	neg.f32 	%f697, %f693;
	fma.rn.f32 	%f698, %f697, %f689, %f696;
	mul.rn.f32 	%f699, %f691, %f698;
	fma.rn.f32 	%f700, %f694, 0f3A2C32E4, 0f3B52E7DB;
	fma.rn.f32 	%f701, %f700, %f694, 0f3C93BB73;
	fma.rn.f32 	%f702, %f701, %f694, 0f3DF6384F;
	mul.rn.f32 	%f703, %f702, %f694;
	fma.rn.f32 	%f704, %f693, 0f3FB8AA3B, %f688;
	sub.f32 	%f705, %f688, %f704;
	fma.rn.f32 	%f706, %f693, 0f3FB8AA3B, %f705;
	fma.rn.f32 	%f707, %f699, 0f3FB8AA3B, %f706;
	fma.rn.f32 	%f708, %f693, 0f32A55E34, %f707;
	mul.f32 	%f709, %f703, 0f40400000;
	fma.rn.f32 	%f710, %f709, %f699, %f708;
	fma.rn.f32 	%f711, %f703, %f693, %f710;
	add.rn.f32 	%f712, %f704, %f711;
	neg.f32 	%f713, %f704;
	add.rn.f32 	%f714, %f712, %f713;
	neg.f32 	%f715, %f714;
	add.rn.f32 	%f716, %f711, %f715;
	mul.rn.f32 	%f717, %f712, %f678;
	neg.f32 	%f718, %f717;
	fma.rn.f32 	%f719, %f712, %f678, %f718;
	fma.rn.f32 	%f720, %f716, %f678, %f719;
	cvt.rni.f32.f32 	%f721, %f717;
	sub.f32 	%f722, %f717, %f721;
	add.f32 	%f723, %f722, %f720;
	fma.rn.f32 	%f724, %f723, 0f391FCB8E, 0f3AAF85ED;
	fma.rn.f32 	%f725, %f724, %f723, 0f3C1D9856;
	fma.rn.f32 	%f726, %f725, %f723, 0f3D6357BB;
	fma.rn.f32 	%f727, %f726, %f723, 0f3E75FDEC;
	fma.rn.f32 	%f728, %f727, %f723, 0f3F317218;
	fma.rn.f32 	%f729, %f728, %f723, 0f3F800000;
	cvt.rzi.s32.f32 	%r148, %f721;
	setp.gt.f32 	%p283, %f721, 0f00000000;
	selp.b32 	%r149, 0, -2097152000, %p283;
	add.s32 	%r150, %r149, 2130706432;
	mov.b32 	%f730, %r150;
	mul.f32 	%f731, %f729, %f730;
	shl.b32 	%r151, %r148, 23;
	sub.s32 	%r152, %r151, %r149;
	mov.b32 	%f732, %r152;
	mul.f32 	%f733, %f731, %f732;
	abs.f32 	%f734, %f717;
	setp.gt.f32 	%p284, %f734, 0f43180000;
	setp.lt.f32 	%p285, %f717, 0f00000000;
	selp.f32 	%f735, 0f00000000, 0f7F800000, %p285;
	selp.f32 	%f341, %f735, %f733, %p284;
	setp.eq.f32 	%p286, %f337, 0f3F800000;
	setp.eq.f32 	%p287, %f678, 0f00000000;
	or.pred  	%p288, %p286, %p287;
	@%p288 bra 	$L__BB6_112;
	setp.num.f32 	%p289, %f340, %f340;
	abs.f32 	%f736, %f678;
	setp.num.f32 	%p290, %f736, %f736;
	and.pred  	%p291, %p289, %p290;
	@%p291 bra 	$L__BB6_107;
	add.rn.f32 	%f918, %f337, %f678;
	bra.uni 	$L__BB6_112;
$L__BB6_107:
	setp.neu.f32 	%p292, %f337, 0f00000000;
	setp.neu.f32 	%p293, %f340, 0f7F800000;
	and.pred  	%p294, %p292, %p293;
	@%p294 bra 	$L__BB6_109;
	setp.neu.f32 	%p301, %f339, 0f3F800000;
	add.f32 	%f741, %f337, %f337;
	mov.b32 	%r153, %f741;
	setp.lt.f32 	%p302, %f678, 0f00000000;
	xor.b32  	%r154, %r153, 2139095040;
	selp.b32 	%r155, %r154, %r153, %p302;
	and.b32  	%r156, %r155, 2147483647;
	selp.b32 	%r157, %r156, %r155, %p301;
	mov.b32 	%f918, %r157;
	bra.uni 	$L__BB6_112;
$L__BB6_109:
	setp.eq.f32 	%p295, %f337, 0fBF800000;
	setp.eq.f32 	%p296, %f736, 0f7F800000;
	and.pred  	%p297, %p295, %p296;
	@%p297 bra 	$L__BB6_112;
	setp.geu.f32 	%p298, %f337, 0f00000000;
	mov.f32 	%f918, %f341;
	@%p298 bra 	$L__BB6_112;
	setp.neu.f32 	%p299, %f339, 0f3F800000;
	neg.f32 	%f738, %f341;
	selp.f32 	%f739, %f341, %f738, %p299;
	cvt.rmi.f32.f32 	%f740, %f678;
	setp.neu.f32 	%p300, %f678, %f740;
	selp.f32 	%f918, 0f7FFFFFFF, %f739, %p300;
$L__BB6_112:
	mul.f32 	%f742, %f367, %f918;
	max.f32 	%f919, %f742, 0f00000000;
$L__BB6_113:
	mul.f32 	%f921, %f917, %f919;
	mul.f32 	%f922, %f916, %f919;
	mul.f32 	%f923, %f915, %f919;
	cvt.rn.f32.s32 	%f743, %r51;
	cvt.rn.f32.s32 	%f744, %r52;
	max.f32 	%f745, %f744, 0f3F800000;
	div.rn.f32 	%f746, %f743, %f745;
	mov.f32 	%f747, 0f3F800000;
	sub.f32 	%f748, %f747, %f365;
	mul.f32 	%f749, %f748, %f746;
	mul.f32 	%f352, %f749, 0f3F000000;
	mul.f32 	%f353, %f352, 0f3F000000;
	setp.leu.f32 	%p303, %f352, 0f3A83126F;
	@%p303 bra 	$L__BB6_118;
	max.f32 	%f751, %f921, %f922;
	max.f32 	%f354, %f751, %f923;
	sub.f32 	%f355, %f352, %f353;
	add.f32 	%f356, %f352, %f353;
	setp.le.f32 	%p304, %f354, %f355;
	mov.f32 	%f920, 0f00000000;
	@%p304 bra 	$L__BB6_117;
	setp.geu.f32 	%p305, %f354, %f356;
	mov.f32 	%f920, 0f3F800000;
	@%p305 bra 	$L__BB6_117;
	sub.f32 	%f753, %f354, %f355;
	add.f32 	%f754, %f353, %f353;
	max.f32 	%f755, %f754, 0f3A83126F;
	div.rn.f32 	%f756, %f753, %f755;
	mul.f32 	%f757, %f756, %f756;
	add.f32 	%f758, %f756, %f756;
	mov.f32 	%f759, 0f40400000;
	sub.f32 	%f760, %f759, %f758;
	mul.f32 	%f920, %f757, %f760;
$L__BB6_117:
	mul.f32 	%f921, %f921, %f920;
	mul.f32 	%f922, %f922, %f920;
	mul.f32 	%f923, %f923, %f920;
$L__BB6_118:
	ld.param.u64 	%rd89, [UpsampleKernel_param_2];
	add.f32 	%f761, %f900, %f921;
	add.f32 	%f762, %f901, %f922;
	add.f32 	%f763, %f902, %f923;
	mad.lo.s32 	%r158, %r50, %r60, %r1;
	shl.b32 	%r159, %r158, 2;
	cvta.to.global.u64 	%rd86, %rd89;
	mul.wide.s32 	%rd87, %r159, 4;
	add.s64 	%rd88, %rd86, %rd87;
	st.global.f32 	[%rd88], %f761;
	st.global.f32 	[%rd88+4], %f762;
	st.global.f32 	[%rd88+8], %f763;
	mov.b32 	%r160, 1065353216;
	st.global.u32 	[%rd88+12], %r160;
$L__BB6_119:
	ret;

}
	// .globl	CompositeKernel
.visible .entry CompositeKernel(
	.param .u64 .ptr .align 1 CompositeKernel_param_0,
	.param .u64 .ptr .align 1 CompositeKernel_param_1,
	.param .u64 .ptr .align 1 CompositeKernel_param_2,
	.param .u32 CompositeKernel_param_3,
	.param .u32 CompositeKernel_param_4,
	.param .u32 CompositeKernel_param_5,
	.param .u32 CompositeKernel_param_6,
	.param .u32 CompositeKernel_param_7,
	.param .u32 CompositeKernel_param_8,
	.param .u32 CompositeKernel_param_9,
	.param .u32 CompositeKernel_param_10,
	.param .f32 CompositeKernel_param_11
)
{
	.reg .pred 	%p<19>;
	.reg .b32 	%r<57>;
	.reg .b32 	%f<127>;
	.reg .b64 	%rd<20>;

	ld.param.u64 	%rd1, [CompositeKernel_param_0];
	ld.param.u64 	%rd3, [CompositeKernel_param_2];
	ld.param.u32 	%r5, [CompositeKernel_param_3];
	ld.param.u32 	%r13, [CompositeKernel_param_4];
	ld.param.u32 	%r7, [CompositeKernel_param_5];
	ld.param.u32 	%r8, [CompositeKernel_param_6];
	ld.param.u32 	%r9, [CompositeKernel_param_7];
	ld.param.u32 	%r10, [CompositeKernel_param_8];
	ld.param.u32 	%r11, [CompositeKernel_param_9];
	ld.param.u32 	%r12, [CompositeKernel_param_10];
	ld.param.f32 	%f32, [CompositeKernel_param_11];
	mov.u32 	%r14, %ctaid.x;
	mov.u32 	%r15, %ntid.x;
	mov.u32 	%r16, %tid.x;
	mad.lo.s32 	%r1, %r14, %r15, %r16;
	mov.u32 	%r17, %ctaid.y;
	mov.u32 	%r18, %ntid.y;
	mov.u32 	%r19, %tid.y;
	mad.lo.s32 	%r20, %r17, %r18, %r19;
	setp.ge.s32 	%p1, %r1, %r5;
	setp.ge.s32 	%p2, %r20, %r13;
	or.pred  	%p3, %p1, %p2;
	@%p3 bra 	$L__BB7_17;
	sub.s32 	%r21, %r5, %r7;
	shr.u32 	%r22, %r21, 31;
	add.s32 	%r23, %r21, %r22;
	shr.s32 	%r24, %r23, 1;
	sub.s32 	%r25, %r13, %r8;
	shr.u32 	%r26, %r25, 31;
	add.s32 	%r27, %r25, %r26;
	shr.s32 	%r28, %r27, 1;
	sub.s32 	%r3, %r1, %r24;
	sub.s32 	%r4, %r20, %r28;
	setp.gt.s32 	%p4, %r3, -1;
	setp.lt.s32 	%p5, %r3, %r7;
	and.pred  	%p6, %p4, %p5;
	setp.gt.s32 	%p7, %r4, -1;
	setp.lt.s32 	%p8, %r4, %r8;
	and.pred  	%p9, %p7, %p8;
	and.pred  	%p11, %p6, %p9;
	mov.f32 	%f5, 0f00000000;
	not.pred 	%p12, %p11;
	mov.f32 	%f6, %f5;
	mov.f32 	%f7, %f5;
	mov.f32 	%f121, %f5;
	@%p12 bra 	$L__BB7_3;
	mad.lo.s32 	%r29, %r4, %r9, %r3;
	shl.b32 	%r30, %r29, 2;
	cvta.to.global.u64 	%rd4, %rd1;
	mul.wide.s32 	%rd5, %r30, 4;
	add.s64 	%rd6, %rd4, %rd5;
	ld.global.nc.f32 	%f5, [%rd6];
	ld.global.nc.f32 	%f6, [%rd6+4];
	ld.global.nc.f32 	%f7, [%rd6+8];
	ld.global.nc.f32 	%f121, [%rd6+12];
$L__BB7_3:
	ld.param.u64 	%rd19, [CompositeKernel_param_1];
	cvta.to.global.u64 	%rd7, %rd19;
	cvt.rn.f32.s32 	%f34, %r1;
	add.f32 	%f35, %f34, 0f3F000000;
	cvt.rn.f32.s32 	%f36, %r5;
	div.rn.f32 	%f37, %f35, %f36;
	cvt.rn.f32.u32 	%f38, %r20;
	add.f32 	%f39, %f38, 0f3F000000;
	cvt.rn.f32.u32 	%f40, %r13;
	div.rn.f32 	%f41, %f39, %f40;
	max.f32 	%f42, %f37, 0f00000000;
	min.f32 	%f43, %f42, 0f3F800000;
	max.f32 	%f44, %f41, 0f00000000;
	min.f32 	%f45, %f44, 0f3F800000;
	fma.rn.f32 	%f46, %f43, %f36, 0fBF000000;
	fma.rn.f32 	%f47, %f45, %f40, 0fBF000000;
	cvt.rmi.f32.f32 	%f48, %f46;
	cvt.rzi.s32.f32 	%r31, %f48;
	cvt.rmi.f32.f32 	%f49, %f47;
	cvt.rzi.s32.f32 	%r32, %f49;
	add.s32 	%r33, %r31, 1;
	add.s32 	%r34, %r32, 1;
	cvt.rn.f32.s32 	%f50, %r31;
	sub.f32 	%f51, %f46, %f50;
	cvt.rn.f32.s32 	%f52, %r32;
	sub.f32 	%f53, %f47, %f52;
	add.s32 	%r35, %r5, -1;
	min.s32 	%r36, %r31, %r35;
	max.s32 	%r37, %r36, 0;
	min.s32 	%r38, %r33, %r35;
	max.s32 	%r39, %r38, 0;
	add.s32 	%r40, %r13, -1;
	min.s32 	%r41, %r32, %r40;
	max.s32 	%r42, %r41, 0;
	min.s32 	%r43, %r34, %r40;
	max.s32 	%r44, %r43, 0;
	mul.lo.s32 	%r45, %r42, %r10;
	add.s32 	%r46, %r45, %r37;
	shl.b32 	%r47, %r46, 2;
	add.s32 	%r48, %r45, %r39;
	shl.b32 	%r49, %r48, 2;
	mul.lo.s32 	%r50, %r44, %r10;
	add.s32 	%r51, %r50, %r37;
	shl.b32 	%r52, %r51, 2;
	add.s32 	%r53, %r50, %r39;
	shl.b32 	%r54, %r53, 2;
	mov.f32 	%f54, 0f3F800000;
	sub.f32 	%f55, %f54, %f51;
	sub.f32 	%f56, %f54, %f53;
	mul.f32 	%f57, %f55, %f56;
	mul.f32 	%f58, %f51, %f56;
	mul.f32 	%f59, %f55, %f53;
	mul.f32 	%f60, %f51, %f53;
	mul.wide.s32 	%rd8, %r47, 4;
	add.s64 	%rd9, %rd7, %rd8;
	ld.global.nc.f32 	%f61, [%rd9];
	mul.wide.s32 	%rd10, %r49, 4;
	add.s64 	%rd11, %rd7, %rd10;
	ld.global.nc.f32 	%f62, [%rd11];
	mul.f32 	%f63, %f58, %f62;
	fma.rn.f32 	%f64, %f57, %f61, %f63;
	mul.wide.s32 	%rd12, %r52, 4;
	add.s64 	%rd13, %rd7, %rd12;
	ld.global.nc.f32 	%f65, [%rd13];
	fma.rn.f32 	%f66, %f59, %f65, %f64;
	mul.wide.s32 	%rd14, %r54, 4;
	add.s64 	%rd15, %rd7, %rd14;
	ld.global.nc.f32 	%f67, [%rd15];
	fma.rn.f32 	%f68, %f60, %f67, %f66;
	ld.global.nc.f32 	%f69, [%rd9+4];
	ld.global.nc.f32 	%f70, [%rd11+4];
	mul.f32 	%f71, %f58, %f70;
	fma.rn.f32 	%f72, %f57, %f69, %f71;
	ld.global.nc.f32 	%f73, [%rd13+4];
	fma.rn.f32 	%f74, %f59, %f73, %f72;
	ld.global.nc.f32 	%f75, [%rd15+4];
	fma.rn.f32 	%f76, %f60, %f75, %f74;
	ld.global.nc.f32 	%f77, [%rd9+8];
	ld.global.nc.f32 	%f78, [%rd11+8];
	mul.f32 	%f79, %f58, %f78;
	fma.rn.f32 	%f80, %f57, %f77, %f79;
	ld.global.nc.f32 	%f81, [%rd13+8];
	fma.rn.f32 	%f82, %f59, %f81, %f80;
	ld.global.nc.f32 	%f83, [%rd15+8];
	fma.rn.f32 	%f84, %f60, %f83, %f82;
	mul.f32 	%f9, %f32, %f68;
	mul.f32 	%f10, %f32, %f76;
	mul.f32 	%f11, %f32, %f84;
	setp.eq.s32 	%p13, %r12, 2;
	@%p13 bra 	$L__BB7_7;
	setp.eq.s32 	%p14, %r12, 1;
	@%p14 bra 	$L__BB7_6;
	add.f32 	%f124, %f5, %f9;
	add.f32 	%f125, %f6, %f10;
	add.f32 	%f126, %f7, %f11;
	setp.ne.s32 	%p15, %r12, 0;
	bra.uni 	$L__BB7_16;
$L__BB7_6:
	mov.f32 	%f103, 0f3F800000;
	sub.f32 	%f104, %f103, %f5;
	sub.f32 	%f105, %f103, %f9;
	mul.f32 	%f106, %f104, %f105;
	sub.f32 	%f124, %f103, %f106;
	sub.f32 	%f107, %f103, %f6;
	sub.f32 	%f108, %f103, %f10;
	mul.f32 	%f109, %f107, %f108;
	sub.f32 	%f125, %f103, %f109;
	sub.f32 	%f110, %f103, %f7;
	sub.f32 	%f111, %f103, %f11;
	mul.f32 	%f112, %f110, %f111;
	sub.f32 	%f126, %f103, %f112;
	bra.uni 	$L__BB7_16;
$L__BB7_7:
	setp.geu.f32 	%p16, %f5, 0f3F000000;
	@%p16 bra 	$L__BB7_9;
	add.f32 	%f90, %f5, %f5;
	mul.f32 	%f124, %f90, %f9;
	bra.uni 	$L__BB7_10;
$L__BB7_9:
	mov.f32 	%f85, 0f3F800000;
	sub.f32 	%f86, %f85, %f5;
	add.f32 	%f87, %f86, %f86;
	sub.f32 	%f88, %f85, %f9;
	mul.f32 	%f89, %f87, %f88;
	sub.f32 	%f124, %f85, %f89;
$L__BB7_10:
	setp.geu.f32 	%p17, %f6, 0f3F000000;
	@%p17 bra 	$L__BB7_12;
	add.f32 	%f96, %f6, %f6;
	mul.f32 	%f125, %f96, %f10;
	bra.uni 	$L__BB7_13;
$L__BB7_12:
	mov.f32 	%f91, 0f3F800000;
	sub.f32 	%f92, %f91, %f6;
	add.f32 	%f93, %f92, %f92;
	sub.f32 	%f94, %f91, %f10;
	mul.f32 	%f95, %f93, %f94;
	sub.f32 	%f125, %f91, %f95;
$L__BB7_13:
	setp.geu.f32 	%p18, %f7, 0f3F000000;
	@%p18 bra 	$L__BB7_15;
	add.f32 	%f102, %f7, %f7;
	mul.f32 	%f126, %f102, %f11;
	bra.uni 	$L__BB7_16;
$L__BB7_15:
	mov.f32 	%f97, 0f3F800000;
	sub.f32 	%f98, %f97, %f7;
	add.f32 	%f99, %f98, %f98;
	sub.f32 	%f100, %f97, %f11;
	mul.f32 	%f101, %f99, %f100;
	sub.f32 	%f126, %f97, %f101;
$L__BB7_16:
	mad.lo.s32 	%r55, %r11, %r20, %r1;
	shl.b32 	%r56, %r55, 2;
	cvta.to.global.u64 	%rd16, %rd3;
	mul.wide.s32 	%rd17, %r56, 4;
	add.s64 	%rd18, %rd16, %rd17;
	st.global.f32 	[%rd18], %f124;
	st.global.f32 	[%rd18+4], %f125;
	st.global.f32 	[%rd18+8], %f126;
	max.f32 	%f113, %f9, %f10;
	max.f32 	%f114, %f113, %f11;
	max.f32 	%f115, %f114, 0f00000000;
	min.f32 	%f116, %f115, 0f3F800000;
	max.f32 	%f117, %f121, %f116;
	st.global.f32 	[%rd18+12], %f117;
$L__BB7_17:
	ret;

}
	// .globl	DebugOutputKernel
.visible .entry DebugOutputKernel(
	.param .u64 .ptr .align 1 DebugOutputKernel_param_0,
	.param .u64 .ptr .align 1 DebugOutputKernel_param_1,
	.param .u64 .ptr .align 1 DebugOutputKernel_param_2,
	.param .u64 .ptr .align 1 DebugOutputKernel_param_3,
	.param .u32 DebugOutputKernel_param_4,
	.param .u32 DebugOutputKernel_param_5,
	.param .u32 DebugOutputKernel_param_6,
	.param .u32 DebugOutputKernel_param_7,
	.param .u32 DebugOutputKernel_param_8,
	.param .u32 DebugOutputKernel_param_9,
	.param .u32 DebugOutputKernel_param_10,
	.param .u32 DebugOutputKernel_param_11,
	.param .u32 DebugOutputKernel_param_12,
	.param .u32 DebugOutputKernel_param_13,
	.param .u32 DebugOutputKernel_param_14,
	.param .u32 DebugOutputKernel_param_15,
	.param .u32 DebugOutputKernel_param_16,
	.param .f32 DebugOutputKernel_param_17,
	.param .f32 DebugOutputKernel_param_18,
	.param .f32 DebugOutputKernel_param_19,
	.param .u32 DebugOutputKernel_param_20,
	.param .u32 DebugOutputKernel_param_21,
	.param .u32 DebugOutputKernel_param_22,
	.param .f32 DebugOutputKernel_param_23,
	.param .f32 DebugOutputKernel_param_24,
	.param .f32 DebugOutputKernel_param_25,
	.param .f32 DebugOutputKernel_param_26
)
{
	.local .align 4 .b8 	__local_depot8[28];
	.reg .b64 	%SP;
	.reg .b64 	%SPL;
	.reg .pred 	%p<242>;
	.reg .b32 	%r<394>;
	.reg .b32 	%f<1634>;
	.reg .b64 	%rd<61>;
	.reg .b64 	%fd<3>;

	mov.u64 	%SPL, __local_depot8;
	ld.param.u64 	%rd13, [DebugOutputKernel_param_2];
	ld.param.u32 	%r27, [DebugOutputKernel_param_4];
	ld.param.u32 	%r43, [DebugOutputKernel_param_5];
	ld.param.u32 	%r32, [DebugOutputKernel_param_9];
	ld.param.u32 	%r33, [DebugOutputKernel_param_10];
	ld.param.u32 	%r35, [DebugOutputKernel_param_12];
	ld.param.u32 	%r36, [DebugOutputKernel_param_13];
	ld.param.u32 	%r37, [DebugOutputKernel_param_14];
	ld.param.u32 	%r39, [DebugOutputKernel_param_16];
	ld.param.f32 	%f235, [DebugOutputKernel_param_17];
	ld.param.f32 	%f237, [DebugOutputKernel_param_19];
	cvta.to.global.u64 	%rd1, %rd13;
	add.u64 	%rd2, %SPL, 0;
	mov.u32 	%r44, %ctaid.x;
	mov.u32 	%r45, %ntid.x;
	mov.u32 	%r46, %tid.x;
	mad.lo.s32 	%r1, %r44, %r45, %r46;
	mov.u32 	%r47, %ctaid.y;
	mov.u32 	%r48, %ntid.y;
	mov.u32 	%r49, %tid.y;
	mad.lo.s32 	%r50, %r47, %r48, %r49;
	setp.ge.s32 	%p2, %r1, %r27;
	setp.ge.s32 	%p3, %r50, %r43;
	or.pred  	%p4, %p2, %p3;
	@%p4 bra 	$L__BB8_201;
	ld.param.u32 	%r375, [DebugOutputKernel_param_7];
	ld.param.u32 	%r374, [DebugOutputKernel_param_6];
	sub.s32 	%r51, %r27, %r374;
	shr.u32 	%r52, %r51, 31;
	add.s32 	%r53, %r51, %r52;
	shr.s32 	%r54, %r53, 1;
	sub.s32 	%r55, %r43, %r375;
	shr.u32 	%r56, %r55, 31;
	add.s32 	%r57, %r55, %r56;
	shr.s32 	%r58, %r57, 1;
	sub.s32 	%r3, %r1, %r54;
	sub.s32 	%r4, %r50, %r58;
	setp.gt.s32 	%p5, %r3, -1;
	setp.lt.s32 	%p6, %r3, %r374;
	and.pred  	%p7, %p5, %p6;
	setp.gt.s32 	%p8, %r4, -1;
	setp.lt.s32 	%p9, %r4, %r375;
	and.pred  	%p10, %p8, %p9;
	and.pred  	%p12, %p7, %p10;
	mov.f32 	%f1587, 0f00000000;
	not.pred 	%p13, %p12;
	mov.f32 	%f1588, %f1587;
	mov.f32 	%f1589, %f1587;
	mov.f32 	%f1590, %f1587;
	@%p13 bra 	$L__BB8_72;
	ld.param.u32 	%r382, [DebugOutputKernel_param_21];
	ld.param.u32 	%r376, [DebugOutputKernel_param_8];
	ld.param.u64 	%rd54, [DebugOutputKernel_param_0];
	mad.lo.s32 	%r59, %r4, %r376, %r3;
	shl.b32 	%r60, %r59, 2;
	cvta.to.global.u64 	%rd15, %rd54;
	mul.wide.s32 	%rd16, %r60, 4;
	add.s64 	%rd17, %rd15, %rd16;
	ld.global.nc.f32 	%f1587, [%rd17];
	ld.global.nc.f32 	%f1588, [%rd17+4];
	ld.global.nc.f32 	%f1589, [%rd17+8];
	ld.global.nc.f32 	%f1590, [%rd17+12];
	setp.eq.s32 	%p14, %r382, 0;
	setp.leu.f32 	%p15, %f1590, 0f3A83126F;
	or.pred  	%p16, %p14, %p15;
	@%p16 bra 	$L__BB8_72;
	ld.param.u32 	%r384, [DebugOutputKernel_param_22];
	rcp.rn.f32 	%f5, %f1590;
	mul.f32 	%f6, %f1587, %f5;
	setp.eq.s32 	%p17, %r384, 3;
	@%p17 bra 	$L__BB8_17;
	ld.param.u32 	%r385, [DebugOutputKernel_param_22];
	setp.ne.s32 	%p18, %r385, 2;
	@%p18 bra 	$L__BB8_28;
	setp.le.f32 	%p43, %f6, 0f00000000;
	mov.f32 	%f1585, 0f00000000;
	@%p43 bra 	$L__BB8_13;
	setp.geu.f32 	%p44, %f6, 0f3DA5E354;
	@%p44 bra 	$L__BB8_8;
	div.rn.f32 	%f1585, %f6, 0f40900000;
	bra.uni 	$L__BB8_13;
$L__BB8_8:
	add.f32 	%f423, %f6, 0f3DCAC083;
	div.rn.f32 	%f8, %f423, 0f3F8CAC08;
	setp.eq.f32 	%p45, %f8, 0f3F800000;
	mov.f32 	%f1585, 0f3F800000;
	@%p45 bra 	$L__BB8_13;
	abs.f32 	%f424, %f8;
	setp.num.f32 	%p46, %f424, %f424;
	@%p46 bra 	$L__BB8_11;
	mov.f32 	%f482, 0f400E38E4;
	add.rn.f32 	%f1585, %f8, %f482;
	bra.uni 	$L__BB8_13;
$L__BB8_11:
	setp.lt.f32 	%p47, %f424, 0f00800000;
	mul.f32 	%f427, %f424, 0f4B800000;
	selp.f32 	%f428, %f427, %f424, %p47;
	mov.b32 	%r94, %f428;
	add.s32 	%r95, %r94, -1060439283;
	and.b32  	%r96, %r95, -8388608;
	sub.s32 	%r97, %r94, %r96;
	mov.b32 	%f429, %r97;
	cvt.rn.f32.s32 	%f430, %r96;
	selp.f32 	%f431, 0fC1C00000, 0f00000000, %p47;
	fma.rn.f32 	%f432, %f430, 0f34000000, %f431;
	add.f32 	%f433, %f429, 0fBF800000;
	add.f32 	%f434, %f429, 0f3F800000;
	rcp.approx.ftz.f32 	%f435, %f434;
	add.f32 	%f436, %f433, %f433;
	mul.f32 	%f437, %f436, %f435;
	mul.f32 	%f438, %f437, %f437;
	neg.f32 	%f439, %f437;
	sub.f32 	%f440, %f433, %f437;
	add.f32 	%f441, %f440, %f440;
	fma.rn.f32 	%f442, %f439, %f433, %f441;
	mul.rn.f32 	%f443, %f435, %f442;
	fma.rn.f32 	%f444, %f438, 0f3A2C32E4, 0f3B52E7DB;
	fma.rn.f32 	%f445, %f444, %f438, 0f3C93BB73;
	fma.rn.f32 	%f446, %f445, %f438, 0f3DF6384F;
	mul.rn.f32 	%f447, %f446, %f438;
	fma.rn.f32 	%f448, %f437, 0f3FB8AA3B, %f432;
	mul.f32 	%f449, %f447, 0f40400000;
	sub.f32 	%f450, %f432, %f448;
	fma.rn.f32 	%f451, %f437, 0f3FB8AA3B, %f450;
	fma.rn.f32 	%f452, %f443, 0f3FB8AA3B, %f451;
	fma.rn.f32 	%f453, %f437, 0f32A55E34, %f452;
	fma.rn.f32 	%f454, %f449, %f443, %f453;
	fma.rn.f32 	%f455, %f447, %f437, %f454;
	add.rn.f32 	%f456, %f448, %f455;
	mov.f32 	%f457, 0f400E38E4;
	mul.rn.f32 	%f458, %f456, %f457;
	cvt.rni.f32.f32 	%f459, %f458;
	sub.f32 	%f460, %f458, %f459;
	neg.f32 	%f461, %f458;
	fma.rn.f32 	%f462, %f456, 0f400E38E4, %f461;
	neg.f32 	%f463, %f448;
	add.rn.f32 	%f464, %f456, %f463;
	neg.f32 	%f465, %f464;
	add.rn.f32 	%f466, %f455, %f465;
	fma.rn.f32 	%f467, %f466, 0f400E38E4, %f462;
	add.f32 	%f468, %f460, %f467;
	setp.gt.f32 	%p48, %f459, 0f00000000;
	selp.b32 	%r98, 0, -2097152000, %p48;
	setp.neu.f32 	%p49, %f8, 0f00000000;
	setp.neu.f32 	%p50, %f424, 0f7F800000;
	setp.lt.f32 	%p51, %f458, 0f00000000;
	selp.f32 	%f469, 0f00000000, 0f7F800000, %p51;
	abs.f32 	%f470, %f458;
	setp.gt.f32 	%p52, %f470, 0f43180000;
	cvt.rzi.s32.f32 	%r99, %f459;
	shl.b32 	%r100, %r99, 23;
	sub.s32 	%r101, %r100, %r98;
	mov.b32 	%f471, %r101;
	add.s32 	%r102, %r98, 2130706432;
	mov.b32 	%f472, %r102;
	fma.rn.f32 	%f473, %f468, 0f391FCB8E, 0f3AAF85ED;
	fma.rn.f32 	%f474, %f473, %f468, 0f3C1D9856;
	fma.rn.f32 	%f475, %f474, %f468, 0f3D6357BB;
	fma.rn.f32 	%f476, %f475, %f468, 0f3E75FDEC;
	fma.rn.f32 	%f477, %f476, %f468, 0f3F317218;
	fma.rn.f32 	%f478, %f477, %f468, 0f3F800000;
	mul.f32 	%f479, %f478, %f472;
	mul.f32 	%f480, %f479, %f471;
	selp.f32 	%f1585, %f469, %f480, %p52;
	and.pred  	%p53, %p49, %p50;
	@%p53 bra 	$L__BB8_13;
	add.f32 	%f481, %f8, %f8;
	mov.b32 	%r103, %f481;
	and.b32  	%r104, %r103, 2147483647;
	mov.b32 	%f1585, %r104;
$L__BB8_13:
	mul.f32 	%f21, %f1588, %f5;
	setp.gtu.f32 	%p54, %f21, 0f00000000;
	mov.f32 	%f1584, 0f00000000;
	@%p54 bra 	$L__BB8_39;
$L__BB8_14:
	mul.f32 	%f40, %f1589, %f5;
	setp.gtu.f32 	%p65, %f40, 0f00000000;
	mov.f32 	%f1586, 0f00000000;
	@%p65 bra 	$L__BB8_15;
	bra.uni 	$L__BB8_71;
$L__BB8_15:
	setp.geu.f32 	%p66, %f40, 0f3DA5E354;
	@%p66 bra 	$L__BB8_59;
	div.rn.f32 	%f1586, %f40, 0f40900000;
	bra.uni 	$L__BB8_71;
$L__BB8_17:
	setp.le.f32 	%p19, %f6, 0f00000000;
	mov.f32 	%f1585, 0f00000000;
	@%p19 bra 	$L__BB8_23;
	setp.eq.f32 	%p20, %f6, 0f3F800000;
	mov.f32 	%f1585, 0f3F800000;
	@%p20 bra 	$L__BB8_23;
	abs.f32 	%f243, %f6;
	setp.num.f32 	%p21, %f243, %f243;
	@%p21 bra 	$L__BB8_21;
	mov.f32 	%f300, 0f400CCCCD;
	add.rn.f32 	%f1585, %f6, %f300;
	bra.uni 	$L__BB8_23;
$L__BB8_21:
	setp.lt.f32 	%p22, %f243, 0f00800000;
	mul.f32 	%f245, %f243, 0f4B800000;
	selp.f32 	%f246, %f245, %f243, %p22;
	mov.b32 	%r61, %f246;
	add.s32 	%r62, %r61, -1060439283;
	and.b32  	%r63, %r62, -8388608;
	sub.s32 	%r64, %r61, %r63;
	mov.b32 	%f247, %r64;
	cvt.rn.f32.s32 	%f248, %r63;
	selp.f32 	%f249, 0fC1C00000, 0f00000000, %p22;
	fma.rn.f32 	%f250, %f248, 0f34000000, %f249;
	add.f32 	%f251, %f247, 0fBF800000;
	add.f32 	%f252, %f247, 0f3F800000;
	rcp.approx.ftz.f32 	%f253, %f252;
	add.f32 	%f254, %f251, %f251;
	mul.f32 	%f255, %f254, %f253;
	mul.f32 	%f256, %f255, %f255;
	neg.f32 	%f257, %f255;
	sub.f32 	%f258, %f251, %f255;
	add.f32 	%f259, %f258, %f258;
	fma.rn.f32 	%f260, %f257, %f251, %f259;
	mul.rn.f32 	%f261, %f253, %f260;
	fma.rn.f32 	%f262, %f256, 0f3A2C32E4, 0f3B52E7DB;
	fma.rn.f32 	%f263, %f262, %f256, 0f3C93BB73;
	fma.rn.f32 	%f264, %f263, %f256, 0f3DF6384F;
	mul.rn.f32 	%f265, %f264, %f256;
	fma.rn.f32 	%f266, %f255, 0f3FB8AA3B, %f250;
	mul.f32 	%f267, %f265, 0f40400000;
	sub.f32 	%f268, %f250, %f266;
	fma.rn.f32 	%f269, %f255, 0f3FB8AA3B, %f268;
	fma.rn.f32 	%f270, %f261, 0f3FB8AA3B, %f269;
	fma.rn.f32 	%f271, %f255, 0f32A55E34, %f270;
	fma.rn.f32 	%f272, %f267, %f261, %f271;
	fma.rn.f32 	%f273, %f265, %f255, %f272;
	add.rn.f32 	%f274, %f266, %f273;
	mov.f32 	%f275, 0f400CCCCD;
	mul.rn.f32 	%f276, %f274, %f275;
	cvt.rni.f32.f32 	%f277, %f276;
	sub.f32 	%f278, %f276, %f277;
	neg.f32 	%f279, %f276;
	fma.rn.f32 	%f280, %f274, 0f400CCCCD, %f279;
	neg.f32 	%f281, %f266;
	add.rn.f32 	%f282, %f274, %f281;
	neg.f32 	%f283, %f282;
	add.rn.f32 	%f284, %f273, %f283;
	fma.rn.f32 	%f285, %f284, 0f400CCCCD, %f280;
	add.f32 	%f286, %f278, %f285;
	setp.gt.f32 	%p23, %f277, 0f00000000;
	selp.b32 	%r65, 0, -2097152000, %p23;
	setp.neu.f32 	%p24, %f243, 0f7F800000;
	setp.lt.f32 	%p25, %f276, 0f00000000;
	selp.f32 	%f287, 0f00000000, 0f7F800000, %p25;
	abs.f32 	%f288, %f276;
	setp.gt.f32 	%p26, %f288, 0f43180000;
	cvt.rzi.s32.f32 	%r66, %f277;
	shl.b32 	%r67, %r66, 23;
	sub.s32 	%r68, %r67, %r65;
	mov.b32 	%f289, %r68;
	add.s32 	%r69, %r65, 2130706432;
	mov.b32 	%f290, %r69;
	fma.rn.f32 	%f291, %f286, 0f391FCB8E, 0f3AAF85ED;
	fma.rn.f32 	%f292, %f291, %f286, 0f3C1D9856;
	fma.rn.f32 	%f293, %f292, %f286, 0f3D6357BB;
	fma.rn.f32 	%f294, %f293, %f286, 0f3E75FDEC;
	fma.rn.f32 	%f295, %f294, %f286, 0f3F317218;
	fma.rn.f32 	%f296, %f295, %f286, 0f3F800000;
	mul.f32 	%f297, %f296, %f290;
	mul.f32 	%f298, %f297, %f289;
	selp.f32 	%f1585, %f287, %f298, %p26;
	@%p24 bra 	$L__BB8_23;
	add.f32 	%f299, %f6, %f6;
	mov.b32 	%r70, %f299;
	and.b32  	%r71, %r70, 2147483647;
	mov.b32 	%f1585, %r71;
$L__BB8_23:
	mul.f32 	%f23, %f1588, %f5;
	setp.gtu.f32 	%p27, %f23, 0f00000000;
	mov.f32 	%f1584, 0f00000000;
	@%p27 bra 	$L__BB8_46;
$L__BB8_24:
	mul.f32 	%f42, %f1589, %f5;
	setp.gtu.f32 	%p35, %f42, 0f00000000;
	mov.f32 	%f1586, 0f00000000;
	@%p35 bra 	$L__BB8_25;
	bra.uni 	$L__BB8_71;
$L__BB8_25:
	setp.eq.f32 	%p36, %f42, 0f3F800000;
	mov.f32 	%f1586, 0f3F800000;
	@%p36 bra 	$L__BB8_71;
	abs.f32 	%f363, %f42;
	setp.num.f32 	%p37, %f363, %f363;
	@%p37 bra 	$L__BB8_64;
	mov.f32 	%f420, 0f400CCCCD;
	add.rn.f32 	%f1586, %f42, %f420;
	bra.uni 	$L__BB8_71;
$L__BB8_28:
	setp.le.f32 	%p76, %f6, 0f00000000;
	mov.f32 	%f1585, 0f00000000;
	@%p76 bra 	$L__BB8_36;
	setp.gtu.f32 	%p77, %f6, 0f3D25AEE6;
	@%p77 bra 	$L__BB8_31;
	div.rn.f32 	%f1585, %f6, 0f414EB852;
	bra.uni 	$L__BB8_36;
$L__BB8_31:
	add.f32 	%f609, %f6, 0f3D6147AE;
	div.rn.f32 	%f16, %f609, 0f3F870A3D;
	setp.eq.f32 	%p78, %f16, 0f3F800000;
	mov.f32 	%f1585, 0f3F800000;
	@%p78 bra 	$L__BB8_36;
	abs.f32 	%f610, %f16;
	setp.num.f32 	%p79, %f610, %f610;
	@%p79 bra 	$L__BB8_34;
	mov.f32 	%f668, 0f4019999A;
	add.rn.f32 	%f1585, %f16, %f668;
	bra.uni 	$L__BB8_36;
$L__BB8_34:
	setp.lt.f32 	%p80, %f610, 0f00800000;
	mul.f32 	%f613, %f610, 0f4B800000;
	selp.f32 	%f614, %f613, %f610, %p80;
	mov.b32 	%r127, %f614;
	add.s32 	%r128, %r127, -1060439283;
	and.b32  	%r129, %r128, -8388608;
	sub.s32 	%r130, %r127, %r129;
	mov.b32 	%f615, %r130;
	cvt.rn.f32.s32 	%f616, %r129;
	selp.f32 	%f617, 0fC1C00000, 0f00000000, %p80;
	fma.rn.f32 	%f618, %f616, 0f34000000, %f617;
	add.f32 	%f619, %f615, 0fBF800000;
	add.f32 	%f620, %f615, 0f3F800000;
	rcp.approx.ftz.f32 	%f621, %f620;
	add.f32 	%f622, %f619, %f619;
	mul.f32 	%f623, %f622, %f621;
	mul.f32 	%f624, %f623, %f623;
	neg.f32 	%f625, %f623;
	sub.f32 	%f626, %f619, %f623;
	add.f32 	%f627, %f626, %f626;
	fma.rn.f32 	%f628, %f625, %f619, %f627;
	mul.rn.f32 	%f629, %f621, %f628;
	fma.rn.f32 	%f630, %f624, 0f3A2C32E4, 0f3B52E7DB;
	fma.rn.f32 	%f631, %f630, %f624, 0f3C93BB73;
	fma.rn.f32 	%f632, %f631, %f624, 0f3DF6384F;
	mul.rn.f32 	%f633, %f632, %f624;
	fma.rn.f32 	%f634, %f623, 0f3FB8AA3B, %f618;
	mul.f32 	%f635, %f633, 0f40400000;
	sub.f32 	%f636, %f618, %f634;
	fma.rn.f32 	%f637, %f623, 0f3FB8AA3B, %f636;
	fma.rn.f32 	%f638, %f629, 0f3FB8AA3B, %f637;
	fma.rn.f32 	%f639, %f623, 0f32A55E34, %f638;
	fma.rn.f32 	%f640, %f635, %f629, %f639;
	fma.rn.f32 	%f641, %f633, %f623, %f640;
	add.rn.f32 	%f642, %f634, %f641;
	mov.f32 	%f643, 0f4019999A;
	mul.rn.f32 	%f644, %f642, %f643;
	cvt.rni.f32.f32 	%f645, %f644;
	sub.f32 	%f646, %f644, %f645;
	neg.f32 	%f647, %f644;
	fma.rn.f32 	%f648, %f642, 0f4019999A, %f647;
	neg.f32 	%f649, %f634;
	add.rn.f32 	%f650, %f642, %f649;
	neg.f32 	%f651, %f650;
	add.rn.f32 	%f652, %f641, %f651;
	fma.rn.f32 	%f653, %f652, 0f4019999A, %f648;
	add.f32 	%f654, %f646, %f653;
	setp.gt.f32 	%p81, %f645, 0f00000000;
	selp.b32 	%r131, 0, -2097152000, %p81;
	setp.neu.f32 	%p82, %f16, 0f00000000;
	setp.neu.f32 	%p83, %f610, 0f7F800000;
	setp.lt.f32 	%p84, %f644, 0f00000000;
	selp.f32 	%f655, 0f00000000, 0f7F800000, %p84;
	abs.f32 	%f656, %f644;
	setp.gt.f32 	%p85, %f656, 0f43180000;
	cvt.rzi.s32.f32 	%r132, %f645;
	shl.b32 	%r133, %r132, 23;
	sub.s32 	%r134, %r133, %r131;
	mov.b32 	%f657, %r134;
	add.s32 	%r135, %r131, 2130706432;
	mov.b32 	%f658, %r135;
	fma.rn.f32 	%f659, %f654, 0f391FCB8E, 0f3AAF85ED;
	fma.rn.f32 	%f660, %f659, %f654, 0f3C1D9856;
	fma.rn.f32 	%f661, %f660, %f654, 0f3D6357BB;
	fma.rn.f32 	%f662, %f661, %f654, 0f3E75FDEC;
	fma.rn.f32 	%f663, %f662, %f654, 0f3F317218;
	fma.rn.f32 	%f664, %f663, %f654, 0f3F800000;
	mul.f32 	%f665, %f664, %f658;
	mul.f32 	%f666, %f665, %f657;
	selp.f32 	%f1585, %f655, %f666, %p85;
	and.pred  	%p86, %p82, %p83;
	@%p86 bra 	$L__BB8_36;
	add.f32 	%f667, %f16, %f16;
	mov.b32 	%r136, %f667;
	and.b32  	%r137, %r136, 2147483647;
	mov.b32 	%f1585, %r137;
$L__BB8_36:
	mul.f32 	%f25, %f1588, %f5;
	setp.gtu.f32 	%p87, %f25, 0f00000000;
	mov.f32 	%f1584, 0f00000000;
	@%p87 bra 	$L__BB8_37;
	bra.uni 	$L__BB8_56;
$L__BB8_37:
	setp.gtu.f32 	%p88, %f25, 0f3D25AEE6;
	@%p88 bra 	$L__BB8_51;
	div.rn.f32 	%f1584, %f25, 0f414EB852;
	bra.uni 	$L__BB8_56;
$L__BB8_39:
	setp.geu.f32 	%p55, %f21, 0f3DA5E354;
	@%p55 bra 	$L__BB8_41;
	div.rn.f32 	%f1584, %f21, 0f40900000;
	bra.uni 	$L__BB8_14;
$L__BB8_41:
	add.f32 	%f485, %f21, 0f3DCAC083;
	div.rn.f32 	%f27, %f485, 0f3F8CAC08;
	setp.eq.f32 	%p56, %f27, 0f3F800000;
	mov.f32 	%f1584, 0f3F800000;
	@%p56 bra 	$L__BB8_14;
	abs.f32 	%f486, %f27;
	setp.num.f32 	%p57, %f486, %f486;
	@%p57 bra 	$L__BB8_44;
	mov.f32 	%f544, 0f400E38E4;
	add.rn.f32 	%f1584, %f27, %f544;
	bra.uni 	$L__BB8_14;
$L__BB8_44:
	setp.lt.f32 	%p58, %f486, 0f00800000;
	mul.f32 	%f489, %f486, 0f4B800000;
	selp.f32 	%f490, %f489, %f486, %p58;
	mov.b32 	%r105, %f490;
	add.s32 	%r106, %r105, -1060439283;
	and.b32  	%r107, %r106, -8388608;
	sub.s32 	%r108, %r105, %r107;
	mov.b32 	%f491, %r108;
	cvt.rn.f32.s32 	%f492, %r107;
	selp.f32 	%f493, 0fC1C00000, 0f00000000, %p58;
	fma.rn.f32 	%f494, %f492, 0f34000000, %f493;
	add.f32 	%f495, %f491, 0fBF800000;
	add.f32 	%f496, %f491, 0f3F800000;
	rcp.approx.ftz.f32 	%f497, %f496;
	add.f32 	%f498, %f495, %f495;
	mul.f32 	%f499, %f498, %f497;
	mul.f32 	%f500, %f499, %f499;
	neg.f32 	%f501, %f499;
	sub.f32 	%f502, %f495, %f499;
	add.f32 	%f503, %f502, %f502;
	fma.rn.f32 	%f504, %f501, %f495, %f503;
	mul.rn.f32 	%f505, %f497, %f504;
	fma.rn.f32 	%f506, %f500, 0f3A2C32E4, 0f3B52E7DB;
	fma.rn.f32 	%f507, %f506, %f500, 0f3C93BB73;
	fma.rn.f32 	%f508, %f507, %f500, 0f3DF6384F;
	mul.rn.f32 	%f509, %f508, %f500;
	fma.rn.f32 	%f510, %f499, 0f3FB8AA3B, %f494;
	mul.f32 	%f511, %f509, 0f40400000;
	sub.f32 	%f512, %f494, %f510;
	fma.rn.f32 	%f513, %f499, 0f3FB8AA3B, %f512;
	fma.rn.f32 	%f514, %f505, 0f3FB8AA3B, %f513;
	fma.rn.f32 	%f515, %f499, 0f32A55E34, %f514;
	fma.rn.f32 	%f516, %f511, %f505, %f515;
	fma.rn.f32 	%f517, %f509, %f499, %f516;
	add.rn.f32 	%f518, %f510, %f517;
	mov.f32 	%f519, 0f400E38E4;
	mul.rn.f32 	%f520, %f518, %f519;
	cvt.rni.f32.f32 	%f521, %f520;
	sub.f32 	%f522, %f520, %f521;
	neg.f32 	%f523, %f520;
	fma.rn.f32 	%f524, %f518, 0f400E38E4, %f523;
	neg.f32 	%f525, %f510;
	add.rn.f32 	%f526, %f518, %f525;
	neg.f32 	%f527, %f526;
	add.rn.f32 	%f528, %f517, %f527;
	fma.rn.f32 	%f529, %f528, 0f400E38E4, %f524;
	add.f32 	%f530, %f522, %f529;
	setp.gt.f32 	%p59, %f521, 0f00000000;
	selp.b32 	%r109, 0, -2097152000, %p59;
	setp.neu.f32 	%p60, %f27, 0f00000000;
	setp.neu.f32 	%p61, %f486, 0f7F800000;
	setp.lt.f32 	%p62, %f520, 0f00000000;
	selp.f32 	%f531, 0f00000000, 0f7F800000, %p62;
	abs.f32 	%f532, %f520;
	setp.gt.f32 	%p63, %f532, 0f43180000;
	cvt.rzi.s32.f32 	%r110, %f521;
	shl.b32 	%r111, %r110, 23;
	sub.s32 	%r112, %r111, %r109;
	mov.b32 	%f533, %r112;
	add.s32 	%r113, %r109, 2130706432;
	mov.b32 	%f534, %r113;
	fma.rn.f32 	%f535, %f530, 0f391FCB8E, 0f3AAF85ED;
	fma.rn.f32 	%f536, %f535, %f530, 0f3C1D9856;
	fma.rn.f32 	%f537, %f536, %f530, 0f3D6357BB;
	fma.rn.f32 	%f538, %f537, %f530, 0f3E75FDEC;
	fma.rn.f32 	%f539, %f538, %f530, 0f3F317218;
	fma.rn.f32 	%f540, %f539, %f530, 0f3F800000;
	mul.f32 	%f541, %f540, %f534;
	mul.f32 	%f542, %f541, %f533;
	selp.f32 	%f1584, %f531, %f542, %p63;
	and.pred  	%p64, %p60, %p61;
	@%p64 bra 	$L__BB8_14;
	add.f32 	%f543, %f27, %f27;
	mov.b32 	%r114, %f543;
	and.b32  	%r115, %r114, 2147483647;
	mov.b32 	%f1584, %r115;
	bra.uni 	$L__BB8_14;
$L__BB8_46:
	setp.eq.f32 	%p28, %f23, 0f3F800000;
	mov.f32 	%f1584, 0f3F800000;
	@%p28 bra 	$L__BB8_24;
	abs.f32 	%f303, %f23;
	setp.num.f32 	%p29, %f303, %f303;
	@%p29 bra 	$L__BB8_49;
	mov.f32 	%f360, 0f400CCCCD;
	add.rn.f32 	%f1584, %f23, %f360;
	bra.uni 	$L__BB8_24;
$L__BB8_49:
	setp.lt.f32 	%p30, %f303, 0f00800000;
	mul.f32 	%f305, %f303, 0f4B800000;
	selp.f32 	%f306, %f305, %f303, %p30;
	mov.b32 	%r72, %f306;
	add.s32 	%r73, %r72, -1060439283;
	and.b32  	%r74, %r73, -8388608;
	sub.s32 	%r75, %r72, %r74;
	mov.b32 	%f307, %r75;
	cvt.rn.f32.s32 	%f308, %r74;
	selp.f32 	%f309, 0fC1C00000, 0f00000000, %p30;
	fma.rn.f32 	%f310, %f308, 0f34000000, %f309;
	add.f32 	%f311, %f307, 0fBF800000;
	add.f32 	%f312, %f307, 0f3F800000;
	rcp.approx.ftz.f32 	%f313, %f312;
	add.f32 	%f314, %f311, %f311;
	mul.f32 	%f315, %f314, %f313;
	mul.f32 	%f316, %f315, %f315;
	neg.f32 	%f317, %f315;
	sub.f32 	%f318, %f311, %f315;
	add.f32 	%f319, %f318, %f318;
	fma.rn.f32 	%f320, %f317, %f311, %f319;
	mul.rn.f32 	%f321, %f313, %f320;
	fma.rn.f32 	%f322, %f316, 0f3A2C32E4, 0f3B52E7DB;
	fma.rn.f32 	%f323, %f322, %f316, 0f3C93BB73;
	fma.rn.f32 	%f324, %f323, %f316, 0f3DF6384F;
	mul.rn.f32 	%f325, %f324, %f316;
	fma.rn.f32 	%f326, %f315, 0f3FB8AA3B, %f310;
	mul.f32 	%f327, %f325, 0f40400000;
	sub.f32 	%f328, %f310, %f326;
	fma.rn.f32 	%f329, %f315, 0f3FB8AA3B, %f328;
	fma.rn.f32 	%f330, %f321, 0f3FB8AA3B, %f329;
	fma.rn.f32 	%f331, %f315, 0f32A55E34, %f330;
	fma.rn.f32 	%f332, %f327, %f321, %f331;
	fma.rn.f32 	%f333, %f325, %f315, %f332;
	add.rn.f32 	%f334, %f326, %f333;
	mov.f32 	%f335, 0f400CCCCD;
	mul.rn.f32 	%f336, %f334, %f335;
	cvt.rni.f32.f32 	%f337, %f336;
	sub.f32 	%f338, %f336, %f337;
	neg.f32 	%f339, %f336;
	fma.rn.f32 	%f340, %f334, 0f400CCCCD, %f339;
	neg.f32 	%f341, %f326;
	add.rn.f32 	%f342, %f334, %f341;
	neg.f32 	%f343, %f342;
	add.rn.f32 	%f344, %f333, %f343;
	fma.rn.f32 	%f345, %f344, 0f400CCCCD, %f340;
	add.f32 	%f346, %f338, %f345;
	setp.gt.f32 	%p31, %f337, 0f00000000;
	selp.b32 	%r76, 0, -2097152000, %p31;
	setp.neu.f32 	%p32, %f303, 0f7F800000;
	setp.lt.f32 	%p33, %f336, 0f00000000;
	selp.f32 	%f347, 0f00000000, 0f7F800000, %p33;
	abs.f32 	%f348, %f336;
	setp.gt.f32 	%p34, %f348, 0f43180000;
	cvt.rzi.s32.f32 	%r77, %f337;
	shl.b32 	%r78, %r77, 23;
	sub.s32 	%r79, %r78, %r76;
	mov.b32 	%f349, %r79;
	add.s32 	%r80, %r76, 2130706432;
	mov.b32 	%f350, %r80;
	fma.rn.f32 	%f351, %f346, 0f391FCB8E, 0f3AAF85ED;
	fma.rn.f32 	%f352, %f351, %f346, 0f3C1D9856;
	fma.rn.f32 	%f353, %f352, %f346, 0f3D6357BB;
	fma.rn.f32 	%f354, %f353, %f346, 0f3E75FDEC;
	fma.rn.f32 	%f355, %f354, %f346, 0f3F317218;
	fma.rn.f32 	%f356, %f355, %f346, 0f3F800000;
	mul.f32 	%f357, %f356, %f350;
	mul.f32 	%f358, %f357, %f349;
	selp.f32 	%f1584, %f347, %f358, %p34;
	@%p32 bra 	$L__BB8_24;
	add.f32 	%f359, %f23, %f23;
	mov.b32 	%r81, %f359;
	and.b32  	%r82, %r81, 2147483647;
	mov.b32 	%f1584, %r82;
	bra.uni 	$L__BB8_24;
$L__BB8_51:
	add.f32 	%f671, %f25, 0f3D6147AE;
	div.rn.f32 	%f35, %f671, 0f3F870A3D;
	setp.eq.f32 	%p89, %f35, 0f3F800000;
	mov.f32 	%f1584, 0f3F800000;
	@%p89 bra 	$L__BB8_56;
	abs.f32 	%f672, %f35;
	setp.num.f32 	%p90, %f672, %f672;
	@%p90 bra 	$L__BB8_54;
	mov.f32 	%f730, 0f4019999A;
	add.rn.f32 	%f1584, %f35, %f730;
	bra.uni 	$L__BB8_56;
$L__BB8_54:
	setp.lt.f32 	%p91, %f672, 0f00800000;
	mul.f32 	%f675, %f672, 0f4B800000;
	selp.f32 	%f676, %f675, %f672, %p91;
	mov.b32 	%r138, %f676;
	add.s32 	%r139, %r138, -1060439283;
	and.b32  	%r140, %r139, -8388608;
	sub.s32 	%r141, %r138, %r140;
	mov.b32 	%f677, %r141;
	cvt.rn.f32.s32 	%f678, %r140;
	selp.f32 	%f679, 0fC1C00000, 0f00000000, %p91;
	fma.rn.f32 	%f680, %f678, 0f34000000, %f679;
	add.f32 	%f681, %f677, 0fBF800000;
	add.f32 	%f682, %f677, 0f3F800000;
	rcp.approx.ftz.f32 	%f683, %f682;
	add.f32 	%f684, %f681, %f681;
	mul.f32 	%f685, %f684, %f683;
	mul.f32 	%f686, %f685, %f685;
	neg.f32 	%f687, %f685;
	sub.f32 	%f688, %f681, %f685;
	add.f32 	%f689, %f688, %f688;
	fma.rn.f32 	%f690, %f687, %f681, %f689;
	mul.rn.f32 	%f691, %f683, %f690;
	fma.rn.f32 	%f692, %f686, 0f3A2C32E4, 0f3B52E7DB;
	fma.rn.f32 	%f693, %f692, %f686, 0f3C93BB73;
	fma.rn.f32 	%f694, %f693, %f686, 0f3DF6384F;
	mul.rn.f32 	%f695, %f694, %f686;
	fma.rn.f32 	%f696, %f685, 0f3FB8AA3B, %f680;
	mul.f32 	%f697, %f695, 0f40400000;
	sub.f32 	%f698, %f680, %f696;
	fma.rn.f32 	%f699, %f685, 0f3FB8AA3B, %f698;
	fma.rn.f32 	%f700, %f691, 0f3FB8AA3B, %f699;
	fma.rn.f32 	%f701, %f685, 0f32A55E34, %f700;
	fma.rn.f32 	%f702, %f697, %f691, %f701;
	fma.rn.f32 	%f703, %f695, %f685, %f702;
	add.rn.f32 	%f704, %f696, %f703;
	mov.f32 	%f705, 0f4019999A;
	mul.rn.f32 	%f706, %f704, %f705;
	cvt.rni.f32.f32 	%f707, %f706;
	sub.f32 	%f708, %f706, %f707;
	neg.f32 	%f709, %f706;
	fma.rn.f32 	%f710, %f704, 0f4019999A, %f709;
	neg.f32 	%f711, %f696;
	add.rn.f32 	%f712, %f704, %f711;
	neg.f32 	%f713, %f712;
	add.rn.f32 	%f714, %f703, %f713;
	fma.rn.f32 	%f715, %f714, 0f4019999A, %f710;
	add.f32 	%f716, %f708, %f715;
	setp.gt.f32 	%p92, %f707, 0f00000000;
	selp.b32 	%r142, 0, -2097152000, %p92;
	setp.neu.f32 	%p93, %f35, 0f00000000;
	setp.neu.f32 	%p94, %f672, 0f7F800000;
	setp.lt.f32 	%p95, %f706, 0f00000000;
	selp.f32 	%f717, 0f00000000, 0f7F800000, %p95;
	abs.f32 	%f718, %f706;
	setp.gt.f32 	%p96, %f718, 0f43180000;
	cvt.rzi.s32.f32 	%r143, %f707;
	shl.b32 	%r144, %r143, 23;
	sub.s32 	%r145, %r144, %r142;
	mov.b32 	%f719, %r145;
	add.s32 	%r146, %r142, 2130706432;
	mov.b32 	%f720, %r146;
	fma.rn.f32 	%f721, %f716, 0f391FCB8E, 0f3AAF85ED;
	fma.rn.f32 	%f722, %f721, %f716, 0f3C1D9856;
	fma.rn.f32 	%f723, %f722, %f716, 0f3D6357BB;
	fma.rn.f32 	%f724, %f723, %f716, 0f3E75FDEC;
	fma.rn.f32 	%f725, %f724, %f716, 0f3F317218;
	fma.rn.f32 	%f726, %f725, %f716, 0f3F800000;
	mul.f32 	%f727, %f726, %f720;
	mul.f32 	%f728, %f727, %f719;
	selp.f32 	%f1584, %f717, %f728, %p96;
	and.pred  	%p97, %p93, %p94;
	@%p97 bra 	$L__BB8_56;
	add.f32 	%f729, %f35, %f35;
	mov.b32 	%r147, %f729;
	and.b32  	%r148, %r147, 2147483647;
	mov.b32 	%f1584, %r148;
$L__BB8_56:
	mul.f32 	%f44, %f1589, %f5;
	setp.gtu.f32 	%p98, %f44, 0f00000000;
	mov.f32 	%f1586, 0f00000000;
	@%p98 bra 	$L__BB8_57;
	bra.uni 	$L__BB8_71;
$L__BB8_57:
	setp.gtu.f32 	%p99, %f44, 0f3D25AEE6;
	@%p99 bra 	$L__BB8_66;
	div.rn.f32 	%f1586, %f44, 0f414EB852;
	bra.uni 	$L__BB8_71;
$L__BB8_59:
	add.f32 	%f547, %f40, 0f3DCAC083;
	div.rn.f32 	%f46, %f547, 0f3F8CAC08;
	setp.eq.f32 	%p67, %f46, 0f3F800000;
	mov.f32 	%f1586, 0f3F800000;
	@%p67 bra 	$L__BB8_71;
	abs.f32 	%f548, %f46;
	setp.num.f32 	%p68, %f548, %f548;
	@%p68 bra 	$L__BB8_62;
	mov.f32 	%f606, 0f400E38E4;
	add.rn.f32 	%f1586, %f46, %f606;
	bra.uni 	$L__BB8_71;
$L__BB8_62:
	setp.lt.f32 	%p69, %f548, 0f00800000;
	mul.f32 	%f551, %f548, 0f4B800000;
	selp.f32 	%f552, %f551, %f548, %p69;
	mov.b32 	%r116, %f552;
	add.s32 	%r117, %r116, -1060439283;
	and.b32  	%r118, %r117, -8388608;
	sub.s32 	%r119, %r116, %r118;
	mov.b32 	%f553, %r119;
	cvt.rn.f32.s32 	%f554, %r118;
	selp.f32 	%f555, 0fC1C00000, 0f00000000, %p69;
	fma.rn.f32 	%f556, %f554, 0f34000000, %f555;
	add.f32 	%f557, %f553, 0fBF800000;
	add.f32 	%f558, %f553, 0f3F800000;
	rcp.approx.ftz.f32 	%f559, %f558;
	add.f32 	%f560, %f557, %f557;
	mul.f32 	%f561, %f560, %f559;
	mul.f32 	%f562, %f561, %f561;
	neg.f32 	%f563, %f561;
	sub.f32 	%f564, %f557, %f561;
	add.f32 	%f565, %f564, %f564;
	fma.rn.f32 	%f566, %f563, %f557, %f565;
	mul.rn.f32 	%f567, %f559, %f566;
	fma.rn.f32 	%f568, %f562, 0f3A2C32E4, 0f3B52E7DB;
	fma.rn.f32 	%f569, %f568, %f562, 0f3C93BB73;
	fma.rn.f32 	%f570, %f569, %f562, 0f3DF6384F;
	mul.rn.f32 	%f571, %f570, %f562;
	fma.rn.f32 	%f572, %f561, 0f3FB8AA3B, %f556;
	mul.f32 	%f573, %f571, 0f40400000;
	sub.f32 	%f574, %f556, %f572;
	fma.rn.f32 	%f575, %f561, 0f3FB8AA3B, %f574;
	fma.rn.f32 	%f576, %f567, 0f3FB8AA3B, %f575;
	fma.rn.f32 	%f577, %f561, 0f32A55E34, %f576;
	fma.rn.f32 	%f578, %f573, %f567, %f577;
	fma.rn.f32 	%f579, %f571, %f561, %f578;
	add.rn.f32 	%f580, %f572, %f579;
	mov.f32 	%f581, 0f400E38E4;
	mul.rn.f32 	%f582, %f580, %f581;
	cvt.rni.f32.f32 	%f583, %f582;
	sub.f32 	%f584, %f582, %f583;
	neg.f32 	%f585, %f582;
	fma.rn.f32 	%f586, %f580, 0f400E38E4, %f585;
	neg.f32 	%f587, %f572;
	add.rn.f32 	%f588, %f580, %f587;
	neg.f32 	%f589, %f588;
	add.rn.f32 	%f590, %f579, %f589;
	fma.rn.f32 	%f591, %f590, 0f400E38E4, %f586;
	add.f32 	%f592, %f584, %f591;
	setp.gt.f32 	%p70, %f583, 0f00000000;
	selp.b32 	%r120, 0, -2097152000, %p70;
	setp.neu.f32 	%p71, %f46, 0f00000000;
	setp.neu.f32 	%p72, %f548, 0f7F800000;
	setp.lt.f32 	%p73, %f582, 0f00000000;
	selp.f32 	%f593, 0f00000000, 0f7F800000, %p73;
	abs.f32 	%f594, %f582;
	setp.gt.f32 	%p74, %f594, 0f43180000;
	cvt.rzi.s32.f32 	%r121, %f583;
	shl.b32 	%r122, %r121, 23;
	sub.s32 	%r123, %r122, %r120;
	mov.b32 	%f595, %r123;
	add.s32 	%r124, %r120, 2130706432;
	mov.b32 	%f596, %r124;
	fma.rn.f32 	%f597, %f592, 0f391FCB8E, 0f3AAF85ED;
	fma.rn.f32 	%f598, %f597, %f592, 0f3C1D9856;
	fma.rn.f32 	%f599, %f598, %f592, 0f3D6357BB;
	fma.rn.f32 	%f600, %f599, %f592, 0f3E75FDEC;
	fma.rn.f32 	%f601, %f600, %f592, 0f3F317218;
	fma.rn.f32 	%f602, %f601, %f592, 0f3F800000;
	mul.f32 	%f603, %f602, %f596;
	mul.f32 	%f604, %f603, %f595;
	selp.f32 	%f1586, %f593, %f604, %p74;
	and.pred  	%p75, %p71, %p72;
	@%p75 bra 	$L__BB8_71;
	add.f32 	%f605, %f46, %f46;
	mov.b32 	%r125, %f605;
	and.b32  	%r126, %r125, 2147483647;
	mov.b32 	%f1586, %r126;
	bra.uni 	$L__BB8_71;
$L__BB8_64:
	setp.lt.f32 	%p38, %f363, 0f00800000;
	mul.f32 	%f365, %f363, 0f4B800000;
	selp.f32 	%f366, %f365, %f363, %p38;
	mov.b32 	%r83, %f366;
	add.s32 	%r84, %r83, -1060439283;
	and.b32  	%r85, %r84, -8388608;
	sub.s32 	%r86, %r83, %r85;
	mov.b32 	%f367, %r86;
	cvt.rn.f32.s32 	%f368, %r85;
	selp.f32 	%f369, 0fC1C00000, 0f00000000, %p38;
	fma.rn.f32 	%f370, %f368, 0f34000000, %f369;
	add.f32 	%f371, %f367, 0fBF800000;
	add.f32 	%f372, %f367, 0f3F800000;
	rcp.approx.ftz.f32 	%f373, %f372;
	add.f32 	%f374, %f371, %f371;
	mul.f32 	%f375, %f374, %f373;
	mul.f32 	%f376, %f375, %f375;
	neg.f32 	%f377, %f375;
	sub.f32 	%f378, %f371, %f375;
	add.f32 	%f379, %f378, %f378;
	fma.rn.f32 	%f380, %f377, %f371, %f379;
	mul.rn.f32 	%f381, %f373, %f380;
	fma.rn.f32 	%f382, %f376, 0f3A2C32E4, 0f3B52E7DB;
	fma.rn.f32 	%f383, %f382, %f376, 0f3C93BB73;
	fma.rn.f32 	%f384, %f383, %f376, 0f3DF6384F;
	mul.rn.f32 	%f385, %f384, %f376;
	fma.rn.f32 	%f386, %f375, 0f3FB8AA3B, %f370;
	mul.f32 	%f387, %f385, 0f40400000;
	sub.f32 	%f388, %f370, %f386;
	fma.rn.f32 	%f389, %f375, 0f3FB8AA3B, %f388;
	fma.rn.f32 	%f390, %f381, 0f3FB8AA3B, %f389;
	fma.rn.f32 	%f391, %f375, 0f32A55E34, %f390;
	fma.rn.f32 	%f392, %f387, %f381, %f391;
	fma.rn.f32 	%f393, %f385, %f375, %f392;
	add.rn.f32 	%f394, %f386, %f393;
	mov.f32 	%f395, 0f400CCCCD;
	mul.rn.f32 	%f396, %f394, %f395;
	cvt.rni.f32.f32 	%f397, %f396;
	sub.f32 	%f398, %f396, %f397;
	neg.f32 	%f399, %f396;
	fma.rn.f32 	%f400, %f394, 0f400CCCCD, %f399;
	neg.f32 	%f401, %f386;
	add.rn.f32 	%f402, %f394, %f401;
	neg.f32 	%f403, %f402;
	add.rn.f32 	%f404, %f393, %f403;
	fma.rn.f32 	%f405, %f404, 0f400CCCCD, %f400;
	add.f32 	%f406, %f398, %f405;
	setp.gt.f32 	%p39, %f397, 0f00000000;
	selp.b32 	%r87, 0, -2097152000, %p39;
	setp.neu.f32 	%p40, %f363, 0f7F800000;
	setp.lt.f32 	%p41, %f396, 0f00000000;
	selp.f32 	%f407, 0f00000000, 0f7F800000, %p41;
	abs.f32 	%f408, %f396;
	setp.gt.f32 	%p42, %f408, 0f43180000;
	cvt.rzi.s32.f32 	%r88, %f397;
	shl.b32 	%r89, %r88, 23;
	sub.s32 	%r90, %r89, %r87;
	mov.b32 	%f409, %r90;
	add.s32 	%r91, %r87, 2130706432;
	mov.b32 	%f410, %r91;
	fma.rn.f32 	%f411, %f406, 0f391FCB8E, 0f3AAF85ED;
	fma.rn.f32 	%f412, %f411, %f406, 0f3C1D9856;
	fma.rn.f32 	%f413, %f412, %f406, 0f3D6357BB;
	fma.rn.f32 	%f414, %f413, %f406, 0f3E75FDEC;
	fma.rn.f32 	%f415, %f414, %f406, 0f3F317218;
	fma.rn.f32 	%f416, %f415, %f406, 0f3F800000;
	mul.f32 	%f417, %f416, %f410;
	mul.f32 	%f418, %f417, %f409;
	selp.f32 	%f1586, %f407, %f418, %p42;
	@%p40 bra 	$L__BB8_71;
	add.f32 	%f419, %f42, %f42;
	mov.b32 	%r92, %f419;
	and.b32  	%r93, %r92, 2147483647;
	mov.b32 	%f1586, %r93;
	bra.uni 	$L__BB8_71;
$L__BB8_66:
	add.f32 	%f733, %f44, 0f3D6147AE;
	div.rn.f32 	%f54, %f733, 0f3F870A3D;
	setp.eq.f32 	%p100, %f54, 0f3F800000;
	mov.f32 	%f1586, 0f3F800000;
	@%p100 bra 	$L__BB8_71;
	abs.f32 	%f734, %f54;
	setp.num.f32 	%p101, %f734, %f734;
	@%p101 bra 	$L__BB8_69;
	mov.f32 	%f792, 0f4019999A;
	add.rn.f32 	%f1586, %f54, %f792;
	bra.uni 	$L__BB8_71;
$L__BB8_69:
	setp.lt.f32 	%p102, %f734, 0f00800000;
	mul.f32 	%f737, %f734, 0f4B800000;
	selp.f32 	%f738, %f737, %f734, %p102;
	mov.b32 	%r149, %f738;
	add.s32 	%r150, %r149, -1060439283;
	and.b32  	%r151, %r150, -8388608;
	sub.s32 	%r152, %r149, %r151;
	mov.b32 	%f739, %r152;
	cvt.rn.f32.s32 	%f740, %r151;
	selp.f32 	%f741, 0fC1C00000, 0f00000000, %p102;
	fma.rn.f32 	%f742, %f740, 0f34000000, %f741;
	add.f32 	%f743, %f739, 0fBF800000;
	add.f32 	%f744, %f739, 0f3F800000;
	rcp.approx.ftz.f32 	%f745, %f744;
	add.f32 	%f746, %f743, %f743;
	mul.f32 	%f747, %f746, %f745;
	mul.f32 	%f748, %f747, %f747;
	neg.f32 	%f749, %f747;
	sub.f32 	%f750, %f743, %f747;
	add.f32 	%f751, %f750, %f750;
	fma.rn.f32 	%f752, %f749, %f743, %f751;
	mul.rn.f32 	%f753, %f745, %f752;
	fma.rn.f32 	%f754, %f748, 0f3A2C32E4, 0f3B52E7DB;
	fma.rn.f32 	%f755, %f754, %f748, 0f3C93BB73;
	fma.rn.f32 	%f756, %f755, %f748, 0f3DF6384F;
	mul.rn.f32 	%f757, %f756, %f748;
	fma.rn.f32 	%f758, %f747, 0f3FB8AA3B, %f742;
	mul.f32 	%f759, %f757, 0f40400000;
	sub.f32 	%f760, %f742, %f758;
	fma.rn.f32 	%f761, %f747, 0f3FB8AA3B, %f760;
	fma.rn.f32 	%f762, %f753, 0f3FB8AA3B, %f761;
	fma.rn.f32 	%f763, %f747, 0f32A55E34, %f762;
	fma.rn.f32 	%f764, %f759, %f753, %f763;
	fma.rn.f32 	%f765, %f757, %f747, %f764;
	add.rn.f32 	%f766, %f758, %f765;
	mov.f32 	%f767, 0f4019999A;
	mul.rn.f32 	%f768, %f766, %f767;
	cvt.rni.f32.f32 	%f769, %f768;
	sub.f32 	%f770, %f768, %f769;
	neg.f32 	%f771, %f768;
	fma.rn.f32 	%f772, %f766, 0f4019999A, %f771;
	neg.f32 	%f773, %f758;
	add.rn.f32 	%f774, %f766, %f773;
	neg.f32 	%f775, %f774;
	add.rn.f32 	%f776, %f765, %f775;
	fma.rn.f32 	%f777, %f776, 0f4019999A, %f772;
	add.f32 	%f778, %f770, %f777;
	setp.gt.f32 	%p103, %f769, 0f00000000;
	selp.b32 	%r153, 0, -2097152000, %p103;
	setp.neu.f32 	%p104, %f54, 0f00000000;
	setp.neu.f32 	%p105, %f734, 0f7F800000;
	setp.lt.f32 	%p106, %f768, 0f00000000;
	selp.f32 	%f779, 0f00000000, 0f7F800000, %p106;
	abs.f32 	%f780, %f768;
	setp.gt.f32 	%p107, %f780, 0f43180000;
	cvt.rzi.s32.f32 	%r154, %f769;
	shl.b32 	%r155, %r154, 23;
	sub.s32 	%r156, %r155, %r153;
	mov.b32 	%f781, %r156;
	add.s32 	%r157, %r153, 2130706432;
	mov.b32 	%f782, %r157;
	fma.rn.f32 	%f783, %f778, 0f391FCB8E, 0f3AAF85ED;
	fma.rn.f32 	%f784, %f783, %f778, 0f3C1D9856;
	fma.rn.f32 	%f785, %f784, %f778, 0f3D6357BB;
	fma.rn.f32 	%f786, %f785, %f778, 0f3E75FDEC;
	fma.rn.f32 	%f787, %f786, %f778, 0f3F317218;
	fma.rn.f32 	%f788, %f787, %f778, 0f3F800000;
	mul.f32 	%f789, %f788, %f782;
	mul.f32 	%f790, %f789, %f781;
	selp.f32 	%f1586, %f779, %f790, %p107;
	and.pred  	%p108, %p104, %p105;
	@%p108 bra 	$L__BB8_71;
	add.f32 	%f791, %f54, %f54;
	mov.b32 	%r158, %f791;
	and.b32  	%r159, %r158, 2147483647;
	mov.b32 	%f1586, %r159;
$L__BB8_71:
	mul.f32 	%f1587, %f1590, %f1585;
	mul.f32 	%f1588, %f1590, %f1584;
	mul.f32 	%f1589, %f1590, %f1586;
$L__BB8_72:
	cvt.rn.f32.s32 	%f68, %r1;
	add.f32 	%f793, %f68, 0f3F000000;
	cvt.rn.f32.s32 	%f794, %r27;
	div.rn.f32 	%f69, %f793, %f794;
	cvt.rn.f32.u32 	%f70, %r50;
	add.f32 	%f795, %f70, 0f3F000000;
	cvt.rn.f32.u32 	%f796, %r43;
	div.rn.f32 	%f71, %f795, %f796;
	setp.eq.s32 	%p109, %r39, 16;
	@%p109 bra 	$L__BB8_90;
	setp.ne.s32 	%p110, %r39, 1;
	@%p110 bra 	$L__BB8_93;
	max.f32 	%f859, %f69, 0f00000000;
	min.f32 	%f860, %f859, 0f3F800000;
	max.f32 	%f861, %f71, 0f00000000;
	min.f32 	%f862, %f861, 0f3F800000;
	cvt.rn.f32.s32 	%f863, %r35;
	fma.rn.f32 	%f864, %f860, %f863, 0fBF000000;
	cvt.rn.f32.s32 	%f865, %r36;
	fma.rn.f32 	%f866, %f862, %f865, 0fBF000000;
	cvt.rmi.f32.f32 	%f867, %f864;
	cvt.rzi.s32.f32 	%r184, %f867;
	cvt.rmi.f32.f32 	%f868, %f866;
	cvt.rzi.s32.f32 	%r185, %f868;
	add.s32 	%r186, %r184, 1;
	add.s32 	%r187, %r185, 1;
	cvt.rn.f32.s32 	%f869, %r184;
	sub.f32 	%f870, %f864, %f869;
	cvt.rn.f32.s32 	%f871, %r185;
	sub.f32 	%f872, %f866, %f871;
	add.s32 	%r188, %r35, -1;
	min.s32 	%r189, %r184, %r188;
	max.s32 	%r190, %r189, 0;
	min.s32 	%r191, %r186, %r188;
	max.s32 	%r192, %r191, 0;
	add.s32 	%r193, %r36, -1;
	min.s32 	%r194, %r185, %r193;
	max.s32 	%r195, %r194, 0;
	min.s32 	%r196, %r187, %r193;
	max.s32 	%r197, %r196, 0;
	mul.lo.s32 	%r198, %r195, %r37;
	add.s32 	%r199, %r198, %r190;
	shl.b32 	%r200, %r199, 2;
	add.s32 	%r201, %r198, %r192;
	shl.b32 	%r202, %r201, 2;
	mul.lo.s32 	%r203, %r197, %r37;
	add.s32 	%r204, %r203, %r190;
	shl.b32 	%r205, %r204, 2;
	add.s32 	%r206, %r203, %r192;
	shl.b32 	%r207, %r206, 2;
	mov.f32 	%f873, 0f3F800000;
	sub.f32 	%f874, %f873, %f870;
	sub.f32 	%f875, %f873, %f872;
	mul.f32 	%f876, %f874, %f875;
	mul.f32 	%f877, %f870, %f875;
	mul.f32 	%f878, %f874, %f872;
	mul.f32 	%f879, %f870, %f872;
	mul.wide.s32 	%rd26, %r200, 4;
	add.s64 	%rd27, %rd1, %rd26;
	ld.global.nc.f32 	%f880, [%rd27];
	mul.wide.s32 	%rd28, %r202, 4;
	add.s64 	%rd29, %rd1, %rd28;
	ld.global.nc.f32 	%f881, [%rd29];
	mul.f32 	%f882, %f877, %f881;
	fma.rn.f32 	%f883, %f876, %f880, %f882;
	mul.wide.s32 	%rd30, %r205, 4;
	add.s64 	%rd31, %rd1, %rd30;
	ld.global.nc.f32 	%f884, [%rd31];
	fma.rn.f32 	%f885, %f878, %f884, %f883;
	mul.wide.s32 	%rd32, %r207, 4;
	add.s64 	%rd33, %rd1, %rd32;
	ld.global.nc.f32 	%f886, [%rd33];
	fma.rn.f32 	%f887, %f879, %f886, %f885;
	ld.global.nc.f32 	%f888, [%rd27+4];
	ld.global.nc.f32 	%f889, [%rd29+4];
	mul.f32 	%f890, %f877, %f889;
	fma.rn.f32 	%f891, %f876, %f888, %f890;
	ld.global.nc.f32 	%f892, [%rd31+4];
	fma.rn.f32 	%f893, %f878, %f892, %f891;
	ld.global.nc.f32 	%f894, [%rd33+4];
	fma.rn.f32 	%f895, %f879, %f894, %f893;
	ld.global.nc.f32 	%f896, [%rd27+8];
	ld.global.nc.f32 	%f897, [%rd29+8];
	mul.f32 	%f898, %f877, %f897;
	fma.rn.f32 	%f899, %f876, %f896, %f898;
	ld.global.nc.f32 	%f900, [%rd31+8];
	fma.rn.f32 	%f901, %f878, %f900, %f899;
	ld.global.nc.f32 	%f902, [%rd33+8];
	fma.rn.f32 	%f903, %f879, %f902, %f901;
	mul.f32 	%f904, %f235, %f237;
	mul.f32 	%f81, %f904, %f887;
	mul.f32 	%f80, %f904, %f895;
	mul.f32 	%f79, %f904, %f903;
	max.f32 	%f905, %f81, %f80;
	max.f32 	%f75, %f905, %f79;
	setp.leu.f32 	%p112, %f75, 0f3F800000;
	@%p112 bra 	$L__BB8_76;
	mul.f32 	%f906, %f80, 0f3F371759;
	fma.rn.f32 	%f907, %f81, 0f3E59B3D0, %f906;
	fma.rn.f32 	%f908, %f79, 0f3D93DD98, %f907;
	add.f32 	%f909, %f75, 0fBF800000;
	mul.f32 	%f910, %f909, 0f3F000000;
	min.f32 	%f911, %f910, 0f3F800000;
	mul.f32 	%f912, %f911, 0f3E99999A;
	sub.f32 	%f913, %f908, %f81;
	fma.rn.f32 	%f81, %f913, %f912, %f81;
	sub.f32 	%f914, %f908, %f80;
	fma.rn.f32 	%f80, %f914, %f912, %f80;
	sub.f32 	%f915, %f908, %f79;
	fma.rn.f32 	%f79, %f915, %f912, %f79;
$L__BB8_76:
	ld.param.u32 	%r379, [DebugOutputKernel_param_20];
	ld.param.f32 	%f1570, [DebugOutputKernel_param_18];
	mul.f32 	%f82, %f1570, %f1587;
	mul.f32 	%f83, %f1570, %f1588;
	mul.f32 	%f84, %f1570, %f1589;
	mul.f32 	%f85, %f1570, %f1590;
	setp.eq.s32 	%p113, %r379, 3;
	@%p113 bra 	$L__BB8_80;
	ld.param.u32 	%r380, [DebugOutputKernel_param_20];
	setp.eq.s32 	%p114, %r380, 2;
	@%p114 bra 	$L__BB8_79;
	ld.param.u32 	%r381, [DebugOutputKernel_param_20];
	add.f32 	%f1605, %f82, %f81;
	add.f32 	%f1606, %f83, %f80;
	add.f32 	%f1607, %f84, %f79;
	setp.ne.s32 	%p115, %r381, 1;
	bra.uni 	$L__BB8_89;
$L__BB8_79:
	add.f32 	%f934, %f82, %f81;
	mul.f32 	%f935, %f82, %f81;
	sub.f32 	%f1605, %f934, %f935;
	add.f32 	%f936, %f83, %f80;
	mul.f32 	%f937, %f83, %f80;
	sub.f32 	%f1606, %f936, %f937;
	add.f32 	%f938, %f84, %f79;
	mul.f32 	%f939, %f84, %f79;
	sub.f32 	%f1607, %f938, %f939;
	bra.uni 	$L__BB8_89;
$L__BB8_80:
	setp.gt.f32 	%p116, %f85, 0f3A83126F;
	div.rn.f32 	%f916, %f82, %f85;
	setp.geu.f32 	%p117, %f916, 0f3F000000;
	and.pred  	%p118, %p116, %p117;
	@%p118 bra 	$L__BB8_82;
	add.f32 	%f921, %f82, %f82;
	mul.f32 	%f1605, %f921, %f81;
	bra.uni 	$L__BB8_83;
$L__BB8_82:
	add.f32 	%f918, %f81, %f81;
	mov.f32 	%f919, 0f3F800000;
	sub.f32 	%f920, %f919, %f82;
	fma.rn.f32 	%f1605, %f920, %f918, %f82;
$L__BB8_83:
	setp.gt.f32 	%p119, %f85, 0f3A83126F;
	div.rn.f32 	%f922, %f83, %f85;
	setp.geu.f32 	%p120, %f922, 0f3F000000;
	and.pred  	%p121, %p119, %p120;
	@%p121 bra 	$L__BB8_85;
	add.f32 	%f927, %f83, %f83;
	mul.f32 	%f1606, %f927, %f80;
	bra.uni 	$L__BB8_86;
$L__BB8_85:
	add.f32 	%f924, %f80, %f80;
	mov.f32 	%f925, 0f3F800000;
	sub.f32 	%f926, %f925, %f83;
	fma.rn.f32 	%f1606, %f926, %f924, %f83;
$L__BB8_86:
	setp.gt.f32 	%p122, %f85, 0f3A83126F;
	div.rn.f32 	%f928, %f84, %f85;
	setp.geu.f32 	%p123, %f928, 0f3F000000;
	and.pred  	%p124, %p122, %p123;
	@%p124 bra 	$L__BB8_88;
	add.f32 	%f933, %f84, %f84;
	mul.f32 	%f1607, %f933, %f79;
	bra.uni 	$L__BB8_89;
$L__BB8_88:
	add.f32 	%f930, %f79, %f79;
	mov.f32 	%f931, 0f3F800000;
	sub.f32 	%f932, %f931, %f84;
	fma.rn.f32 	%f1607, %f932, %f930, %f84;
$L__BB8_89:
	max.f32 	%f940, %f1605, %f1606;
	max.f32 	%f941, %f940, %f1607;
	max.f32 	%f942, %f941, 0f00000000;
	min.f32 	%f943, %f942, 0f3F800000;
	max.f32 	%f1608, %f85, %f943;
	bra.uni 	$L__BB8_103;
$L__BB8_90:
	max.f32 	%f797, %f69, 0f00000000;
	min.f32 	%f798, %f797, 0f3F800000;
	max.f32 	%f799, %f71, 0f00000000;
	min.f32 	%f800, %f799, 0f3F800000;
	cvt.rn.f32.s32 	%f801, %r35;
	fma.rn.f32 	%f802, %f798, %f801, 0fBF000000;
	cvt.rn.f32.s32 	%f803, %r36;
	fma.rn.f32 	%f804, %f800, %f803, 0fBF000000;
	cvt.rmi.f32.f32 	%f805, %f802;
	cvt.rzi.s32.f32 	%r160, %f805;
	cvt.rmi.f32.f32 	%f806, %f804;
	cvt.rzi.s32.f32 	%r161, %f806;
	add.s32 	%r162, %r160, 1;
	add.s32 	%r163, %r161, 1;
	cvt.rn.f32.s32 	%f807, %r160;
	sub.f32 	%f808, %f802, %f807;
	cvt.rn.f32.s32 	%f809, %r161;
	sub.f32 	%f810, %f804, %f809;
	add.s32 	%r164, %r35, -1;
	min.s32 	%r165, %r160, %r164;
	max.s32 	%r166, %r165, 0;
	min.s32 	%r167, %r162, %r164;
	max.s32 	%r168, %r167, 0;
	add.s32 	%r169, %r36, -1;
	min.s32 	%r170, %r161, %r169;
	max.s32 	%r171, %r170, 0;
	min.s32 	%r172, %r163, %r169;
	max.s32 	%r173, %r172, 0;
	mul.lo.s32 	%r174, %r171, %r37;
	add.s32 	%r175, %r174, %r166;
	shl.b32 	%r176, %r175, 2;
	add.s32 	%r177, %r174, %r168;
	shl.b32 	%r178, %r177, 2;
	mul.lo.s32 	%r179, %r173, %r37;
	add.s32 	%r180, %r179, %r166;
	shl.b32 	%r181, %r180, 2;
	add.s32 	%r182, %r179, %r168;
	shl.b32 	%r183, %r182, 2;
	mov.f32 	%f811, 0f3F800000;
	sub.f32 	%f812, %f811, %f808;
	sub.f32 	%f813, %f811, %f810;
	mul.f32 	%f814, %f812, %f813;
	mul.f32 	%f815, %f808, %f813;
	mul.f32 	%f816, %f812, %f810;
	mul.f32 	%f817, %f808, %f810;
	mul.wide.s32 	%rd18, %r176, 4;
	add.s64 	%rd19, %rd1, %rd18;
	ld.global.nc.f32 	%f818, [%rd19];
	mul.wide.s32 	%rd20, %r178, 4;
	add.s64 	%rd21, %rd1, %rd20;
	ld.global.nc.f32 	%f819, [%rd21];
	mul.f32 	%f820, %f815, %f819;
	fma.rn.f32 	%f821, %f814, %f818, %f820;
	mul.wide.s32 	%rd22, %r181, 4;
	add.s64 	%rd23, %rd1, %rd22;
	ld.global.nc.f32 	%f822, [%rd23];
	fma.rn.f32 	%f823, %f816, %f822, %f821;
	mul.wide.s32 	%rd24, %r183, 4;
	add.s64 	%rd25, %rd1, %rd24;
	ld.global.nc.f32 	%f824, [%rd25];
	fma.rn.f32 	%f825, %f817, %f824, %f823;
	ld.global.nc.f32 	%f826, [%rd19+4];
	ld.global.nc.f32 	%f827, [%rd21+4];
	mul.f32 	%f828, %f815, %f827;
	fma.rn.f32 	%f829, %f814, %f826, %f828;
	ld.global.nc.f32 	%f830, [%rd23+4];
	fma.rn.f32 	%f831, %f816, %f830, %f829;
	ld.global.nc.f32 	%f832, [%rd25+4];
	fma.rn.f32 	%f833, %f817, %f832, %f831;
	ld.global.nc.f32 	%f834, [%rd19+8];
	ld.global.nc.f32 	%f835, [%rd21+8];
	mul.f32 	%f836, %f815, %f835;
	fma.rn.f32 	%f837, %f814, %f834, %f836;
	ld.global.nc.f32 	%f838, [%rd23+8];
	fma.rn.f32 	%f839, %f816, %f838, %f837;
	ld.global.nc.f32 	%f840, [%rd25+8];
	fma.rn.f32 	%f841, %f817, %f840, %f839;
	mul.f32 	%f842, %f235, %f825;
	mul.f32 	%f1605, %f237, %f842;
	mul.f32 	%f843, %f235, %f833;
	mul.f32 	%f1606, %f237, %f843;
	mul.f32 	%f844, %f235, %f841;
	mul.f32 	%f1607, %f237, %f844;
	max.f32 	%f845, %f1605, %f1606;
	max.f32 	%f110, %f845, %f1607;
	setp.leu.f32 	%p111, %f110, 0f3F800000;
	@%p111 bra 	$L__BB8_92;
	mul.f32 	%f846, %f1606, 0f3F371759;
	fma.rn.f32 	%f847, %f1605, 0f3E59B3D0, %f846;
	fma.rn.f32 	%f848, %f1607, 0f3D93DD98, %f847;
	add.f32 	%f849, %f110, 0fBF800000;
	mul.f32 	%f850, %f849, 0f3F000000;
	min.f32 	%f851, %f850, 0f3F800000;
	mul.f32 	%f852, %f851, 0f3E99999A;
	sub.f32 	%f853, %f848, %f1605;
	fma.rn.f32 	%f1605, %f853, %f852, %f1605;
	sub.f32 	%f854, %f848, %f1606;
	fma.rn.f32 	%f1606, %f854, %f852, %f1606;
	sub.f32 	%f855, %f848, %f1607;
	fma.rn.f32 	%f1607, %f855, %f852, %f1607;
$L__BB8_92:
	max.f32 	%f856, %f1605, %f1606;
	max.f32 	%f857, %f856, %f1607;
	max.f32 	%f858, %f857, 0f00000000;
	min.f32 	%f1608, %f858, 0f3F800000;
	bra.uni 	$L__BB8_103;
$L__BB8_93:
	ld.param.u64 	%rd55, [DebugOutputKernel_param_1];
	setp.eq.s64 	%p125, %rd55, 0;
	min.s32 	%r208, %r32, %r33;
	setp.lt.s32 	%p126, %r208, 1;
	or.pred  	%p1, %p126, %p125;
	not.pred 	%p127, %p1;
	@%p127 bra 	$L__BB8_95;
	shr.s32 	%r233, %r1, 31;
	shr.u32 	%r234, %r233, 28;
	add.s32 	%r235, %r1, %r234;
	shr.s32 	%r236, %r235, 4;
	shr.u32 	%r237, %r235, 31;
	add.s32 	%r238, %r236, %r237;
	and.b32  	%r239, %r238, -2;
	sub.s32 	%r240, %r236, %r239;
	shr.u32 	%r241, %r50, 4;
	and.b32  	%r242, %r241, 1;
	setp.eq.s32 	%p128, %r240, %r242;
	selp.f32 	%f1602, 0f3F800000, 0f3F000000, %p128;
	mov.f32 	%f1603, 0f00000000;
	mov.f32 	%f1604, %f1602;
	bra.uni 	$L__BB8_96;
$L__BB8_95:
	ld.param.u32 	%r377, [DebugOutputKernel_param_11];
	ld.param.u64 	%rd56, [DebugOutputKernel_param_1];
	cvta.to.global.u64 	%rd34, %rd56;
	max.f32 	%f944, %f69, 0f00000000;
	min.f32 	%f945, %f944, 0f3F800000;
	max.f32 	%f946, %f71, 0f00000000;
	min.f32 	%f947, %f946, 0f3F800000;
	cvt.rn.f32.u32 	%f948, %r32;
	fma.rn.f32 	%f949, %f945, %f948, 0fBF000000;
	cvt.rn.f32.u32 	%f950, %r33;
	fma.rn.f32 	%f951, %f947, %f950, 0fBF000000;
	cvt.rmi.f32.f32 	%f952, %f949;
	cvt.rzi.s32.f32 	%r209, %f952;
	cvt.rmi.f32.f32 	%f953, %f951;
	cvt.rzi.s32.f32 	%r210, %f953;
	add.s32 	%r211, %r209, 1;
	add.s32 	%r212, %r210, 1;
	cvt.rn.f32.s32 	%f954, %r209;
	sub.f32 	%f955, %f949, %f954;
	cvt.rn.f32.s32 	%f956, %r210;
	sub.f32 	%f957, %f951, %f956;
	add.s32 	%r213, %r32, -1;
	min.s32 	%r214, %r209, %r213;
	max.s32 	%r215, %r214, 0;
	min.s32 	%r216, %r211, %r213;
	max.s32 	%r217, %r216, 0;
	add.s32 	%r218, %r33, -1;
	min.s32 	%r219, %r210, %r218;
	max.s32 	%r220, %r219, 0;
	min.s32 	%r221, %r212, %r218;
	max.s32 	%r222, %r221, 0;
	mul.lo.s32 	%r223, %r220, %r377;
	add.s32 	%r224, %r223, %r215;
	shl.b32 	%r225, %r224, 2;
	add.s32 	%r226, %r223, %r217;
	shl.b32 	%r227, %r226, 2;
	mul.lo.s32 	%r228, %r222, %r377;
	add.s32 	%r229, %r228, %r215;
	shl.b32 	%r230, %r229, 2;
	add.s32 	%r231, %r228, %r217;
	shl.b32 	%r232, %r231, 2;
	mov.f32 	%f958, 0f3F800000;
	sub.f32 	%f959, %f958, %f955;
	sub.f32 	%f960, %f958, %f957;
	mul.f32 	%f961, %f959, %f960;
	mul.f32 	%f962, %f955, %f960;
	mul.f32 	%f963, %f959, %f957;
	mul.f32 	%f964, %f955, %f957;
	mul.wide.s32 	%rd35, %r225, 4;
	add.s64 	%rd36, %rd34, %rd35;
	ld.global.nc.f32 	%f965, [%rd36];
	mul.wide.s32 	%rd37, %r227, 4;
	add.s64 	%rd38, %rd34, %rd37;
	ld.global.nc.f32 	%f966, [%rd38];
	mul.f32 	%f967, %f962, %f966;
	fma.rn.f32 	%f968, %f961, %f965, %f967;
	mul.wide.s32 	%rd39, %r230, 4;
	add.s64 	%rd40, %rd34, %rd39;
	ld.global.nc.f32 	%f969, [%rd40];
	fma.rn.f32 	%f970, %f963, %f969, %f968;
	mul.wide.s32 	%rd41, %r232, 4;
	add.s64 	%rd42, %rd34, %rd41;
	ld.global.nc.f32 	%f971, [%rd42];
	fma.rn.f32 	%f972, %f964, %f971, %f970;
	ld.global.nc.f32 	%f973, [%rd36+4];
	ld.global.nc.f32 	%f974, [%rd38+4];
	mul.f32 	%f975, %f962, %f974;
	fma.rn.f32 	%f976, %f961, %f973, %f975;
	ld.global.nc.f32 	%f977, [%rd40+4];
	fma.rn.f32 	%f978, %f963, %f977, %f976;
	ld.global.nc.f32 	%f979, [%rd42+4];
	fma.rn.f32 	%f980, %f964, %f979, %f978;
	ld.global.nc.f32 	%f981, [%rd36+8];
	ld.global.nc.f32 	%f982, [%rd38+8];
	mul.f32 	%f983, %f962, %f982;
	fma.rn.f32 	%f984, %f961, %f981, %f983;
	ld.global.nc.f32 	%f985, [%rd40+8];
	fma.rn.f32 	%f986, %f963, %f985, %f984;
	ld.global.nc.f32 	%f987, [%rd42+8];
	fma.rn.f32 	%f988, %f964, %f987, %f986;
	mul.f32 	%f1602, %f235, %f972;
	mul.f32 	%f1603, %f235, %f980;
	mul.f32 	%f1604, %f235, %f988;
$L__BB8_96:
	setp.gt.s32 	%p129, %r1, 23;
	setp.gt.u32 	%p130, %r50, 23;
	or.pred  	%p131, %p129, %p130;
	mov.f32 	%f1573, 0f3F800000;
	mov.f32 	%f1575, 0f3F800000;
	mov.f32 	%f1608, 0f3F800000;
	mov.f32 	%f1605, %f1602;
	mov.f32 	%f1606, %f1603;
	mov.f32 	%f1607, %f1604;
	@%p131 bra 	$L__BB8_103;
	add.s32 	%r243, %r1, -22;
	add.s32 	%r244, %r50, -22;
	min.u32 	%r245, %r243, %r244;
	setp.lt.u32 	%p132, %r245, -20;
	mov.f32 	%f1606, 0f3F800000;
	mov.f32 	%f1605, %f1573;
	mov.f32 	%f1607, %f1575;
	@%p132 bra 	$L__BB8_103;
	mov.f32 	%f1606, 0f00000000;
	mov.f32 	%f1576, 0f3E4CCCCD;
	mov.f32 	%f1605, %f1573;
	mov.f32 	%f1607, %f1575;
	@%p1 bra 	$L__BB8_103;
	setp.eq.s32 	%p133, %r39, 2;
	mov.f32 	%f1606, 0f3F666666;
	mov.f32 	%f1574, 0f3E4CCCCD;
	mov.f32 	%f1605, %f1573;
	mov.f32 	%f1607, %f1576;
	@%p133 bra 	$L__BB8_103;
	add.s32 	%r246, %r39, -3;
	setp.lt.u32 	%p134, %r246, 5;
	mov.f32 	%f1606, 0f3F4CCCCD;
	mov.f32 	%f1605, %f1574;
	mov.f32 	%f1607, %f1576;
	@%p134 bra 	$L__BB8_103;
	setp.eq.s32 	%p135, %r39, 8;
	mov.f32 	%f1607, 0f3F666666;
	mov.f32 	%f1606, 0f3ECCCCCD;
	mov.f32 	%f1605, %f1574;
	@%p135 bra 	$L__BB8_103;
	add.s32 	%r247, %r39, -9;
	setp.lt.u32 	%p136, %r247, 7;
	selp.f32 	%f1605, 0f3E4CCCCD, %f1602, %p136;
	selp.f32 	%f1606, 0f3F4CCCCD, %f1603, %p136;
	selp.f32 	%f1607, 0f3F666666, %f1604, %p136;
$L__BB8_103:
	ld.param.u32 	%r383, [DebugOutputKernel_param_21];
	setp.eq.s32 	%p137, %r383, 0;
	setp.leu.f32 	%p138, %f1608, 0f3A83126F;
	or.pred  	%p139, %p137, %p138;
	@%p139 bra 	$L__BB8_179;
	ld.param.u32 	%r386, [DebugOutputKernel_param_22];
	rcp.rn.f32 	%f132, %f1608;
	mul.f32 	%f133, %f1605, %f132;
	setp.eq.s32 	%p140, %r386, 3;
	@%p140 bra 	$L__BB8_119;
	ld.param.u32 	%r387, [DebugOutputKernel_param_22];
	setp.ne.s32 	%p141, %r387, 2;
	@%p141 bra 	$L__BB8_130;
	setp.le.f32 	%p166, %f133, 0f00000000;
	mov.f32 	%f1622, 0f00000000;
	@%p166 bra 	$L__BB8_115;
	setp.geu.f32 	%p167, %f133, 0f3C9374BC;
	@%p167 bra 	$L__BB8_109;
	mul.f32 	%f1622, %f133, 0f40900000;
	bra.uni 	$L__BB8_115;
$L__BB8_109:
	abs.f32 	%f135, %f133;
	setp.eq.f32 	%p168, %f133, 0f3F800000;
	mov.f32 	%f1609, 0f3F800000;
	@%p168 bra 	$L__BB8_114;
	setp.num.f32 	%p169, %f135, %f135;
	@%p169 bra 	$L__BB8_112;
	mov.f32 	%f1236, 0f3EE66666;
	add.rn.f32 	%f1609, %f133, %f1236;
	bra.uni 	$L__BB8_114;
$L__BB8_112:
	setp.lt.f32 	%p170, %f135, 0f00800000;
	mul.f32 	%f1181, %f135, 0f4B800000;
	selp.f32 	%f1182, %f1181, %f135, %p170;
	mov.b32 	%r281, %f1182;
	add.s32 	%r282, %r281, -1060439283;
	and.b32  	%r283, %r282, -8388608;
	sub.s32 	%r284, %r281, %r283;
	mov.b32 	%f1183, %r284;
	cvt.rn.f32.s32 	%f1184, %r283;
	selp.f32 	%f1185, 0fC1C00000, 0f00000000, %p170;
	fma.rn.f32 	%f1186, %f1184, 0f34000000, %f1185;
	add.f32 	%f1187, %f1183, 0fBF800000;
	add.f32 	%f1188, %f1183, 0f3F800000;
	rcp.approx.ftz.f32 	%f1189, %f1188;
	add.f32 	%f1190, %f1187, %f1187;
	mul.f32 	%f1191, %f1190, %f1189;
	mul.f32 	%f1192, %f1191, %f1191;
	neg.f32 	%f1193, %f1191;
	sub.f32 	%f1194, %f1187, %f1191;
	add.f32 	%f1195, %f1194, %f1194;
	fma.rn.f32 	%f1196, %f1193, %f1187, %f1195;
	mul.rn.f32 	%f1197, %f1189, %f1196;
	fma.rn.f32 	%f1198, %f1192, 0f3A2C32E4, 0f3B52E7DB;
	fma.rn.f32 	%f1199, %f1198, %f1192, 0f3C93BB73;
	fma.rn.f32 	%f1200, %f1199, %f1192, 0f3DF6384F;
	mul.rn.f32 	%f1201, %f1200, %f1192;
	fma.rn.f32 	%f1202, %f1191, 0f3FB8AA3B, %f1186;
	mul.f32 	%f1203, %f1201, 0f40400000;
	sub.f32 	%f1204, %f1186, %f1202;
	fma.rn.f32 	%f1205, %f1191, 0f3FB8AA3B, %f1204;
	fma.rn.f32 	%f1206, %f1197, 0f3FB8AA3B, %f1205;
	fma.rn.f32 	%f1207, %f1191, 0f32A55E34, %f1206;
	fma.rn.f32 	%f1208, %f1203, %f1197, %f1207;
	fma.rn.f32 	%f1209, %f1201, %f1191, %f1208;
	add.rn.f32 	%f1210, %f1202, %f1209;
	mov.f32 	%f1211, 0f3EE66666;
	mul.rn.f32 	%f1212, %f1210, %f1211;
	cvt.rni.f32.f32 	%f1213, %f1212;
	sub.f32 	%f1214, %f1212, %f1213;
	neg.f32 	%f1215, %f1212;
	fma.rn.f32 	%f1216, %f1210, 0f3EE66666, %f1215;
	neg.f32 	%f1217, %f1202;
	add.rn.f32 	%f1218, %f1210, %f1217;
	neg.f32 	%f1219, %f1218;
	add.rn.f32 	%f1220, %f1209, %f1219;
	fma.rn.f32 	%f1221, %f1220, 0f3EE66666, %f1216;
	add.f32 	%f1222, %f1214, %f1221;
	setp.gt.f32 	%p171, %f1213, 0f00000000;
	selp.b32 	%r285, 0, -2097152000, %p171;
	setp.neu.f32 	%p172, %f135, 0f7F800000;
	setp.lt.f32 	%p173, %f1212, 0f00000000;
	selp.f32 	%f1223, 0f00000000, 0f7F800000, %p173;
	abs.f32 	%f1224, %f1212;
	setp.gt.f32 	%p174, %f1224, 0f43180000;
	cvt.rzi.s32.f32 	%r286, %f1213;
	shl.b32 	%r287, %r286, 23;
	sub.s32 	%r288, %r287, %r285;
	mov.b32 	%f1225, %r288;
	add.s32 	%r289, %r285, 2130706432;
	mov.b32 	%f1226, %r289;
	fma.rn.f32 	%f1227, %f1222, 0f391FCB8E, 0f3AAF85ED;
	fma.rn.f32 	%f1228, %f1227, %f1222, 0f3C1D9856;
	fma.rn.f32 	%f1229, %f1228, %f1222, 0f3D6357BB;
	fma.rn.f32 	%f1230, %f1229, %f1222, 0f3E75FDEC;
	fma.rn.f32 	%f1231, %f1230, %f1222, 0f3F317218;
	fma.rn.f32 	%f1232, %f1231, %f1222, 0f3F800000;
	mul.f32 	%f1233, %f1232, %f1226;
	mul.f32 	%f1234, %f1233, %f1225;
	selp.f32 	%f1609, %f1223, %f1234, %p174;
	@%p172 bra 	$L__BB8_114;
	add.f32 	%f1235, %f133, %f133;
	mov.b32 	%r290, %f1235;
	and.b32  	%r291, %r290, 2147483647;
	mov.b32 	%f1609, %r291;
$L__BB8_114:
	fma.rn.f32 	%f1622, %f1609, 0f3F8CAC08, 0fBDCAC083;
$L__BB8_115:
	mul.f32 	%f153, %f1606, %f132;
	setp.gtu.f32 	%p175, %f153, 0f00000000;
	mov.f32 	%f1621, 0f00000000;
	@%p175 bra 	$L__BB8_142;
$L__BB8_116:
	mul.f32 	%f177, %f1607, %f132;
	setp.gtu.f32 	%p184, %f177, 0f00000000;
	mov.f32 	%f1623, 0f00000000;
	@%p184 bra 	$L__BB8_117;
	bra.uni 	$L__BB8_178;
$L__BB8_117:
	setp.geu.f32 	%p185, %f177, 0f3C9374BC;
	@%p185 bra 	$L__BB8_164;
	mul.f32 	%f1623, %f177, 0f40900000;
	bra.uni 	$L__BB8_178;
$L__BB8_119:
	setp.le.f32 	%p142, %f133, 0f00000000;
	mov.f32 	%f1622, 0f00000000;
	@%p142 bra 	$L__BB8_125;
	abs.f32 	%f141, %f133;
	setp.eq.f32 	%p143, %f133, 0f3F800000;
	mov.f32 	%f1622, 0f3F800000;
	@%p143 bra 	$L__BB8_125;
	setp.num.f32 	%p144, %f141, %f141;
	@%p144 bra 	$L__BB8_123;
	mov.f32 	%f1062, 0f3EE8BA2E;
	add.rn.f32 	%f1622, %f133, %f1062;
	bra.uni 	$L__BB8_125;
$L__BB8_123:
	setp.lt.f32 	%p145, %f141, 0f00800000;
	mul.f32 	%f1007, %f141, 0f4B800000;
	selp.f32 	%f1008, %f1007, %f141, %p145;
	mov.b32 	%r248, %f1008;
	add.s32 	%r249, %r248, -1060439283;
	and.b32  	%r250, %r249, -8388608;
	sub.s32 	%r251, %r248, %r250;
	mov.b32 	%f1009, %r251;
	cvt.rn.f32.s32 	%f1010, %r250;
	selp.f32 	%f1011, 0fC1C00000, 0f00000000, %p145;
	fma.rn.f32 	%f1012, %f1010, 0f34000000, %f1011;
	add.f32 	%f1013, %f1009, 0fBF800000;
	add.f32 	%f1014, %f1009, 0f3F800000;
	rcp.approx.ftz.f32 	%f1015, %f1014;
	add.f32 	%f1016, %f1013, %f1013;
	mul.f32 	%f1017, %f1016, %f1015;
	mul.f32 	%f1018, %f1017, %f1017;
	neg.f32 	%f1019, %f1017;
	sub.f32 	%f1020, %f1013, %f1017;
	add.f32 	%f1021, %f1020, %f1020;
	fma.rn.f32 	%f1022, %f1019, %f1013, %f1021;
	mul.rn.f32 	%f1023, %f1015, %f1022;
	fma.rn.f32 	%f1024, %f1018, 0f3A2C32E4, 0f3B52E7DB;
	fma.rn.f32 	%f1025, %f1024, %f1018, 0f3C93BB73;
	fma.rn.f32 	%f1026, %f1025, %f1018, 0f3DF6384F;
	mul.rn.f32 	%f1027, %f1026, %f1018;
	fma.rn.f32 	%f1028, %f1017, 0f3FB8AA3B, %f1012;
	mul.f32 	%f1029, %f1027, 0f40400000;
	sub.f32 	%f1030, %f1012, %f1028;
	fma.rn.f32 	%f1031, %f1017, 0f3FB8AA3B, %f1030;
	fma.rn.f32 	%f1032, %f1023, 0f3FB8AA3B, %f1031;
	fma.rn.f32 	%f1033, %f1017, 0f32A55E34, %f1032;
	fma.rn.f32 	%f1034, %f1029, %f1023, %f1033;
	fma.rn.f32 	%f1035, %f1027, %f1017, %f1034;
	add.rn.f32 	%f1036, %f1028, %f1035;
	mov.f32 	%f1037, 0f3EE8BA2E;
	mul.rn.f32 	%f1038, %f1036, %f1037;
	cvt.rni.f32.f32 	%f1039, %f1038;
	sub.f32 	%f1040, %f1038, %f1039;
	neg.f32 	%f1041, %f1038;
	fma.rn.f32 	%f1042, %f1036, 0f3EE8BA2E, %f1041;
	neg.f32 	%f1043, %f1028;
	add.rn.f32 	%f1044, %f1036, %f1043;
	neg.f32 	%f1045, %f1044;
	add.rn.f32 	%f1046, %f1035, %f1045;
	fma.rn.f32 	%f1047, %f1046, 0f3EE8BA2E, %f1042;
	add.f32 	%f1048, %f1040, %f1047;
	setp.gt.f32 	%p146, %f1039, 0f00000000;
	selp.b32 	%r252, 0, -2097152000, %p146;
	setp.neu.f32 	%p147, %f141, 0f7F800000;
	setp.lt.f32 	%p148, %f1038, 0f00000000;
	selp.f32 	%f1049, 0f00000000, 0f7F800000, %p148;
	abs.f32 	%f1050, %f1038;
	setp.gt.f32 	%p149, %f1050, 0f43180000;
	cvt.rzi.s32.f32 	%r253, %f1039;
	shl.b32 	%r254, %r253, 23;
	sub.s32 	%r255, %r254, %r252;
	mov.b32 	%f1051, %r255;
	add.s32 	%r256, %r252, 2130706432;
	mov.b32 	%f1052, %r256;
	fma.rn.f32 	%f1053, %f1048, 0f391FCB8E, 0f3AAF85ED;
	fma.rn.f32 	%f1054, %f1053, %f1048, 0f3C1D9856;
	fma.rn.f32 	%f1055, %f1054, %f1048, 0f3D6357BB;
	fma.rn.f32 	%f1056, %f1055, %f1048, 0f3E75FDEC;
	fma.rn.f32 	%f1057, %f1056, %f1048, 0f3F317218;
	fma.rn.f32 	%f1058, %f1057, %f1048, 0f3F800000;
	mul.f32 	%f1059, %f1058, %f1052;
	mul.f32 	%f1060, %f1059, %f1051;
	selp.f32 	%f1622, %f1049, %f1060, %p149;
	@%p147 bra 	$L__BB8_125;
	add.f32 	%f1061, %f133, %f133;
	mov.b32 	%r257, %f1061;
	and.b32  	%r258, %r257, 2147483647;
	mov.b32 	%f1622, %r258;
$L__BB8_125:
	mul.f32 	%f155, %f1606, %f132;
	setp.gtu.f32 	%p150, %f155, 0f00000000;
	mov.f32 	%f1621, 0f00000000;
	@%p150 bra 	$L__BB8_150;
$L__BB8_126:
	mul.f32 	%f179, %f1607, %f132;
	setp.gtu.f32 	%p158, %f179, 0f00000000;
	mov.f32 	%f1623, 0f00000000;
	@%p158 bra 	$L__BB8_127;
	bra.uni 	$L__BB8_178;
$L__BB8_127:
	abs.f32 	%f189, %f179;
	setp.eq.f32 	%p159, %f179, 0f3F800000;
	mov.f32 	%f1623, 0f3F800000;
	@%p159 bra 	$L__BB8_178;
	setp.num.f32 	%p160, %f189, %f189;
	@%p160 bra 	$L__BB8_170;
	mov.f32 	%f1178, 0f3EE8BA2E;
	add.rn.f32 	%f1623, %f179, %f1178;
	bra.uni 	$L__BB8_178;
$L__BB8_130:
	setp.le.f32 	%p193, %f133, 0f00000000;
	mov.f32 	%f1622, 0f00000000;
	@%p193 bra 	$L__BB8_139;
	setp.gtu.f32 	%p194, %f133, 0f3B4D2E1C;
	@%p194 bra 	$L__BB8_133;
	mul.f32 	%f1622, %f133, 0f414EB852;
	bra.uni 	$L__BB8_139;
$L__BB8_133:
	abs.f32 	%f146, %f133;
	setp.eq.f32 	%p195, %f133, 0f3F800000;
	mov.f32 	%f1610, 0f3F800000;
	@%p195 bra 	$L__BB8_138;
	setp.num.f32 	%p196, %f146, %f146;
	@%p196 bra 	$L__BB8_136;
	mov.f32 	%f1410, 0f3ED55555;
	add.rn.f32 	%f1610, %f133, %f1410;
	bra.uni 	$L__BB8_138;
$L__BB8_136:
	setp.lt.f32 	%p197, %f146, 0f00800000;
	mul.f32 	%f1355, %f146, 0f4B800000;
	selp.f32 	%f1356, %f1355, %f146, %p197;
	mov.b32 	%r314, %f1356;
	add.s32 	%r315, %r314, -1060439283;
	and.b32  	%r316, %r315, -8388608;
	sub.s32 	%r317, %r314, %r316;
	mov.b32 	%f1357, %r317;
	cvt.rn.f32.s32 	%f1358, %r316;
	selp.f32 	%f1359, 0fC1C00000, 0f00000000, %p197;
	fma.rn.f32 	%f1360, %f1358, 0f34000000, %f1359;
	add.f32 	%f1361, %f1357, 0fBF800000;
	add.f32 	%f1362, %f1357, 0f3F800000;
	rcp.approx.ftz.f32 	%f1363, %f1362;
	add.f32 	%f1364, %f1361, %f1361;
	mul.f32 	%f1365, %f1364, %f1363;
	mul.f32 	%f1366, %f1365, %f1365;
	neg.f32 	%f1367, %f1365;
	sub.f32 	%f1368, %f1361, %f1365;
	add.f32 	%f1369, %f1368, %f1368;
	fma.rn.f32 	%f1370, %f1367, %f1361, %f1369;
	mul.rn.f32 	%f1371, %f1363, %f1370;
	fma.rn.f32 	%f1372, %f1366, 0f3A2C32E4, 0f3B52E7DB;
	fma.rn.f32 	%f1373, %f1372, %f1366, 0f3C93BB73;
	fma.rn.f32 	%f1374, %f1373, %f1366, 0f3DF6384F;
	mul.rn.f32 	%f1375, %f1374, %f1366;
	fma.rn.f32 	%f1376, %f1365, 0f3FB8AA3B, %f1360;
	mul.f32 	%f1377, %f1375, 0f40400000;
	sub.f32 	%f1378, %f1360, %f1376;
	fma.rn.f32 	%f1379, %f1365, 0f3FB8AA3B, %f1378;
	fma.rn.f32 	%f1380, %f1371, 0f3FB8AA3B, %f1379;
	fma.rn.f32 	%f1381, %f1365, 0f32A55E34, %f1380;
	fma.rn.f32 	%f1382, %f1377, %f1371, %f1381;
	fma.rn.f32 	%f1383, %f1375, %f1365, %f1382;
	add.rn.f32 	%f1384, %f1376, %f1383;
	mov.f32 	%f1385, 0f3ED55555;
	mul.rn.f32 	%f1386, %f1384, %f1385;
	cvt.rni.f32.f32 	%f1387, %f1386;
	sub.f32 	%f1388, %f1386, %f1387;
	neg.f32 	%f1389, %f1386;
	fma.rn.f32 	%f1390, %f1384, 0f3ED55555, %f1389;
	neg.f32 	%f1391, %f1376;
	add.rn.f32 	%f1392, %f1384, %f1391;
	neg.f32 	%f1393, %f1392;
	add.rn.f32 	%f1394, %f1383, %f1393;
	fma.rn.f32 	%f1395, %f1394, 0f3ED55555, %f1390;
	add.f32 	%f1396, %f1388, %f1395;
	setp.gt.f32 	%p198, %f1387, 0f00000000;
	selp.b32 	%r318, 0, -2097152000, %p198;
	setp.neu.f32 	%p199, %f146, 0f7F800000;
	setp.lt.f32 	%p200, %f1386, 0f00000000;
	selp.f32 	%f1397, 0f00000000, 0f7F800000, %p200;
	abs.f32 	%f1398, %f1386;
	setp.gt.f32 	%p201, %f1398, 0f43180000;
	cvt.rzi.s32.f32 	%r319, %f1387;
	shl.b32 	%r320, %r319, 23;
	sub.s32 	%r321, %r320, %r318;
	mov.b32 	%f1399, %r321;
	add.s32 	%r322, %r318, 2130706432;
	mov.b32 	%f1400, %r322;
	fma.rn.f32 	%f1401, %f1396, 0f391FCB8E, 0f3AAF85ED;
	fma.rn.f32 	%f1402, %f1401, %f1396, 0f3C1D9856;
	fma.rn.f32 	%f1403, %f1402, %f1396, 0f3D6357BB;
	fma.rn.f32 	%f1404, %f1403, %f1396, 0f3E75FDEC;
	fma.rn.f32 	%f1405, %f1404, %f1396, 0f3F317218;
	fma.rn.f32 	%f1406, %f1405, %f1396, 0f3F800000;
	mul.f32 	%f1407, %f1406, %f1400;
	mul.f32 	%f1408, %f1407, %f1399;
	selp.f32 	%f1610, %f1397, %f1408, %p201;
	@%p199 bra 	$L__BB8_138;
	add.f32 	%f1409, %f133, %f133;
	mov.b32 	%r323, %f1409;
	and.b32  	%r324, %r323, 2147483647;
	mov.b32 	%f1610, %r324;
$L__BB8_138:
	fma.rn.f32 	%f1622, %f1610, 0f3F870A3D, 0fBD6147AE;
$L__BB8_139:
	mul.f32 	%f157, %f1606, %f132;
	setp.gtu.f32 	%p202, %f157, 0f00000000;
	mov.f32 	%f1621, 0f00000000;
	@%p202 bra 	$L__BB8_140;
	bra.uni 	$L__BB8_161;
$L__BB8_140:
	setp.gtu.f32 	%p203, %f157, 0f3B4D2E1C;
	@%p203 bra 	$L__BB8_155;
	mul.f32 	%f1621, %f157, 0f414EB852;
	bra.uni 	$L__BB8_161;
$L__BB8_142:
	setp.geu.f32 	%p176, %f153, 0f3C9374BC;
	@%p176 bra 	$L__BB8_144;
	mul.f32 	%f1621, %f153, 0f40900000;
	bra.uni 	$L__BB8_116;
$L__BB8_144:
	abs.f32 	%f159, %f153;
	setp.eq.f32 	%p177, %f153, 0f3F800000;
	mov.f32 	%f1614, 0f3F800000;
	@%p177 bra 	$L__BB8_149;
	setp.num.f32 	%p178, %f159, %f159;
	@%p178 bra 	$L__BB8_147;
	mov.f32 	%f1294, 0f3EE66666;
	add.rn.f32 	%f1614, %f153, %f1294;
	bra.uni 	$L__BB8_149;
$L__BB8_147:
	setp.lt.f32 	%p179, %f159, 0f00800000;
	mul.f32 	%f1239, %f159, 0f4B800000;
	selp.f32 	%f1240, %f1239, %f159, %p179;
	mov.b32 	%r292, %f1240;
	add.s32 	%r293, %r292, -1060439283;
	and.b32  	%r294, %r293, -8388608;
	sub.s32 	%r295, %r292, %r294;
	mov.b32 	%f1241, %r295;
	cvt.rn.f32.s32 	%f1242, %r294;
	selp.f32 	%f1243, 0fC1C00000, 0f00000000, %p179;
	fma.rn.f32 	%f1244, %f1242, 0f34000000, %f1243;
	add.f32 	%f1245, %f1241, 0fBF800000;
	add.f32 	%f1246, %f1241, 0f3F800000;
	rcp.approx.ftz.f32 	%f1247, %f1246;
	add.f32 	%f1248, %f1245, %f1245;
	mul.f32 	%f1249, %f1248, %f1247;
	mul.f32 	%f1250, %f1249, %f1249;
	neg.f32 	%f1251, %f1249;
	sub.f32 	%f1252, %f1245, %f1249;
	add.f32 	%f1253, %f1252, %f1252;
	fma.rn.f32 	%f1254, %f1251, %f1245, %f1253;
	mul.rn.f32 	%f1255, %f1247, %f1254;
	fma.rn.f32 	%f1256, %f1250, 0f3A2C32E4, 0f3B52E7DB;
	fma.rn.f32 	%f1257, %f1256, %f1250, 0f3C93BB73;
	fma.rn.f32 	%f1258, %f1257, %f1250, 0f3DF6384F;
	mul.rn.f32 	%f1259, %f1258, %f1250;
	fma.rn.f32 	%f1260, %f1249, 0f3FB8AA3B, %f1244;
	mul.f32 	%f1261, %f1259, 0f40400000;
	sub.f32 	%f1262, %f1244, %f1260;
	fma.rn.f32 	%f1263, %f1249, 0f3FB8AA3B, %f1262;
	fma.rn.f32 	%f1264, %f1255, 0f3FB8AA3B, %f1263;
	fma.rn.f32 	%f1265, %f1249, 0f32A55E34, %f1264;
	fma.rn.f32 	%f1266, %f1261, %f1255, %f1265;
	fma.rn.f32 	%f1267, %f1259, %f1249, %f1266;
	add.rn.f32 	%f1268, %f1260, %f1267;
	mov.f32 	%f1269, 0f3EE66666;
	mul.rn.f32 	%f1270, %f1268, %f1269;
	cvt.rni.f32.f32 	%f1271, %f1270;
	sub.f32 	%f1272, %f1270, %f1271;
	neg.f32 	%f1273, %f1270;
	fma.rn.f32 	%f1274, %f1268, 0f3EE66666, %f1273;
	neg.f32 	%f1275, %f1260;
	add.rn.f32 	%f1276, %f1268, %f1275;
	neg.f32 	%f1277, %f1276;
	add.rn.f32 	%f1278, %f1267, %f1277;
	fma.rn.f32 	%f1279, %f1278, 0f3EE66666, %f1274;
	add.f32 	%f1280, %f1272, %f1279;
	setp.gt.f32 	%p180, %f1271, 0f00000000;
	selp.b32 	%r296, 0, -2097152000, %p180;
	setp.neu.f32 	%p181, %f159, 0f7F800000;
	setp.lt.f32 	%p182, %f1270, 0f00000000;
	selp.f32 	%f1281, 0f00000000, 0f7F800000, %p182;
	abs.f32 	%f1282, %f1270;
	setp.gt.f32 	%p183, %f1282, 0f43180000;
	cvt.rzi.s32.f32 	%r297, %f1271;
	shl.b32 	%r298, %r297, 23;
	sub.s32 	%r299, %r298, %r296;
	mov.b32 	%f1283, %r299;
	add.s32 	%r300, %r296, 2130706432;
	mov.b32 	%f1284, %r300;
	fma.rn.f32 	%f1285, %f1280, 0f391FCB8E, 0f3AAF85ED;
	fma.rn.f32 	%f1286, %f1285, %f1280, 0f3C1D9856;
	fma.rn.f32 	%f1287, %f1286, %f1280, 0f3D6357BB;
	fma.rn.f32 	%f1288, %f1287, %f1280, 0f3E75FDEC;
	fma.rn.f32 	%f1289, %f1288, %f1280, 0f3F317218;
	fma.rn.f32 	%f1290, %f1289, %f1280, 0f3F800000;
	mul.f32 	%f1291, %f1290, %f1284;
	mul.f32 	%f1292, %f1291, %f1283;
	selp.f32 	%f1614, %f1281, %f1292, %p183;
	@%p181 bra 	$L__BB8_149;
	add.f32 	%f1293, %f153, %f153;
	mov.b32 	%r301, %f1293;
	and.b32  	%r302, %r301, 2147483647;
	mov.b32 	%f1614, %r302;
$L__BB8_149:
	fma.rn.f32 	%f1621, %f1614, 0f3F8CAC08, 0fBDCAC083;
	bra.uni 	$L__BB8_116;
$L__BB8_150:
	abs.f32 	%f165, %f155;
	setp.eq.f32 	%p151, %f155, 0f3F800000;
	mov.f32 	%f1621, 0f3F800000;
	@%p151 bra 	$L__BB8_126;
	setp.num.f32 	%p152, %f165, %f165;
	@%p152 bra 	$L__BB8_153;
	mov.f32 	%f1120, 0f3EE8BA2E;
	add.rn.f32 	%f1621, %f155, %f1120;
	bra.uni 	$L__BB8_126;
$L__BB8_153:
	setp.lt.f32 	%p153, %f165, 0f00800000;
	mul.f32 	%f1065, %f165, 0f4B800000;
	selp.f32 	%f1066, %f1065, %f165, %p153;
	mov.b32 	%r259, %f1066;
	add.s32 	%r260, %r259, -1060439283;
	and.b32  	%r261, %r260, -8388608;
	sub.s32 	%r262, %r259, %r261;
	mov.b32 	%f1067, %r262;
	cvt.rn.f32.s32 	%f1068, %r261;
	selp.f32 	%f1069, 0fC1C00000, 0f00000000, %p153;
	fma.rn.f32 	%f1070, %f1068, 0f34000000, %f1069;
	add.f32 	%f1071, %f1067, 0fBF800000;
	add.f32 	%f1072, %f1067, 0f3F800000;
	rcp.approx.ftz.f32 	%f1073, %f1072;
	add.f32 	%f1074, %f1071, %f1071;
	mul.f32 	%f1075, %f1074, %f1073;
	mul.f32 	%f1076, %f1075, %f1075;
	neg.f32 	%f1077, %f1075;
	sub.f32 	%f1078, %f1071, %f1075;
	add.f32 	%f1079, %f1078, %f1078;
	fma.rn.f32 	%f1080, %f1077, %f1071, %f1079;
	mul.rn.f32 	%f1081, %f1073, %f1080;
	fma.rn.f32 	%f1082, %f1076, 0f3A2C32E4, 0f3B52E7DB;
	fma.rn.f32 	%f1083, %f1082, %f1076, 0f3C93BB73;
	fma.rn.f32 	%f1084, %f1083, %f1076, 0f3DF6384F;
	mul.rn.f32 	%f1085, %f1084, %f1076;
	fma.rn.f32 	%f1086, %f1075, 0f3FB8AA3B, %f1070;
	mul.f32 	%f1087, %f1085, 0f40400000;
	sub.f32 	%f1088, %f1070, %f1086;
	fma.rn.f32 	%f1089, %f1075, 0f3FB8AA3B, %f1088;
	fma.rn.f32 	%f1090, %f1081, 0f3FB8AA3B, %f1089;
	fma.rn.f32 	%f1091, %f1075, 0f32A55E34, %f1090;
	fma.rn.f32 	%f1092, %f1087, %f1081, %f1091;
	fma.rn.f32 	%f1093, %f1085, %f1075, %f1092;
	add.rn.f32 	%f1094, %f1086, %f1093;
	mov.f32 	%f1095, 0f3EE8BA2E;
	mul.rn.f32 	%f1096, %f1094, %f1095;
	cvt.rni.f32.f32 	%f1097, %f1096;
	sub.f32 	%f1098, %f1096, %f1097;
	neg.f32 	%f1099, %f1096;
	fma.rn.f32 	%f1100, %f1094, 0f3EE8BA2E, %f1099;
	neg.f32 	%f1101, %f1086;
	add.rn.f32 	%f1102, %f1094, %f1101;
	neg.f32 	%f1103, %f1102;
	add.rn.f32 	%f1104, %f1093, %f1103;
	fma.rn.f32 	%f1105, %f1104, 0f3EE8BA2E, %f1100;
	add.f32 	%f1106, %f1098, %f1105;
	setp.gt.f32 	%p154, %f1097, 0f00000000;
	selp.b32 	%r263, 0, -2097152000, %p154;
	setp.neu.f32 	%p155, %f165, 0f7F800000;
	setp.lt.f32 	%p156, %f1096, 0f00000000;
	selp.f32 	%f1107, 0f00000000, 0f7F800000, %p156;
	abs.f32 	%f1108, %f1096;
	setp.gt.f32 	%p157, %f1108, 0f43180000;
	cvt.rzi.s32.f32 	%r264, %f1097;
	shl.b32 	%r265, %r264, 23;
	sub.s32 	%r266, %r265, %r263;
	mov.b32 	%f1109, %r266;
	add.s32 	%r267, %r263, 2130706432;
	mov.b32 	%f1110, %r267;
	fma.rn.f32 	%f1111, %f1106, 0f391FCB8E, 0f3AAF85ED;
	fma.rn.f32 	%f1112, %f1111, %f1106, 0f3C1D9856;
	fma.rn.f32 	%f1113, %f1112, %f1106, 0f3D6357BB;
	fma.rn.f32 	%f1114, %f1113, %f1106, 0f3E75FDEC;
	fma.rn.f32 	%f1115, %f1114, %f1106, 0f3F317218;
	fma.rn.f32 	%f1116, %f1115, %f1106, 0f3F800000;
	mul.f32 	%f1117, %f1116, %f1110;
	mul.f32 	%f1118, %f1117, %f1109;
	selp.f32 	%f1621, %f1107, %f1118, %p157;
	@%p155 bra 	$L__BB8_126;
	add.f32 	%f1119, %f155, %f155;
	mov.b32 	%r268, %f1119;
	and.b32  	%r269, %r268, 2147483647;
	mov.b32 	%f1621, %r269;
	bra.uni 	$L__BB8_126;
$L__BB8_155:
	abs.f32 	%f170, %f157;
	setp.eq.f32 	%p204, %f157, 0f3F800000;
	mov.f32 	%f1615, 0f3F800000;
	@%p204 bra 	$L__BB8_160;
	setp.num.f32 	%p205, %f170, %f170;
	@%p205 bra 	$L__BB8_158;
	mov.f32 	%f1468, 0f3ED55555;
	add.rn.f32 	%f1615, %f157, %f1468;
	bra.uni 	$L__BB8_160;
$L__BB8_158:
	setp.lt.f32 	%p206, %f170, 0f00800000;
	mul.f32 	%f1413, %f170, 0f4B800000;
	selp.f32 	%f1414, %f1413, %f170, %p206;
	mov.b32 	%r325, %f1414;
	add.s32 	%r326, %r325, -1060439283;
	and.b32  	%r327, %r326, -8388608;
	sub.s32 	%r328, %r325, %r327;
	mov.b32 	%f1415, %r328;
	cvt.rn.f32.s32 	%f1416, %r327;
	selp.f32 	%f1417, 0fC1C00000, 0f00000000, %p206;
	fma.rn.f32 	%f1418, %f1416, 0f34000000, %f1417;
	add.f32 	%f1419, %f1415, 0fBF800000;
	add.f32 	%f1420, %f1415, 0f3F800000;
	rcp.approx.ftz.f32 	%f1421, %f1420;
	add.f32 	%f1422, %f1419, %f1419;
	mul.f32 	%f1423, %f1422, %f1421;
	mul.f32 	%f1424, %f1423, %f1423;
	neg.f32 	%f1425, %f1423;
	sub.f32 	%f1426, %f1419, %f1423;
	add.f32 	%f1427, %f1426, %f1426;
	fma.rn.f32 	%f1428, %f1425, %f1419, %f1427;
	mul.rn.f32 	%f1429, %f1421, %f1428;
	fma.rn.f32 	%f1430, %f1424, 0f3A2C32E4, 0f3B52E7DB;
	fma.rn.f32 	%f1431, %f1430, %f1424, 0f3C93BB73;
	fma.rn.f32 	%f1432, %f1431, %f1424, 0f3DF6384F;
	mul.rn.f32 	%f1433, %f1432, %f1424;
	fma.rn.f32 	%f1434, %f1423, 0f3FB8AA3B, %f1418;
	mul.f32 	%f1435, %f1433, 0f40400000;
	sub.f32 	%f1436, %f1418, %f1434;
	fma.rn.f32 	%f1437, %f1423, 0f3FB8AA3B, %f1436;
	fma.rn.f32 	%f1438, %f1429, 0f3FB8AA3B, %f1437;
	fma.rn.f32 	%f1439, %f1423, 0f32A55E34, %f1438;
	fma.rn.f32 	%f1440, %f1435, %f1429, %f1439;
	fma.rn.f32 	%f1441, %f1433, %f1423, %f1440;
	add.rn.f32 	%f1442, %f1434, %f1441;
	mov.f32 	%f1443, 0f3ED55555;
	mul.rn.f32 	%f1444, %f1442, %f1443;
	cvt.rni.f32.f32 	%f1445, %f1444;
	sub.f32 	%f1446, %f1444, %f1445;
	neg.f32 	%f1447, %f1444;
	fma.rn.f32 	%f1448, %f1442, 0f3ED55555, %f1447;
	neg.f32 	%f1449, %f1434;
	add.rn.f32 	%f1450, %f1442, %f1449;
	neg.f32 	%f1451, %f1450;
	add.rn.f32 	%f1452, %f1441, %f1451;
	fma.rn.f32 	%f1453, %f1452, 0f3ED55555, %f1448;
	add.f32 	%f1454, %f1446, %f1453;
	setp.gt.f32 	%p207, %f1445, 0f00000000;
	selp.b32 	%r329, 0, -2097152000, %p207;
	setp.neu.f32 	%p208, %f170, 0f7F800000;
	setp.lt.f32 	%p209, %f1444, 0f00000000;
	selp.f32 	%f1455, 0f00000000, 0f7F800000, %p209;
	abs.f32 	%f1456, %f1444;
	setp.gt.f32 	%p210, %f1456, 0f43180000;
	cvt.rzi.s32.f32 	%r330, %f1445;
	shl.b32 	%r331, %r330, 23;
	sub.s32 	%r332, %r331, %r329;
	mov.b32 	%f1457, %r332;
	add.s32 	%r333, %r329, 2130706432;
	mov.b32 	%f1458, %r333;
	fma.rn.f32 	%f1459, %f1454, 0f391FCB8E, 0f3AAF85ED;
	fma.rn.f32 	%f1460, %f1459, %f1454, 0f3C1D9856;
	fma.rn.f32 	%f1461, %f1460, %f1454, 0f3D6357BB;
	fma.rn.f32 	%f1462, %f1461, %f1454, 0f3E75FDEC;
	fma.rn.f32 	%f1463, %f1462, %f1454, 0f3F317218;
	fma.rn.f32 	%f1464, %f1463, %f1454, 0f3F800000;
	mul.f32 	%f1465, %f1464, %f1458;
	mul.f32 	%f1466, %f1465, %f1457;
	selp.f32 	%f1615, %f1455, %f1466, %p210;
	@%p208 bra 	$L__BB8_160;
	add.f32 	%f1467, %f157, %f157;
	mov.b32 	%r334, %f1467;
	and.b32  	%r335, %r334, 2147483647;
	mov.b32 	%f1615, %r335;
$L__BB8_160:
	fma.rn.f32 	%f1621, %f1615, 0f3F870A3D, 0fBD6147AE;
$L__BB8_161:
	mul.f32 	%f181, %f1607, %f132;
	setp.gtu.f32 	%p211, %f181, 0f00000000;
	mov.f32 	%f1623, 0f00000000;
	@%p211 bra 	$L__BB8_162;
	bra.uni 	$L__BB8_178;
$L__BB8_162:
	setp.gtu.f32 	%p212, %f181, 0f3B4D2E1C;
	@%p212 bra 	$L__BB8_172;
	mul.f32 	%f1623, %f181, 0f414EB852;
	bra.uni 	$L__BB8_178;
$L__BB8_164:
	abs.f32 	%f183, %f177;
	setp.eq.f32 	%p186, %f177, 0f3F800000;
	mov.f32 	%f1619, 0f3F800000;
	@%p186 bra 	$L__BB8_169;
	setp.num.f32 	%p187, %f183, %f183;
	@%p187 bra 	$L__BB8_167;
	mov.f32 	%f1352, 0f3EE66666;
	add.rn.f32 	%f1619, %f177, %f1352;
	bra.uni 	$L__BB8_169;
$L__BB8_167:
	setp.lt.f32 	%p188, %f183, 0f00800000;
	mul.f32 	%f1297, %f183, 0f4B800000;
	selp.f32 	%f1298, %f1297, %f183, %p188;
	mov.b32 	%r303, %f1298;
	add.s32 	%r304, %r303, -1060439283;
	and.b32  	%r305, %r304, -8388608;
	sub.s32 	%r306, %r303, %r305;
	mov.b32 	%f1299, %r306;
	cvt.rn.f32.s32 	%f1300, %r305;
	selp.f32 	%f1301, 0fC1C00000, 0f00000000, %p188;
	fma.rn.f32 	%f1302, %f1300, 0f34000000, %f1301;
	add.f32 	%f1303, %f1299, 0fBF800000;
	add.f32 	%f1304, %f1299, 0f3F800000;
	rcp.approx.ftz.f32 	%f1305, %f1304;
	add.f32 	%f1306, %f1303, %f1303;
	mul.f32 	%f1307, %f1306, %f1305;
	mul.f32 	%f1308, %f1307, %f1307;
	neg.f32 	%f1309, %f1307;
	sub.f32 	%f1310, %f1303, %f1307;
	add.f32 	%f1311, %f1310, %f1310;
	fma.rn.f32 	%f1312, %f1309, %f1303, %f1311;
	mul.rn.f32 	%f1313, %f1305, %f1312;
	fma.rn.f32 	%f1314, %f1308, 0f3A2C32E4, 0f3B52E7DB;
	fma.rn.f32 	%f1315, %f1314, %f1308, 0f3C93BB73;
	fma.rn.f32 	%f1316, %f1315, %f1308, 0f3DF6384F;
	mul.rn.f32 	%f1317, %f1316, %f1308;
	fma.rn.f32 	%f1318, %f1307, 0f3FB8AA3B, %f1302;
	mul.f32 	%f1319, %f1317, 0f40400000;
	sub.f32 	%f1320, %f1302, %f1318;
	fma.rn.f32 	%f1321, %f1307, 0f3FB8AA3B, %f1320;
	fma.rn.f32 	%f1322, %f1313, 0f3FB8AA3B, %f1321;
	fma.rn.f32 	%f1323, %f1307, 0f32A55E34, %f1322;
	fma.rn.f32 	%f1324, %f1319, %f1313, %f1323;
	fma.rn.f32 	%f1325, %f1317, %f1307, %f1324;
	add.rn.f32 	%f1326, %f1318, %f1325;
	mov.f32 	%f1327, 0f3EE66666;
	mul.rn.f32 	%f1328, %f1326, %f1327;
	cvt.rni.f32.f32 	%f1329, %f1328;
	sub.f32 	%f1330, %f1328, %f1329;
	neg.f32 	%f1331, %f1328;
	fma.rn.f32 	%f1332, %f1326, 0f3EE66666, %f1331;
	neg.f32 	%f1333, %f1318;
	add.rn.f32 	%f1334, %f1326, %f1333;
	neg.f32 	%f1335, %f1334;
	add.rn.f32 	%f1336, %f1325, %f1335;
	fma.rn.f32 	%f1337, %f1336, 0f3EE66666, %f1332;
	add.f32 	%f1338, %f1330, %f1337;
	setp.gt.f32 	%p189, %f1329, 0f00000000;
	selp.b32 	%r307, 0, -2097152000, %p189;
	setp.neu.f32 	%p190, %f183, 0f7F800000;
	setp.lt.f32 	%p191, %f1328, 0f00000000;
	selp.f32 	%f1339, 0f00000000, 0f7F800000, %p191;
	abs.f32 	%f1340, %f1328;
	setp.gt.f32 	%p192, %f1340, 0f43180000;
	cvt.rzi.s32.f32 	%r308, %f1329;
	shl.b32 	%r309, %r308, 23;
	sub.s32 	%r310, %r309, %r307;
	mov.b32 	%f1341, %r310;
	add.s32 	%r311, %r307, 2130706432;
	mov.b32 	%f1342, %r311;
	fma.rn.f32 	%f1343, %f1338, 0f391FCB8E, 0f3AAF85ED;
	fma.rn.f32 	%f1344, %f1343, %f1338, 0f3C1D9856;
	fma.rn.f32 	%f1345, %f1344, %f1338, 0f3D6357BB;
	fma.rn.f32 	%f1346, %f1345, %f1338, 0f3E75FDEC;
	fma.rn.f32 	%f1347, %f1346, %f1338, 0f3F317218;
	fma.rn.f32 	%f1348, %f1347, %f1338, 0f3F800000;
	mul.f32 	%f1349, %f1348, %f1342;
	mul.f32 	%f1350, %f1349, %f1341;
	selp.f32 	%f1619, %f1339, %f1350, %p192;
	@%p190 bra 	$L__BB8_169;
	add.f32 	%f1351, %f177, %f177;
	mov.b32 	%r312, %f1351;
	and.b32  	%r313, %r312, 2147483647;
	mov.b32 	%f1619, %r313;
$L__BB8_169:
	fma.rn.f32 	%f1623, %f1619, 0f3F8CAC08, 0fBDCAC083;
	bra.uni 	$L__BB8_178;
$L__BB8_170:
	setp.lt.f32 	%p161, %f189, 0f00800000;
	mul.f32 	%f1123, %f189, 0f4B800000;
	selp.f32 	%f1124, %f1123, %f189, %p161;
	mov.b32 	%r270, %f1124;
	add.s32 	%r271, %r270, -1060439283;
	and.b32  	%r272, %r271, -8388608;
	sub.s32 	%r273, %r270, %r272;
	mov.b32 	%f1125, %r273;
	cvt.rn.f32.s32 	%f1126, %r272;
	selp.f32 	%f1127, 0fC1C00000, 0f00000000, %p161;
	fma.rn.f32 	%f1128, %f1126, 0f34000000, %f1127;
	add.f32 	%f1129, %f1125, 0fBF800000;
	add.f32 	%f1130, %f1125, 0f3F800000;
	rcp.approx.ftz.f32 	%f1131, %f1130;
	add.f32 	%f1132, %f1129, %f1129;
	mul.f32 	%f1133, %f1132, %f1131;
	mul.f32 	%f1134, %f1133, %f1133;
	neg.f32 	%f1135, %f1133;
	sub.f32 	%f1136, %f1129, %f1133;
	add.f32 	%f1137, %f1136, %f1136;
	fma.rn.f32 	%f1138, %f1135, %f1129, %f1137;
	mul.rn.f32 	%f1139, %f1131, %f1138;
	fma.rn.f32 	%f1140, %f1134, 0f3A2C32E4, 0f3B52E7DB;
	fma.rn.f32 	%f1141, %f1140, %f1134, 0f3C93BB73;
	fma.rn.f32 	%f1142, %f1141, %f1134, 0f3DF6384F;
	mul.rn.f32 	%f1143, %f1142, %f1134;
	fma.rn.f32 	%f1144, %f1133, 0f3FB8AA3B, %f1128;
	mul.f32 	%f1145, %f1143, 0f40400000;
	sub.f32 	%f1146, %f1128, %f1144;
	fma.rn.f32 	%f1147, %f1133, 0f3FB8AA3B, %f1146;
	fma.rn.f32 	%f1148, %f1139, 0f3FB8AA3B, %f1147;
	fma.rn.f32 	%f1149, %f1133, 0f32A55E34, %f1148;
	fma.rn.f32 	%f1150, %f1145, %f1139, %f1149;
	fma.rn.f32 	%f1151, %f1143, %f1133, %f1150;
	add.rn.f32 	%f1152, %f1144, %f1151;
	mov.f32 	%f1153, 0f3EE8BA2E;
	mul.rn.f32 	%f1154, %f1152, %f1153;
	cvt.rni.f32.f32 	%f1155, %f1154;
	sub.f32 	%f1156, %f1154, %f1155;
	neg.f32 	%f1157, %f1154;
	fma.rn.f32 	%f1158, %f1152, 0f3EE8BA2E, %f1157;
	neg.f32 	%f1159, %f1144;
	add.rn.f32 	%f1160, %f1152, %f1159;
	neg.f32 	%f1161, %f1160;
	add.rn.f32 	%f1162, %f1151, %f1161;
	fma.rn.f32 	%f1163, %f1162, 0f3EE8BA2E, %f1158;
	add.f32 	%f1164, %f1156, %f1163;
	setp.gt.f32 	%p162, %f1155, 0f00000000;
	selp.b32 	%r274, 0, -2097152000, %p162;
	setp.neu.f32 	%p163, %f189, 0f7F800000;
	setp.lt.f32 	%p164, %f1154, 0f00000000;
	selp.f32 	%f1165, 0f00000000, 0f7F800000, %p164;
	abs.f32 	%f1166, %f1154;
	setp.gt.f32 	%p165, %f1166, 0f43180000;
	cvt.rzi.s32.f32 	%r275, %f1155;
	shl.b32 	%r276, %r275, 23;
	sub.s32 	%r277, %r276, %r274;
	mov.b32 	%f1167, %r277;
	add.s32 	%r278, %r274, 2130706432;
	mov.b32 	%f1168, %r278;
	fma.rn.f32 	%f1169, %f1164, 0f391FCB8E, 0f3AAF85ED;
	fma.rn.f32 	%f1170, %f1169, %f1164, 0f3C1D9856;
	fma.rn.f32 	%f1171, %f1170, %f1164, 0f3D6357BB;
	fma.rn.f32 	%f1172, %f1171, %f1164, 0f3E75FDEC;
	fma.rn.f32 	%f1173, %f1172, %f1164, 0f3F317218;
	fma.rn.f32 	%f1174, %f1173, %f1164, 0f3F800000;
	mul.f32 	%f1175, %f1174, %f1168;
	mul.f32 	%f1176, %f1175, %f1167;
	selp.f32 	%f1623, %f1165, %f1176, %p165;
	@%p163 bra 	$L__BB8_178;
	add.f32 	%f1177, %f179, %f179;
	mov.b32 	%r279, %f1177;
	and.b32  	%r280, %r279, 2147483647;
	mov.b32 	%f1623, %r280;
	bra.uni 	$L__BB8_178;
$L__BB8_172:
	abs.f32 	%f194, %f181;
	setp.eq.f32 	%p213, %f181, 0f3F800000;
	mov.f32 	%f1620, 0f3F800000;
	@%p213 bra 	$L__BB8_177;
	setp.num.f32 	%p214, %f194, %f194;
	@%p214 bra 	$L__BB8_175;
	mov.f32 	%f1526, 0f3ED55555;
	add.rn.f32 	%f1620, %f181, %f1526;
	bra.uni 	$L__BB8_177;
$L__BB8_175:
	setp.lt.f32 	%p215, %f194, 0f00800000;
	mul.f32 	%f1471, %f194, 0f4B800000;
	selp.f32 	%f1472, %f1471, %f194, %p215;
	mov.b32 	%r336, %f1472;
	add.s32 	%r337, %r336, -1060439283;
	and.b32  	%r338, %r337, -8388608;
	sub.s32 	%r339, %r336, %r338;
	mov.b32 	%f1473, %r339;
	cvt.rn.f32.s32 	%f1474, %r338;
	selp.f32 	%f1475, 0fC1C00000, 0f00000000, %p215;
	fma.rn.f32 	%f1476, %f1474, 0f34000000, %f1475;
	add.f32 	%f1477, %f1473, 0fBF800000;
	add.f32 	%f1478, %f1473, 0f3F800000;
	rcp.approx.ftz.f32 	%f1479, %f1478;
	add.f32 	%f1480, %f1477, %f1477;
	mul.f32 	%f1481, %f1480, %f1479;
	mul.f32 	%f1482, %f1481, %f1481;
	neg.f32 	%f1483, %f1481;
	sub.f32 	%f1484, %f1477, %f1481;
	add.f32 	%f1485, %f1484, %f1484;
	fma.rn.f32 	%f1486, %f1483, %f1477, %f1485;
	mul.rn.f32 	%f1487, %f1479, %f1486;
	fma.rn.f32 	%f1488, %f1482, 0f3A2C32E4, 0f3B52E7DB;
	fma.rn.f32 	%f1489, %f1488, %f1482, 0f3C93BB73;
	fma.rn.f32 	%f1490, %f1489, %f1482, 0f3DF6384F;
	mul.rn.f32 	%f1491, %f1490, %f1482;
	fma.rn.f32 	%f1492, %f1481, 0f3FB8AA3B, %f1476;
	mul.f32 	%f1493, %f1491, 0f40400000;
	sub.f32 	%f1494, %f1476, %f1492;
	fma.rn.f32 	%f1495, %f1481, 0f3FB8AA3B, %f1494;
	fma.rn.f32 	%f1496, %f1487, 0f3FB8AA3B, %f1495;
	fma.rn.f32 	%f1497, %f1481, 0f32A55E34, %f1496;
	fma.rn.f32 	%f1498, %f1493, %f1487, %f1497;
	fma.rn.f32 	%f1499, %f1491, %f1481, %f1498;
	add.rn.f32 	%f1500, %f1492, %f1499;
	mov.f32 	%f1501, 0f3ED55555;
	mul.rn.f32 	%f1502, %f1500, %f1501;
	cvt.rni.f32.f32 	%f1503, %f1502;
	sub.f32 	%f1504, %f1502, %f1503;
	neg.f32 	%f1505, %f1502;
	fma.rn.f32 	%f1506, %f1500, 0f3ED55555, %f1505;
	neg.f32 	%f1507, %f1492;
	add.rn.f32 	%f1508, %f1500, %f1507;
	neg.f32 	%f1509, %f1508;
	add.rn.f32 	%f1510, %f1499, %f1509;
	fma.rn.f32 	%f1511, %f1510, 0f3ED55555, %f1506;
	add.f32 	%f1512, %f1504, %f1511;
	setp.gt.f32 	%p216, %f1503, 0f00000000;
	selp.b32 	%r340, 0, -2097152000, %p216;
	setp.neu.f32 	%p217, %f194, 0f7F800000;
	setp.lt.f32 	%p218, %f1502, 0f00000000;
	selp.f32 	%f1513, 0f00000000, 0f7F800000, %p218;
	abs.f32 	%f1514, %f1502;
	setp.gt.f32 	%p219, %f1514, 0f43180000;
	cvt.rzi.s32.f32 	%r341, %f1503;
	shl.b32 	%r342, %r341, 23;
	sub.s32 	%r343, %r342, %r340;
	mov.b32 	%f1515, %r343;
	add.s32 	%r344, %r340, 2130706432;
	mov.b32 	%f1516, %r344;
	fma.rn.f32 	%f1517, %f1512, 0f391FCB8E, 0f3AAF85ED;
	fma.rn.f32 	%f1518, %f1517, %f1512, 0f3C1D9856;
	fma.rn.f32 	%f1519, %f1518, %f1512, 0f3D6357BB;
	fma.rn.f32 	%f1520, %f1519, %f1512, 0f3E75FDEC;
	fma.rn.f32 	%f1521, %f1520, %f1512, 0f3F317218;
	fma.rn.f32 	%f1522, %f1521, %f1512, 0f3F800000;
	mul.f32 	%f1523, %f1522, %f1516;
	mul.f32 	%f1524, %f1523, %f1515;
	selp.f32 	%f1620, %f1513, %f1524, %p219;
	@%p217 bra 	$L__BB8_177;
	add.f32 	%f1525, %f181, %f181;
	mov.b32 	%r345, %f1525;
	and.b32  	%r346, %r345, 2147483647;
	mov.b32 	%f1620, %r346;
$L__BB8_177:
	fma.rn.f32 	%f1623, %f1620, 0f3F870A3D, 0fBD6147AE;
$L__BB8_178:
	mul.f32 	%f1605, %f1608, %f1622;
	mul.f32 	%f1606, %f1608, %f1621;
	mul.f32 	%f1607, %f1608, %f1623;
$L__BB8_179:
	ld.param.f32 	%f1571, [DebugOutputKernel_param_26];
	setp.leu.f32 	%p220, %f1571, 0f00000000;
	@%p220 bra 	$L__BB8_200;
	mul.f32 	%f1527, %f70, 0f429C774C;
	fma.rn.f32 	%f209, %f68, 0f414FD639, %f1527;
	mul.f32 	%f1528, %f209, 0f3F22F983;
	cvt.rni.s32.f32 	%r391, %f1528;
	cvt.rn.f32.s32 	%f1529, %r391;
	fma.rn.f32 	%f1530, %f1529, 0fBFC90FDA, %f209;
	fma.rn.f32 	%f1531, %f1529, 0fB3A22168, %f1530;
	fma.rn.f32 	%f1627, %f1529, 0fA7C234C5, %f1531;
	abs.f32 	%f211, %f209;
	setp.ltu.f32 	%p221, %f211, 0f47CE4780;
	@%p221 bra 	$L__BB8_188;
	setp.neu.f32 	%p222, %f211, 0f7F800000;
	@%p222 bra 	$L__BB8_183;
	mov.f32 	%f1534, 0f00000000;
	mul.rn.f32 	%f1627, %f209, %f1534;
	mov.b32 	%r391, 0;
	bra.uni 	$L__BB8_188;
$L__BB8_183:
	mov.b32 	%r6, %f209;
	shl.b32 	%r348, %r6, 8;
	or.b32  	%r7, %r348, -2147483648;
	mov.b64 	%rd60, 0;
	mov.b32 	%r388, 0;
	mov.u64 	%rd58, __cudart_i2opi_f;
	mov.u64 	%rd59, %rd2;
$L__BB8_184:
	.pragma "nounroll";
	ld.global.nc.u32 	%r349, [%rd58];
	mad.wide.u32 	%rd45, %r349, %r7, %rd60;
	shr.u64 	%rd60, %rd45, 32;
	st.local.u32 	[%rd59], %rd45;
	add.s32 	%r388, %r388, 1;
	add.s64 	%rd59, %rd59, 4;
	add.s64 	%rd58, %rd58, 4;
	setp.ne.s32 	%p223, %r388, 6;
	@%p223 bra 	$L__BB8_184;
	shr.u32 	%r350, %r6, 23;
	st.local.u32 	[%rd2+24], %rd60;
	and.b32  	%r10, %r350, 31;
	and.b32  	%r351, %r350, 224;
	add.s32 	%r352, %r351, -128;
	shr.u32 	%r353, %r352, 5;
	mul.wide.u32 	%rd46, %r353, 4;
	sub.s64 	%rd9, %rd2, %rd46;
	ld.local.u32 	%r389, [%rd9+24];
	ld.local.u32 	%r390, [%rd9+20];
	setp.eq.s32 	%p224, %r10, 0;
	@%p224 bra 	$L__BB8_187;
	shf.l.wrap.b32 	%r389, %r390, %r389, %r10;
	ld.local.u32 	%r354, [%rd9+16];
	shf.l.wrap.b32 	%r390, %r354, %r390, %r10;
$L__BB8_187:
	shr.u32 	%r355, %r389, 30;
	shf.l.wrap.b32 	%r356, %r390, %r389, 2;
	shl.b32 	%r357, %r390, 2;
	shr.u32 	%r358, %r356, 31;
	add.s32 	%r359, %r358, %r355;
	neg.s32 	%r360, %r359;
	setp.lt.s32 	%p225, %r6, 0;
	selp.b32 	%r391, %r360, %r359, %p225;
	xor.b32  	%r361, %r356, %r6;
	shr.s32 	%r362, %r356, 31;
	xor.b32  	%r363, %r362, %r356;
	xor.b32  	%r364, %r362, %r357;
	cvt.u64.u32 	%rd47, %r363;
	shl.b64 	%rd48, %rd47, 32;
	cvt.u64.u32 	%rd49, %r364;
	or.b64  	%rd50, %rd48, %rd49;
	cvt.rn.f64.s64 	%fd1, %rd50;
	mul.f64 	%fd2, %fd1, 0d3BF921FB54442D19;
	cvt.rn.f32.f64 	%f1532, %fd2;
	neg.f32 	%f1533, %f1532;
	setp.lt.s32 	%p226, %r361, 0;
	selp.f32 	%f1627, %f1533, %f1532, %p226;
$L__BB8_188:
	mul.rn.f32 	%f1535, %f1627, %f1627;
	and.b32  	%r366, %r391, 1;
	setp.eq.b32 	%p227, %r366, 1;
	selp.f32 	%f1536, 0f3F800000, %f1627, %p227;
	fma.rn.f32 	%f1537, %f1535, %f1536, 0f00000000;
	fma.rn.f32 	%f1538, %f1535, 0f37CBAC00, 0fBAB607ED;
	selp.f32 	%f1539, %f1538, 0fB94D4153, %p227;
	selp.f32 	%f1540, 0f3D2AAABB, 0f3C0885E4, %p227;
	fma.rn.f32 	%f1541, %f1539, %f1535, %f1540;
	selp.f32 	%f1542, 0fBEFFFFFF, 0fBE2AAAA8, %p227;
	fma.rn.f32 	%f1543, %f1541, %f1535, %f1542;
	fma.rn.f32 	%f1544, %f1543, %f1537, %f1536;
	and.b32  	%r367, %r391, 2;
	setp.eq.s32 	%p228, %r367, 0;
	mov.f32 	%f1545, 0f00000000;
	sub.f32 	%f1546, %f1545, %f1544;
	selp.f32 	%f1547, %f1544, %f1546, %p228;
	mul.f32 	%f215, %f1547, 0f472AEE8C;
	abs.f32 	%f1630, %f215;
	setp.lt.f32 	%p229, %f1630, 0f3F800000;
	@%p229 bra 	$L__BB8_199;
	setp.gtu.f32 	%p230, %f1630, 0f4B000000;
	@%p230 bra 	$L__BB8_196;
	mov.f32 	%f1548, 0f3F800000;
	div.approx.f32 	%f1549, %f1630, %f1548;
	cvt.rzi.f32.f32 	%f1628, %f1549;
	sub.f32 	%f218, %f1630, %f1628;
	mov.b32 	%r19, %f218;
	setp.lt.u32 	%p231, %r19, 1065353216;
	@%p231 bra 	$L__BB8_195;
	setp.lt.u32 	%p232, %r19, -2147483647;
	@%p232 bra 	$L__BB8_193;
	add.f32 	%f1553, %f1628, 0fBF800000;
	setp.lt.f32 	%p235, %f218, 0fBF800000;
	add.f32 	%f1554, %f1553, 0fBF800000;
	selp.f32 	%f1628, %f1554, %f1553, %p235;
	bra.uni 	$L__BB8_195;
$L__BB8_193:
	add.f32 	%f1628, %f1628, 0f3F800000;
	setp.ltu.f32 	%p233, %f218, 0f40000000;
	@%p233 bra 	$L__BB8_195;
	add.f32 	%f1550, %f1628, 0f3F800000;
	add.f32 	%f1551, %f218, 0fC0400000;
	setp.ge.f32 	%p234, %f1551, 0f00000000;
	add.f32 	%f1552, %f1550, 0f3F800000;
	selp.f32 	%f1628, %f1552, %f1550, %p234;
$L__BB8_195:
	sub.f32 	%f1630, %f1630, %f1628;
	bra.uni 	$L__BB8_199;
$L__BB8_196:
	mov.b32 	%r20, %f1630;
	and.b32  	%r368, %r20, 8388607;
	or.b32  	%r392, %r368, 1065353216;
	mov.b32 	%f1629, %r392;
	and.b32  	%r369, %r20, -8388608;
	add.s32 	%r393, %r369, -1065353216;
	setp.eq.s32 	%p236, %r393, 0;
	@%p236 bra 	$L__BB8_198;
$L__BB8_197:
	min.u32 	%r370, %r393, 192937984;
	add.s32 	%r371, %r392, %r370;
	mov.b32 	%f1555, %r371;
	sub.f32 	%f1556, %f1555, %f1555;
	add.f32 	%f1557, %f1556, %f1555;
	sub.f32 	%f1558, %f1555, %f1557;
	mov.f32 	%f1559, 0f3F800000;
	fma.rz.f32 	%f1560, %f1558, %f1559, %f1557;
	cvt.rzi.f32.f32 	%f1561, %f1560;
	sub.f32 	%f1629, %f1555, %f1561;
	sub.s32 	%r393, %r393, %r370;
	mov.b32 	%r392, %f1629;
	setp.ne.s32 	%p237, %r393, 0;
	setp.ne.s32 	%p238, %r392, 0;
	and.pred  	%p239, %p237, %p238;
	@%p239 bra 	$L__BB8_197;
$L__BB8_198:
	setp.gt.u32 	%p240, %r20, 2139095039;
	selp.f32 	%f1563, 0f7FFFFFFF, 0f4B000000, %p240;
	mul.f32 	%f1564, %f1629, 0f34000000;
	mul.f32 	%f1630, %f1563, %f1564;
$L__BB8_199:
	ld.param.f32 	%f1572, [DebugOutputKernel_param_26];
	abs.f32 	%f1565, %f1630;
	setp.nan.f32 	%p241, %f1565, %f1565;
	copysign.f32 	%f1566, %f215, %f1630;
	selp.f32 	%f1567, %f1630, %f1566, %p241;
	add.f32 	%f1568, %f1567, 0fBF000000;
	mul.f32 	%f1569, %f1572, 0f3C008081;
	fma.rn.f32 	%f1605, %f1569, %f1568, %f1605;
	fma.rn.f32 	%f1606, %f1569, %f1568, %f1606;
	fma.rn.f32 	%f1607, %f1569, %f1568, %f1607;
$L__BB8_200:
	ld.param.u32 	%r378, [DebugOutputKernel_param_15];
	ld.param.u64 	%rd57, [DebugOutputKernel_param_3];
	mad.lo.s32 	%r372, %r378, %r50, %r1;
	shl.b32 	%r373, %r372, 2;
	cvta.to.global.u64 	%rd51, %rd57;
	mul.wide.s32 	%rd52, %r373, 4;
	add.s64 	%rd53, %rd51, %rd52;
	st.global.f32 	[%rd53], %f1605;
	st.global.f32 	[%rd53+4], %f1606;
	st.global.f32 	[%rd53+8], %f1607;
	st.global.f32 	[%rd53+12], %f1608;
$L__BB8_201:
	ret;

}


// ===== COMPILED SASS (sm_100) =====

	.target	sm_100

	.elftype	@"ET_EXEC"


//--------------------- .note.nv.tkinfo           --------------------------
	.section	.note.nv.tkinfo,"",@"SHT_NOTE"
	.sectionflags	@"SHF_NOTE_NV_TKINFO"
	.tkinfo
        /*0018*/ 	.word	0x00000002
        /*0030*/ 	.string	""
        /*0030*/ 	.string	"ptxas"
        /*0030*/ 	.string	"Cuda compilation tools, release 13.0, V13.0.88"
        /*0030*/ 	.string	"Build cuda_13.0.r13.0/compiler.36424714_0"
        /*0030*/ 	.string	"-arch sm_100 -m 64 "



//--------------------- .note.nv.cuinfo           --------------------------
	.section	.note.nv.cuinfo,"",@"SHT_NOTE"
	.sectionflags	@"SHF_NOTE_NV_CUINFO"
        /*0018*/ 	.short	0x0002
        /*001a*/ 	.short	0x0064
        /*001c*/ 	.short	0x0082
	.zero		2


//--------------------- .nv.info                  --------------------------
	.section	.nv.info,"",@"SHT_CUDA_INFO"
	.align	4


	//----- nvinfo : EIATTR_REGCOUNT
	.align		4
        /*0000*/ 	.byte	0x04, 0x2f
        /*0002*/ 	.short	(.L_2 - .L_1)
	.align		4
.L_1:
        /*0004*/ 	.word	index@(PrefilterKernel)
        /*0008*/ 	.word	0x00000050


	//----- nvinfo : EIATTR_FRAME_SIZE
	.align		4
.L_2:
        /*000c*/ 	.byte	0x04, 0x11
        /*000e*/ 	.short	(.L_4 - .L_3)
	.align		4
.L_3:
        /*0010*/ 	.word	index@($__internal_16_$__cuda_sm3x_div_rn_noftz_f32_slowpath)
        /*0014*/ 	.word	0x00000000


	//----- nvinfo : EIATTR_FRAME_SIZE
	.align		4
.L_4:
        /*0018*/ 	.byte	0x04, 0x11
        /*001a*/ 	.short	(.L_6 - .L_5)
	.align		4
.L_5:
        /*001c*/ 	.word	index@($__internal_15_$__cuda_sm20_rcp_rn_f32_slowpath)
        /*0020*/ 	.word	0x00000000


	//----- nvinfo : EIATTR_FRAME_SIZE
	.align		4
.L_6:
        /*0024*/ 	.byte	0x04, 0x11
        /*0026*/ 	.short	(.L_8 - .L_7)
	.align		4
.L_7:
        /*0028*/ 	.word	index@(PrefilterKernel)
        /*002c*/ 	.word	0x00000000


	//----- nvinfo : EIATTR_REGCOUNT
	.align		4
.L_8:
        /*0030*/ 	.byte	0x04, 0x2f
        /*0032*/ 	.short	(.L_10 - .L_9)
	.align		4
.L_9:
        /*0034*/ 	.word	index@(Gaussian2DDownsampleKernel)
        /*0038*/ 	.word	0x00000038


	//----- nvinfo : EIATTR_FRAME_SIZE
	.align		4
.L_10:
        /*003c*/ 	.byte	0x04, 0x11
        /*003e*/ 	.short	(.L_12 - .L_11)
	.align		4
.L_11:
        /*0040*/ 	.word	index@($__internal_14_$__cuda_sm3x_div_rn_noftz_f32_slowpath)
        /*0044*/ 	.word	0x00000000


	//----- nvinfo : EIATTR_FRAME_SIZE
	.align		4
.L_12:
        /*0048*/ 	.byte	0x04, 0x11
        /*004a*/ 	.short	(.L_14 - .L_13)
	.align		4
.L_13:
        /*004c*/ 	.word	index@($__internal_13_$__cuda_sm20_rcp_rn_f32_slowpath)
        /*0050*/ 	.word	0x00000000


	//----- nvinfo : EIATTR_FRAME_SIZE
	.align		4
.L_14:
        /*0054*/ 	.byte	0x04, 0x11
        /*0056*/ 	.short	(.L_16 - .L_15)
	.align		4
.L_15:
        /*0058*/ 	.word	index@(Gaussian2DDownsampleKernel)
        /*005c*/ 	.word	0x00000000


	//----- nvinfo : EIATTR_REGCOUNT
	.align		4
.L_16:
        /*0060*/ 	.byte	0x04, 0x2f
        /*0062*/ 	.short	(.L_18 - .L_17)
	.align		4
.L_17:
        /*0064*/ 	.word	index@(GaussianDownsampleHKernel)
        /*0068*/ 	.word	0x00000020


	//----- nvinfo : EIATTR_FRAME_SIZE
	.align		4
.L_18:
        /*006c*/ 	.byte	0x04, 0x11
        /*006e*/ 	.short	(.L_20 - .L_19)
	.align		4
.L_19:
        /*0070*/ 	.word	index@($__internal_12_$__cuda_sm3x_div_rn_noftz_f32_slowpath)
        /*0074*/ 	.word	0x00000000


	//----- nvinfo : EIATTR_FRAME_SIZE
	.align		4
.L_20:
        /*0078*/ 	.byte	0x04, 0x11
        /*007a*/ 	.short	(.L_22 - .L_21)
	.align		4
.L_21:
        /*007c*/ 	.word	index@($__internal_11_$__cuda_sm20_rcp_rn_f32_slowpath)
        /*0080*/ 	.word	0x00000000


	//----- nvinfo : EIATTR_FRAME_SIZE
	.align		4
.L_22:
        /*0084*/ 	.byte	0x04, 0x11
        /*0086*/ 	.short	(.L_24 - .L_23)
	.align		4
.L_23:
        /*0088*/ 	.word	index@(GaussianDownsampleHKernel)
        /*008c*/ 	.word	0x00000000


	//----- nvinfo : EIATTR_REGCOUNT
	.align		4
.L_24:
        /*0090*/ 	.byte	0x04, 0x2f
        /*0092*/ 	.short	(.L_26 - .L_25)
	.align		4
.L_25:
        /*0094*/ 	.word	index@(GaussianDownsampleVKernel)
        /*0098*/ 	.word	0x00000020


	//----- nvinfo : EIATTR_FRAME_SIZE
	.align		4
.L_26:
        /*009c*/ 	.byte	0x04, 0x11
        /*009e*/ 	.short	(.L_28 - .L_27)
	.align		4
.L_27:
        /*00a0*/ 	.word	index@($__internal_10_$__cuda_sm3x_div_rn_noftz_f32_slowpath)
        /*00a4*/ 	.word	0x00000000


	//----- nvinfo : EIATTR_FRAME_SIZE
	.align		4
.L_28:
        /*00a8*/ 	.byte	0x04, 0x11
        /*00aa*/ 	.short	(.L_30 - .L_29)
	.align		4
.L_29:
        /*00ac*/ 	.word	index@($__internal_9_$__cuda_sm20_rcp_rn_f32_slowpath)
        /*00b0*/ 	.word	0x00000000


	//----- nvinfo : EIATTR_FRAME_SIZE
	.align		4
.L_30:
        /*00b4*/ 	.byte	0x04, 0x11
        /*00b6*/ 	.short	(.L_32 - .L_31)
	.align		4
.L_31:
        /*00b8*/ 	.word	index@(GaussianDownsampleVKernel)
        /*00bc*/ 	.word	0x00000000


	//----- nvinfo : EIATTR_REGCOUNT
	.align		4
.L_32:
        /*00c0*/ 	.byte	0x04, 0x2f
        /*00c2*/ 	.short	(.L_34 - .L_33)
	.align		4
.L_33:
        /*00c4*/ 	.word	index@(DownsampleKernel)
        /*00c8*/ 	.word	0x00000028


	//----- nvinfo : EIATTR_FRAME_SIZE
	.align		4
.L_34:
        /*00cc*/ 	.byte	0x04, 0x11
        /*00ce*/ 	.short	(.L_36 - .L_35)
	.align		4
.L_35:
        /*00d0*/ 	.word	index@($__internal_8_$__cuda_sm3x_div_rn_noftz_f32_slowpath)
        /*00d4*/ 	.word	0x00000000


	//----- nvinfo : EIATTR_FRAME_SIZE
	.align		4
.L_36:
        /*00d8*/ 	.byte	0x04, 0x11
        /*00da*/ 	.short	(.L_38 - .L_37)
	.align		4
.L_37:
        /*00dc*/ 	.word	index@($__internal_7_$__cuda_sm20_rcp_rn_f32_slowpath)
        /*00e0*/ 	.word	0x00000000


	//----- nvinfo : EIATTR_FRAME_SIZE
	.align		4
.L_38:
        /*00e4*/ 	.byte	0x04, 0x11
        /*00e6*/ 	.short	(.L_40 - .L_39)
	.align		4
.L_39:
        /*00e8*/ 	.word	index@(DownsampleKernel)
        /*00ec*/ 	.word	0x00000000


	//----- nvinfo : EIATTR_REGCOUNT
	.align		4
.L_40:
        /*00f0*/ 	.byte	0x04, 0x2f
        /*00f2*/ 	.short	(.L_42 - .L_41)
	.align		4
.L_41:
        /*00f4*/ 	.word	index@(HorizontalBlurKernel)
        /*00f8*/ 	.word	0x00000028


	//----- nvinfo : EIATTR_FRAME_SIZE
	.align		4
.L_42:
        /*00fc*/ 	.byte	0x04, 0x11
        /*00fe*/ 	.short	(.L_44 - .L_43)
	.align		4
.L_43:
        /*0100*/ 	.word	index@($__internal_6_$__cuda_sm3x_div_rn_noftz_f32_slowpath)
        /*0104*/ 	.word	0x00000000


	//----- nvinfo : EIATTR_FRAME_SIZE
	.align		4
.L_44:
        /*0108*/ 	.byte	0x04, 0x11
        /*010a*/ 	.short	(.L_46 - .L_45)
	.align		4
.L_45:
        /*010c*/ 	.word	index@($__internal_5_$__cuda_sm20_rcp_rn_f32_slowpath)
        /*0110*/ 	.word	0x00000000


	//----- nvinfo : EIATTR_FRAME_SIZE
	.align		4
.L_46:
        /*0114*/ 	.byte	0x04, 0x11
        /*0116*/ 	.short	(.L_48 - .L_47)
	.align		4
.L_47:
        /*0118*/ 	.word	index@(HorizontalBlurKernel)
        /*011c*/ 	.word	0x00000000


	//----- nvinfo : EIATTR_REGCOUNT
	.align		4
.L_48:
        /*0120*/ 	.byte	0x04, 0x2f
        /*0122*/ 	.short	(.L_50 - .L_49)
	.align		4
.L_49:
        /*0124*/ 	.word	index@(UpsampleKernel)
        /*0128*/ 	.word	0x00000036


	//----- nvinfo : EIATTR_FRAME_SIZE
	.align		4
.L_50:
        /*012c*/ 	.byte	0x04, 0x11
        /*012e*/ 	.short	(.L_52 - .L_51)
	.align		4
.L_51:
        /*0130*/ 	.word	index@($__internal_4_$__cuda_sm3x_div_rn_noftz_f32_slowpath)
        /*0134*/ 	.word	0x00000000


	//----- nvinfo : EIATTR_FRAME_SIZE
	.align		4
.L_52:
        /*0138*/ 	.byte	0x04, 0x11
        /*013a*/ 	.short	(.L_54 - .L_53)
	.align		4
.L_53:
        /*013c*/ 	.word	index@($__internal_3_$__cuda_sm20_rcp_rn_f32_slowpath)
        /*0140*/ 	.word	0x00000000


	//----- nvinfo : EIATTR_FRAME_SIZE
	.align		4
.L_54:
        /*0144*/ 	.byte	0x04, 0x11
        /*0146*/ 	.short	(.L_56 - .L_55)
	.align		4
.L_55:
        /*0148*/ 	.word	index@(UpsampleKernel)
        /*014c*/ 	.word	0x00000000


	//----- nvinfo : EIATTR_REGCOUNT
	.align		4
.L_56:
        /*0150*/ 	.byte	0x04, 0x2f
        /*0152*/ 	.short	(.L_58 - .L_57)
	.align		4
.L_57:
        /*0154*/ 	.word	index@(CompositeKernel)
        /*0158*/ 	.word	0x00000020


	//----- nvinfo : EIATTR_FRAME_SIZE
	.align		4
.L_58:
        /*015c*/ 	.byte	0x04, 0x11
        /*015e*/ 	.short	(.L_60 - .L_59)
	.align		4
.L_59:
        /*0160*/ 	.word	index@($__internal_2_$__cuda_sm3x_div_rn_noftz_f32_slowpath)
        /*0164*/ 	.word	0x00000000


	//----- nvinfo : EIATTR_FRAME_SIZE
	.align		4
.L_60:
        /*0168*/ 	.byte	0x04, 0x11
        /*016a*/ 	.short	(.L_62 - .L_61)
	.align		4
.L_61:
        /*016c*/ 	.word	index@(CompositeKernel)
        /*0170*/ 	.word	0x00000000


	//----- nvinfo : EIATTR_REGCOUNT
	.align		4
.L_62:
        /*0174*/ 	.byte	0x04, 0x2f
        /*0176*/ 	.short	(.L_64 - .L_63)
	.align		4
.L_63:
        /*0178*/ 	.word	index@(DebugOutputKernel)
        /*017c*/ 	.word	0x00000020


	//----- nvinfo : EIATTR_FRAME_SIZE
	.align		4
.L_64:
        /*0180*/ 	.byte	0x04, 0x11
        /*0182*/ 	.short	(.L_66 - .L_65)
	.align		4
.L_65:
        /*0184*/ 	.word	index@($__internal_1_$__cuda_sm3x_div_rn_noftz_f32_slowpath)
        /*0188*/ 	.word	0x00000020


	//----- nvinfo : EIATTR_FRAME_SIZE
	.align		4
.L_66:
        /*018c*/ 	.byte	0x04, 0x11
        /*018e*/ 	.short	(.L_68 - .L_67)
	.align		4
.L_67:
        /*0190*/ 	.word	index@($__internal_0_$__cuda_sm20_rcp_rn_f32_slowpath)
        /*0194*/ 	.word	0x00000020


	//----- nvinfo : EIATTR_FRAME_SIZE
	.align		4
.L_68:
        /*0198*/ 	.byte	0x04, 0x11
        /*019a*/ 	.short	(.L_70 - .L_69)
	.align		4
.L_69:
        /*019c*/ 	.word	index@(DebugOutputKernel)
        /*01a0*/ 	.word	0x00000020


	//----- nvinfo : EIATTR_MIN_STACK_SIZE
	.align		4
.L_70:
        /*01a4*/ 	.byte	0x04, 0x12
        /*01a6*/ 	.short	(.L_72 - .L_71)
	.align		4
.L_71:
        /*01a8*/ 	.word	index@(DebugOutputKernel)
        /*01ac*/ 	.word	0x00000020


	//----- nvinfo : EIATTR_MIN_STACK_SIZE
	.align		4
.L_72:
        /*01b0*/ 	.byte	0x04, 0x12
        /*01b2*/ 	.short	(.L_74 - .L_73)
	.align		4
.L_73:
        /*01b4*/ 	.word	index@(CompositeKernel)
        /*01b8*/ 	.word	0x00000000


	//----- nvinfo : EIATTR_MIN_STACK_SIZE
	.align		4
.L_74:
        /*01bc*/ 	.byte	0x04, 0x12
        /*01be*/ 	.short	(.L_76 - .L_75)
	.align		4
.L_75:
        /*01c0*/ 	.word	index@(UpsampleKernel)
        /*01c4*/ 	.word	0x00000000


	//----- nvinfo : EIATTR_MIN_STACK_SIZE
	.align		4
.L_76:
        /*01c8*/ 	.byte	0x04, 0x12
        /*01ca*/ 	.short	(.L_78 - .L_77)
	.align		4
.L_77:
        /*01cc*/ 	.word	index@(HorizontalBlurKernel)
        /*01d0*/ 	.word	0x00000000


	//----- nvinfo : EIATTR_MIN_STACK_SIZE
	.align		4
.L_78:
        /*01d4*/ 	.byte	0x04, 0x12
        /*01d6*/ 	.short	(.L_80 - .L_79)
	.align		4
.L_79:
        /*01d8*/ 	.word	index@(DownsampleKernel)
        /*01dc*/ 	.word	0x00000000


	//----- nvinfo : EIATTR_MIN_STACK_SIZE
	.align		4
.L_80:
        /*01e0*/ 	.byte	0x04, 0x12
        /*01e2*/ 	.short	(.L_82 - .L_81)
	.align		4
.L_81:
        /*01e4*/ 	.word	index@(GaussianDownsampleVKernel)
        /*01e8*/ 	.word	0x00000000


	//----- nvinfo : EIATTR_MIN_STACK_SIZE
	.align		4
.L_82:
        /*01ec*/ 	.byte	0x04, 0x12
        /*01ee*/ 	.short	(.L_84 - .L_83)
	.align		4
.L_83:
        /*01f0*/ 	.word	index@(GaussianDownsampleHKernel)
        /*01f4*/ 	.word	0x00000000


	//----- nvinfo : EIATTR_MIN_STACK_SIZE
	.align		4
.L_84:
        /*01f8*/ 	.byte	0x04, 0x12
        /*01fa*/ 	.short	(.L_86 - .L_85)
	.align		4
.L_85:
        /*01fc*/ 	.word	index@(Gaussian2DDownsampleKernel)
        /*0200*/ 	.word	0x00000000


	//----- nvinfo : EIATTR_MIN_STACK_SIZE
	.align		4
.L_86:
        /*0204*/ 	.byte	0x04, 0x12
        /*0206*/ 	.short	(.L_88 - .L_87)
	.align		4
.L_87:
        /*0208*/ 	.word	index@(PrefilterKernel)
        /*020c*/ 	.word	0x00000000
.L_88:


//--------------------- .nv.compat                --------------------------
	.section	.nv.compat,"",@"SHT_CUDA_COMPAT_INFO"
	.align	4
        /*0000*/ 	.byte	0x02, 0x09, 0x00, 0x00, 0x02, 0x02, 0x01, 0x00, 0x02, 0x05, 0x05, 0x00, 0x03, 0x07, 0x01, 0x01
        /*0010*/ 	.byte	0x02, 0x03, 0x00, 0x00, 0x02, 0x06, 0x01, 0x00, 0x04, 0x0b, 0x08, 0x00, 0x01, 0x00, 0x00, 0x00
        /*0020*/ 	.byte	0x00, 0x00, 0x00, 0x00


//--------------------- .nv.info.DebugOutputKernel --------------------------
	.section	.nv.info.DebugOutputKernel,"",@"SHT_CUDA_INFO"
	.sectionflags	@""
	.align	4


	//----- nvinfo : EIATTR_CUDA_API_VERSION
	.align		4
        /*0000*/ 	.byte	0x04, 0x37
        /*0002*/ 	.short	(.L_90 - .L_89)
.L_89:
        /*0004*/ 	.word	0x00000082


	//----- nvinfo : EIATTR_KPARAM_INFO
	.align		4
.L_90:
        /*0008*/ 	.byte	0x04, 0x17
        /*000a*/ 	.short	(.L_92 - .L_91)
.L_91:
        /*000c*/ 	.word	0x00000000
        /*0010*/ 	.short	0x001a
        /*0012*/ 	.short	0x0078
        /*0014*/ 	.byte	0x00, 0xf0, 0x11, 0x00


	//----- nvinfo : EIATTR_KPARAM_INFO
	.align		4
.L_92:
        /*0018*/ 	.byte	0x04, 0x17
        /*001a*/ 	.short	(.L_94 - .L_93)
.L_93:
        /*001c*/ 	.word	0x00000000
        /*0020*/ 	.short	0x0019
        /*0022*/ 	.short	0x0074
        /*0024*/ 	.byte	0x00, 0xf0, 0x11, 0x00


	//----- nvinfo : EIATTR_KPARAM_INFO
	.align		4
.L_94:
        /*0028*/ 	.byte	0x04, 0x17
        /*002a*/ 	.short	(.L_96 - .L_95)
.L_95:
        /*002c*/ 	.word	0x00000000
        /*0030*/ 	.short	0x0018
        /*0032*/ 	.short	0x0070
        /*0034*/ 	.byte	0x00, 0xf0, 0x11, 0x00


	//----- nvinfo : EIATTR_KPARAM_INFO
	.align		4
.L_96:
        /*0038*/ 	.byte	0x04, 0x17
        /*003a*/ 	.short	(.L_98 - .L_97)
.L_97:
        /*003c*/ 	.word	0x00000000
        /*0040*/ 	.short	0x0017
        /*0042*/ 	.short	0x006c
        /*0044*/ 	.byte	0x00, 0xf0, 0x11, 0x00


	//----- nvinfo : EIATTR_KPARAM_INFO
	.align		4
.L_98:
        /*0048*/ 	.byte	0x04, 0x17
        /*004a*/ 	.short	(.L_100 - .L_99)
.L_99:
        /*004c*/ 	.word	0x00000000
        /*0050*/ 	.short	0x0016
        /*0052*/ 	.short	0x0068
        /*0054*/ 	.byte	0x00, 0xf0, 0x11, 0x00


	//----- nvinfo : EIATTR_KPARAM_INFO
	.align		4
.L_100:
        /*0058*/ 	.byte	0x04, 0x17
        /*005a*/ 	.short	(.L_102 - .L_101)
.L_101:
        /*005c*/ 	.word	0x00000000
        /*0060*/ 	.short	0x0015
        /*0062*/ 	.short	0x0064
        /*0064*/ 	.byte	0x00, 0xf0, 0x11, 0x00


	//----- nvinfo : EIATTR_KPARAM_INFO
	.align		4
.L_102:
        /*0068*/ 	.byte	0x04, 0x17
        /*006a*/ 	.short	(.L_104 - .L_103)
.L_103:
        /*006c*/ 	.word	0x00000000
        /*0070*/ 	.short	0x0014
        /*0072*/ 	.short	0x0060
        /*0074*/ 	.byte	0x00, 0xf0, 0x11, 0x00


	//----- nvinfo : EIATTR_KPARAM_INFO
	.align		4
.L_104:
        /*0078*/ 	.byte	0x04, 0x17
        /*007a*/ 	.short	(.L_106 - .L_105)
.L_105:
        /*007c*/ 	.word	0x00000000
        /*0080*/ 	.short	0x0013
        /*0082*/ 	.short	0x005c
        /*0084*/ 	.byte	0x00, 0xf0, 0x11, 0x00


	//----- nvinfo : EIATTR_KPARAM_INFO
	.align		4
.L_106:
        /*0088*/ 	.byte	0x04, 0x17
        /*008a*/ 	.short	(.L_108 - .L_107)
.L_107:
        /*008c*/ 	.word	0x00000000
        /*0090*/ 	.short	0x0012
        /*0092*/ 	.short	0x0058
        /*0094*/ 	.byte	0x00, 0xf0, 0x11, 0x00


	//----- nvinfo : EIATTR_KPARAM_INFO
	.align		4
.L_108:
        /*0098*/ 	.byte	0x04, 0x17
        /*009a*/ 	.short	(.L_110 - .L_109)
.L_109:
        /*009c*/ 	.word	0x00000000
        /*00a0*/ 	.short	0x0011
        /*00a2*/ 	.short	0x0054
        /*00a4*/ 	.byte	0x00, 0xf0, 0x11, 0x00


	//----- nvinfo : EIATTR_KPARAM_INFO
	.align		4
.L_110:
        /*00a8*/ 	.byte	0x04, 0x17
        /*00aa*/ 	.short	(.L_112 - .L_111)
.L_111:
        /*00ac*/ 	.word	0x00000000
        /*00b0*/ 	.short	0x0010
        /*00b2*/ 	.short	0x0050
        /*00b4*/ 	.byte	0x00, 0xf0, 0x11, 0x00


	//----- nvinfo : EIATTR_KPARAM_INFO
	.align		4
.L_112:
        /*00b8*/ 	.byte	0x04, 0x17
        /*00ba*/ 	.short	(.L_114 - .L_113)
.L_113:
        /*00bc*/ 	.word	0x00000000
        /*00c0*/ 	.short	0x000f
        /*00c2*/ 	.short	0x004c
        /*00c4*/ 	.byte	0x00, 0xf0, 0x11, 0x00


	//----- nvinfo : EIATTR_KPARAM_INFO
	.align		4
.L_114:
        /*00c8*/ 	.byte	0x04, 0x17
        /*00ca*/ 	.short	(.L_116 - .L_115)
.L_115:
        /*00cc*/ 	.word	0x00000000
        /*00d0*/ 	.short	0x000e
        /*00d2*/ 	.short	0x0048
        /*00d4*/ 	.byte	0x00, 0xf0, 0x11, 0x00


	//----- nvinfo : EIATTR_KPARAM_INFO
	.align		4
.L_116:
        /*00d8*/ 	.byte	0x04, 0x17
        /*00da*/ 	.short	(.L_118 - .L_117)
.L_117:
        /*00dc*/ 	.word	0x00000000
        /*00e0*/ 	.short	0x000d
        /*00e2*/ 	.short	0x0044
        /*00e4*/ 	.byte	0x00, 0xf0, 0x11, 0x00


	//----- nvinfo : EIATTR_KPARAM_INFO
	.align		4
.L_118:
        /*00e8*/ 	.byte	0x04, 0x17
        /*00ea*/ 	.short	(.L_120 - .L_119)
.L_119:
        /*00ec*/ 	.word	0x00000000
        /*00f0*/ 	.short	0x000c
        /*00f2*/ 	.short	0x0040
        /*00f4*/ 	.byte	0x00, 0xf0, 0x11, 0x00


	//----- nvinfo : EIATTR_KPARAM_INFO
	.align		4
.L_120:
        /*00f8*/ 	.byte	0x04, 0x17
        /*00fa*/ 	.short	(.L_122 - .L_121)
.L_121:
        /*00fc*/ 	.word	0x00000000
        /*0100*/ 	.short	0x000b
        /*0102*/ 	.short	0x003c
        /*0104*/ 	.byte	0x00, 0xf0, 0x11, 0x00


	//----- nvinfo : EIATTR_KPARAM_INFO
	.align		4
.L_122:
        /*0108*/ 	.byte	0x04, 0x17
        /*010a*/ 	.short	(.L_124 - .L_123)
.L_123:
        /*010c*/ 	.word	0x00000000
        /*0110*/ 	.short	0x000a
        /*0112*/ 	.short	0x0038
        /*0114*/ 	.byte	0x00, 0xf0, 0x11, 0x00


	//----- nvinfo : EIATTR_KPARAM_INFO
	.align		4
.L_124:
        /*0118*/ 	.byte	0x04, 0x17
        /*011a*/ 	.short	(.L_126 - .L_125)
.L_125:
        /*011c*/ 	.word	0x00000000
        /*0120*/ 	.short	0x0009
        /*0122*/ 	.short	0x0034
        /*0124*/ 	.byte	0x00, 0xf0, 0x11, 0x00


	//----- nvinfo : EIATTR_KPARAM_INFO
	.align		4
.L_126:
        /*0128*/ 	.byte	0x04, 0x17
        /*012a*/ 	.short	(.L_128 - .L_127)
.L_127:
        /*012c*/ 	.word	0x00000000
        /*0130*/ 	.short	0x0008
        /*0132*/ 	.short	0x0030
        /*0134*/ 	.byte	0x00, 0xf0, 0x11, 0x00


	//----- nvinfo : EIATTR_KPARAM_INFO
	.align		4
.L_128:
        /*0138*/ 	.byte	0x04, 0x17
        /*013a*/ 	.short	(.L_130 - .L_129)
.L_129:
        /*013c*/ 	.word	0x00000000
        /*0140*/ 	.short	0x0007
        /*0142*/ 	.short	0x002c
        /*0144*/ 	.byte	0x00, 0xf0, 0x11, 0x00


	//----- nvinfo : EIATTR_KPARAM_INFO
	.align		4
.L_130:
        /*0148*/ 	.byte	0x04, 0x17
        /*014a*/ 	.short	(.L_132 - .L_131)
.L_131:
        /*014c*/ 	.word	0x00000000
        /*0150*/ 	.short	0x0006
        /*0152*/ 	.short	0x0028
        /*0154*/ 	.byte	0x00, 0xf0, 0x11, 0x00


	//----- nvinfo : EIATTR_KPARAM_INFO
	.align		4
.L_132:
        /*0158*/ 	.byte	0x04, 0x17
        /*015a*/ 	.short	(.L_134 - .L_133)
.L_133:
        /*015c*/ 	.word	0x00000000
        /*0160*/ 	.short	0x0005
        /*0162*/ 	.short	0x0024
        /*0164*/ 	.byte	0x00, 0xf0, 0x11, 0x00


	//----- nvinfo : EIATTR_KPARAM_INFO
	.align		4
.L_134:
        /*0168*/ 	.byte	0x04, 0x17
        /*016a*/ 	.short	(.L_136 - .L_135)
.L_135:
        /*016c*/ 	.word	0x00000000
        /*0170*/ 	.short	0x0004
        /*0172*/ 	.short	0x0020
        /*0174*/ 	.byte	0x00, 0xf0, 0x11, 0x00


	//----- nvinfo : EIATTR_KPARAM_INFO
	.align		4
.L_136:
        /*0178*/ 	.byte	0x04, 0x17
        /*017a*/ 	.short	(.L_138 - .L_137)
.L_137:
        /*017c*/ 	.word	0x00000000
        /*0180*/ 	.short	0x0003
        /*0182*/ 	.short	0x0018
        /*0184*/ 	.byte	0x00, 0xf5, 0x21, 0x00


	//----- nvinfo : EIATTR_KPARAM_INFO
	.align		4
.L_138:
        /*0188*/ 	.byte	0x04, 0x17
        /*018a*/ 	.short	(.L_140 - .L_139)
.L_139:
        /*018c*/ 	.word	0x00000000
        /*0190*/ 	.short	0x0002
        /*0192*/ 	.short	0x0010
        /*0194*/ 	.byte	0x00, 0xf5, 0x21, 0x00


	//----- nvinfo : EIATTR_KPARAM_INFO
	.align		4
.L_140:
        /*0198*/ 	.byte	0x04, 0x17
        /*019a*/ 	.short	(.L_142 - .L_141)
.L_141:
        /*019c*/ 	.word	0x00000000
        /*01a0*/ 	.short	0x0001
        /*01a2*/ 	.short	0x0008
        /*01a4*/ 	.byte	0x00, 0xf5, 0x21, 0x00


	//----- nvinfo : EIATTR_KPARAM_INFO
	.align		4
.L_142:
        /*01a8*/ 	.byte	0x04, 0x17
        /*01aa*/ 	.short	(.L_144 - .L_143)
.L_143:
        /*01ac*/ 	.word	0x00000000
        /*01b0*/ 	.short	0x0000
        /*01b2*/ 	.short	0x0000
        /*01b4*/ 	.byte	0x00, 0xf5, 0x21, 0x00


	//----- nvinfo : EIATTR_SPARSE_MMA_MASK
	.align		4
.L_144:
        /*01b8*/ 	.byte	0x03, 0x50
        /*01ba*/ 	.short	0x0000


	//----- nvinfo : EIATTR_MAXREG_COUNT
	.align		4
        /*01bc*/ 	.byte	0x03, 0x1b
        /*01be*/ 	.short	0x00ff


	//----- nvinfo : EIATTR_MERCURY_ISA_VERSION
	.align		4
        /*01c0*/ 	.byte	0x03, 0x5f
        /*01c2*/ 	.short	0x0101


	//----- nvinfo : EIATTR_VRC_CTA_INIT_COUNT
	.align		4
        /*01c4*/ 	.byte	0x02, 0x4a
	.zero		1
	.zero		1


	//----- nvinfo : EIATTR_EXIT_INSTR_OFFSETS
	.align		4
        /*01c8*/ 	.byte	0x04, 0x1c
        /*01ca*/ 	.short	(.L_146 - .L_145)


	//   ....[0]....
.L_145:
        /*01cc*/ 	.word	0x000000d0


	//   ....[1]....
        /*01d0*/ 	.word	0x00008d90


	//----- nvinfo : EIATTR_CRS_STACK_SIZE
	.align		4
.L_146:
        /*01d4*/ 	.byte	0x04, 0x1e
        /*01d6*/ 	.short	(.L_148 - .L_147)
.L_147:
        /*01d8*/ 	.word	0x00000000


	//----- nvinfo : EIATTR_CBANK_PARAM_SIZE
	.align		4
.L_148:
        /*01dc*/ 	.byte	0x03, 0x19
        /*01de*/ 	.short	0x007c


	//----- nvinfo : EIATTR_PARAM_CBANK
	.align		4
        /*01e0*/ 	.byte	0x04, 0x0a
        /*01e2*/ 	.short	(.L_150 - .L_149)
	.align		4
.L_149:
        /*01e4*/ 	.word	index@(.nv.constant0.DebugOutputKernel)
        /*01e8*/ 	.short	0x0380
        /*01ea*/ 	.short	0x007c


	//----- nvinfo : EIATTR_SW_WAR
	.align		4
.L_150:
        /*01ec*/ 	.byte	0x04, 0x36
        /*01ee*/ 	.short	(.L_152 - .L_151)
.L_151:
        /*01f0*/ 	.word	0x00000008
.L_152:


//--------------------- .nv.info.CompositeKernel  --------------------------
	.section	.nv.info.CompositeKernel,"",@"SHT_CUDA_INFO"
	.sectionflags	@""
	.align	4


	//----- nvinfo : EIATTR_CUDA_API_VERSION
	.align		4
        /*0000*/ 	.byte	0x04, 0x37
        /*0002*/ 	.short	(.L_154 - .L_153)
.L_153:
        /*0004*/ 	.word	0x00000082


	//----- nvinfo : EIATTR_KPARAM_INFO
	.align		4
.L_154:
        /*0008*/ 	.byte	0x04, 0x17
        /*000a*/ 	.short	(.L_156 - .L_155)
.L_155:
        /*000c*/ 	.word	0x00000000
        /*0010*/ 	.short	0x000b
        /*0012*/ 	.short	0x0038
        /*0014*/ 	.byte	0x00, 0xf0, 0x11, 0x00


	//----- nvinfo : EIATTR_KPARAM_INFO
	.align		4
.L_156:
        /*0018*/ 	.byte	0x04, 0x17
        /*001a*/ 	.short	(.L_158 - .L_157)
.L_157:
        /*001c*/ 	.word	0x00000000
        /*0020*/ 	.short	0x000a
        /*0022*/ 	.short	0x0034
        /*0024*/ 	.byte	0x00, 0xf0, 0x11, 0x00


	//----- nvinfo : EIATTR_KPARAM_INFO
	.align		4
.L_158:
        /*0028*/ 	.byte	0x04, 0x17
        /*002a*/ 	.short	(.L_160 - .L_159)
.L_159:
        /*002c*/ 	.word	0x00000000
        /*0030*/ 	.short	0x0009
        /*0032*/ 	.short	0x0030
        /*0034*/ 	.byte	0x00, 0xf0, 0x11, 0x00


	//----- nvinfo : EIATTR_KPARAM_INFO
	.align		4
.L_160:
        /*0038*/ 	.byte	0x04, 0x17
        /*003a*/ 	.short	(.L_162 - .L_161)
.L_161:
        /*003c*/ 	.word	0x00000000
        /*0040*/ 	.short	0x0008
        /*0042*/ 	.short	0x002c
        /*0044*/ 	.byte	0x00, 0xf0, 0x11, 0x00


	//----- nvinfo : EIATTR_KPARAM_INFO
	.align		4
.L_162:
        /*0048*/ 	.byte	0x04, 0x17
        /*004a*/ 	.short	(.L_164 - .L_163)
.L_163:
        /*004c*/ 	.word	0x00000000
        /*0050*/ 	.short	0x0007
        /*0052*/ 	.short	0x0028
        /*0054*/ 	.byte	0x00, 0xf0, 0x11, 0x00


	//----- nvinfo : EIATTR_KPARAM_INFO
	.align		4
.L_164:
        /*0058*/ 	.byte	0x04, 0x17
        /*005a*/ 	.short	(.L_166 - .L_165)
.L_165:
        /*005c*/ 	.word	0x00000000
        /*0060*/ 	.short	0x0006
        /*0062*/ 	.short	0x0024
        /*0064*/ 	.byte	0x00, 0xf0, 0x11, 0x00


	//----- nvinfo : EIATTR_KPARAM_INFO
	.align		4
.L_166:
        /*0068*/ 	.byte	0x04, 0x17
        /*006a*/ 	.short	(.L_168 - .L_167)
.L_167:
        /*006c*/ 	.word	0x00000000
        /*0070*/ 	.short	0x0005
        /*0072*/ 	.short	0x0020
        /*0074*/ 	.byte	0x00, 0xf0, 0x11, 0x00


	//----- nvinfo : EIATTR_KPARAM_INFO
	.align		4
.L_168:
        /*0078*/ 	.byte	0x04, 0x17
        /*007a*/ 	.short	(.L_170 - .L_169)
.L_169:
        /*007c*/ 	.word	0x00000000
        /*0080*/ 	.short	0x0004
        /*0082*/ 	.short	0x001c
        /*0084*/ 	.byte	0x00, 0xf0, 0x11, 0x00


	//----- nvinfo : EIATTR_KPARAM_INFO
	.align		4
.L_170:
        /*0088*/ 	.byte	0x04, 0x17
        /*008a*/ 	.short	(.L_172 - .L_171)
.L_171:
        /*008c*/ 	.word	0x00000000
        /*0090*/ 	.short	0x0003
        /*0092*/ 	.short	0x0018
        /*0094*/ 	.byte	0x00, 0xf0, 0x11, 0x00


	//----- nvinfo : EIATTR_KPARAM_INFO
	.align		4
.L_172:
        /*0098*/ 	.byte	0x04, 0x17
        /*009a*/ 	.short	(.L_174 - .L_173)
.L_173:
        /*009c*/ 	.word	0x00000000
        /*00a0*/ 	.short	0x0002
        /*00a2*/ 	.short	0x0010
        /*00a4*/ 	.byte	0x00, 0xf5, 0x21, 0x00


	//----- nvinfo : EIATTR_KPARAM_INFO
	.align		4
.L_174:
        /*00a8*/ 	.byte	0x04, 0x17
        /*00aa*/ 	.short	(.L_176 - .L_175)
.L_175:
        /*00ac*/ 	.word	0x00000000
        /*00b0*/ 	.short	0x0001
        /*00b2*/ 	.short	0x0008
        /*00b4*/ 	.byte	0x00, 0xf5, 0x21, 0x00


	//----- nvinfo : EIATTR_KPARAM_INFO
	.align		4
.L_176:
        /*00b8*/ 	.byte	0x04, 0x17
        /*00ba*/ 	.short	(.L_178 - .L_177)
.L_177:
        /*00bc*/ 	.word	0x00000000
        /*00c0*/ 	.short	0x0000
        /*00c2*/ 	.short	0x0000
        /*00c4*/ 	.byte	0x00, 0xf5, 0x21, 0x00


	//----- nvinfo : EIATTR_SPARSE_MMA_MASK
	.align		4
.L_178:
        /*00c8*/ 	.byte	0x03, 0x50
        /*00ca*/ 	.short	0x0000


	//----- nvinfo : EIATTR_MAXREG_COUNT
	.align		4
        /*00cc*/ 	.byte	0x03, 0x1b
        /*00ce*/ 	.short	0x00ff


	//----- nvinfo : EIATTR_MERCURY_ISA_VERSION
	.align		4
        /*00d0*/ 	.byte	0x03, 0x5f
        /*00d2*/ 	.short	0x0101


	//----- nvinfo : EIATTR_VRC_CTA_INIT_COUNT
	.align		4
        /*00d4*/ 	.byte	0x02, 0x4a
	.zero		1
	.zero		1


	//----- nvinfo : EIATTR_EXIT_INSTR_OFFSETS
	.align		4
        /*00d8*/ 	.byte	0x04, 0x1c
        /*00da*/ 	.short	(.L_180 - .L_179)


	//   ....[0]....
.L_179:
        /*00dc*/ 	.word	0x000000c0


	//   ....[1]....
        /*00e0*/ 	.word	0x00000be0


	//----- nvinfo : EIATTR_CRS_STACK_SIZE
	.align		4
.L_180:
        /*00e4*/ 	.byte	0x04, 0x1e
        /*00e6*/ 	.short	(.L_182 - .L_181)
.L_181:
        /*00e8*/ 	.word	0x00000000


	//----- nvinfo : EIATTR_CBANK_PARAM_SIZE
	.align		4
.L_182:
        /*00ec*/ 	.byte	0x03, 0x19
        /*00ee*/ 	.short	0x003c


	//----- nvinfo : EIATTR_PARAM_CBANK
	.align		4
        /*00f0*/ 	.byte	0x04, 0x0a
        /*00f2*/ 	.short	(.L_184 - .L_183)
	.align		4
.L_183:
        /*00f4*/ 	.word	index@(.nv.constant0.CompositeKernel)
        /*00f8*/ 	.short	0x0380
        /*00fa*/ 	.short	0x003c


	//----- nvinfo : EIATTR_SW_WAR
	.align		4
.L_184:
        /*00fc*/ 	.byte	0x04, 0x36
        /*00fe*/ 	.short	(.L_186 - .L_185)
.L_185:
        /*0100*/ 	.word	0x00000008
.L_186:


//--------------------- .nv.info.UpsampleKernel   --------------------------
	.section	.nv.info.UpsampleKernel,"",@"SHT_CUDA_INFO"
	.sectionflags	@""
	.align	4


	//----- nvinfo : EIATTR_CUDA_API_VERSION
	.align		4
        /*0000*/ 	.byte	0x04, 0x37
        /*0002*/ 	.short	(.L_188 - .L_187)
.L_187:
        /*0004*/ 	.word	0x00000082


	//----- nvinfo : EIATTR_KPARAM_INFO
	.align		4
.L_188:
        /*0008*/ 	.byte	0x04, 0x17
        /*000a*/ 	.short	(.L_190 - .L_189)
.L_189:
        /*000c*/ 	.word	0x00000000
        /*0010*/ 	.short	0x0013
        /*0012*/ 	.short	0x0058
        /*0014*/ 	.byte	0x00, 0xf0, 0x11, 0x00


	//----- nvinfo : EIATTR_KPARAM_INFO
	.align		4
.L_190:
        /*0018*/ 	.byte	0x04, 0x17
        /*001a*/ 	.short	(.L_192 - .L_191)
.L_191:
        /*001c*/ 	.word	0x00000000
        /*0020*/ 	.short	0x0012
        /*0022*/ 	.short	0x0054
        /*0024*/ 	.byte	0x00, 0xf0, 0x11, 0x00


	//----- nvinfo : EIATTR_KPARAM_INFO
	.align		4
.L_192:
        /*0028*/ 	.byte	0x04, 0x17
        /*002a*/ 	.short	(.L_194 - .L_193)
.L_193:
        /*002c*/ 	.word	0x00000000
        /*0030*/ 	.short	0x0011
        /*0032*/ 	.short	0x0050
        /*0034*/ 	.byte	0x00, 0xf0, 0x11, 0x00


	//----- nvinfo : EIATTR_KPARAM_INFO
	.align		4
.L_194:
        /*0038*/ 	.byte	0x04, 0x17
        /*003a*/ 	.short	(.L_196 - .L_195)
.L_195:
        /*003c*/ 	.word	0x00000000
        /*0040*/ 	.short	0x0010
        /*0042*/ 	.short	0x004c
        /*0044*/ 	.byte	0x00, 0xf0, 0x11, 0x00


	//----- nvinfo : EIATTR_KPARAM_INFO
	.align		4
.L_196:
        /*0048*/ 	.byte	0x04, 0x17
        /*004a*/ 	.short	(.L_198 - .L_197)
.L_197:
        /*004c*/ 	.word	0x00000000
        /*0050*/ 	.short	0x000f
        /*0052*/ 	.short	0x0048
        /*0054*/ 	.byte	0x00, 0xf0, 0x11, 0x00


	//----- nvinfo : EIATTR_KPARAM_INFO
	.align		4
.L_198:
        /*0058*/ 	.byte	0x04, 0x17
        /*005a*/ 	.short	(.L_200 - .L_199)
.L_199:
        /*005c*/ 	.word	0x00000000
        /*0060*/ 	.short	0x000e
        /*0062*/ 	.short	0x0044
        /*0064*/ 	.byte	0x00, 0xf0, 0x11, 0x00


	//----- nvinfo : EIATTR_KPARAM_INFO
	.align		4
.L_200:
        /*0068*/ 	.byte	0x04, 0x17
        /*006a*/ 	.short	(.L_202 - .L_201)
.L_201:
        /*006c*/ 	.word	0x00000000
        /*0070*/ 	.short	0x000d
        /*0072*/ 	.short	0x0040
        /*0074*/ 	.byte	0x00, 0xf0, 0x11, 0x00


	//----- nvinfo : EIATTR_KPARAM_INFO
	.align		4
.L_202:
        /*0078*/ 	.byte	0x04, 0x17
        /*007a*/ 	.short	(.L_204 - .L_203)
.L_203:
        /*007c*/ 	.word	0x00000000
        /*0080*/ 	.short	0x000c
        /*0082*/ 	.short	0x003c
        /*0084*/ 	.byte	0x00, 0xf0, 0x11, 0x00


	//----- nvinfo : EIATTR_KPARAM_INFO
	.align		4
.L_204:
        /*0088*/ 	.byte	0x04, 0x17
        /*008a*/ 	.short	(.L_206 - .L_205)
.L_205:
        /*008c*/ 	.word	0x00000000
        /*0090*/ 	.short	0x000b
        /*0092*/ 	.short	0x0038
        /*0094*/ 	.byte	0x00, 0xf0, 0x11, 0x00


	//----- nvinfo : EIATTR_KPARAM_INFO
	.align		4
.L_206:
        /*0098*/ 	.byte	0x04, 0x17
        /*009a*/ 	.short	(.L_208 - .L_207)
.L_207:
        /*009c*/ 	.word	0x00000000
        /*00a0*/ 	.short	0x000a
        /*00a2*/ 	.short	0x0034
        /*00a4*/ 	.byte	0x00, 0xf0, 0x11, 0x00


	//----- nvinfo : EIATTR_KPARAM_INFO
	.align		4
.L_208:
        /*00a8*/ 	.byte	0x04, 0x17
        /*00aa*/ 	.short	(.L_210 - .L_209)
.L_209:
        /*00ac*/ 	.word	0x00000000
        /*00b0*/ 	.short	0x0009
        /*00b2*/ 	.short	0x0030
        /*00b4*/ 	.byte	0x00, 0xf0, 0x11, 0x00


	//----- nvinfo : EIATTR_KPARAM_INFO
	.align		4
.L_210:
        /*00b8*/ 	.byte	0x04, 0x17
        /*00ba*/ 	.short	(.L_212 - .L_211)
.L_211:
        /*00bc*/ 	.word	0x00000000
        /*00c0*/ 	.short	0x0008
        /*00c2*/ 	.short	0x002c
        /*00c4*/ 	.byte	0x00, 0xf0, 0x11, 0x00


	//----- nvinfo : EIATTR_KPARAM_INFO
	.align		4
.L_212:
        /*00c8*/ 	.byte	0x04, 0x17
        /*00ca*/ 	.short	(.L_214 - .L_213)
.L_213:
        /*00cc*/ 	.word	0x00000000
        /*00d0*/ 	.short	0x0007
        /*00d2*/ 	.short	0x0028
        /*00d4*/ 	.byte	0x00, 0xf0, 0x11, 0x00


	//----- nvinfo : EIATTR_KPARAM_INFO
	.align		4
.L_214:
        /*00d8*/ 	.byte	0x04, 0x17
        /*00da*/ 	.short	(.L_216 - .L_215)
.L_215:
        /*00dc*/ 	.word	0x00000000
        /*00e0*/ 	.short	0x0006
        /*00e2*/ 	.short	0x0024
        /*00e4*/ 	.byte	0x00, 0xf0, 0x11, 0x00


	//----- nvinfo : EIATTR_KPARAM_INFO
	.align		4
.L_216:
        /*00e8*/ 	.byte	0x04, 0x17
        /*00ea*/ 	.short	(.L_218 - .L_217)
.L_217:
        /*00ec*/ 	.word	0x00000000
        /*00f0*/ 	.short	0x0005
        /*00f2*/ 	.short	0x0020
        /*00f4*/ 	.byte	0x00, 0xf0, 0x11, 0x00


	//----- nvinfo : EIATTR_KPARAM_INFO
	.align		4
.L_218:
        /*00f8*/ 	.byte	0x04, 0x17
        /*00fa*/ 	.short	(.L_220 - .L_219)
.L_219:
        /*00fc*/ 	.word	0x00000000
        /*0100*/ 	.short	0x0004
        /*0102*/ 	.short	0x001c
        /*0104*/ 	.byte	0x00, 0xf0, 0x11, 0x00


	//----- nvinfo : EIATTR_KPARAM_INFO
	.align		4
.L_220:
        /*0108*/ 	.byte	0x04, 0x17
        /*010a*/ 	.short	(.L_222 - .L_221)
.L_221:
        /*010c*/ 	.word	0x00000000
        /*0110*/ 	.short	0x0003
        /*0112*/ 	.short	0x0018
        /*0114*/ 	.byte	0x00, 0xf0, 0x11, 0x00


	//----- nvinfo : EIATTR_KPARAM_INFO
	.align		4
.L_222:
        /*0118*/ 	.byte	0x04, 0x17
        /*011a*/ 	.short	(.L_224 - .L_223)
.L_223:
        /*011c*/ 	.word	0x00000000
        /*0120*/ 	.short	0x0002
        /*0122*/ 	.short	0x0010
        /*0124*/ 	.byte	0x00, 0xf5, 0x21, 0x00


	//----- nvinfo : EIATTR_KPARAM_INFO
	.align		4
.L_224:
        /*0128*/ 	.byte	0x04, 0x17
        /*012a*/ 	.short	(.L_226 - .L_225)
.L_225:
        /*012c*/ 	.word	0x00000000
        /*0130*/ 	.short	0x0001
        /*0132*/ 	.short	0x0008
        /*0134*/ 	.byte	0x00, 0xf5, 0x21, 0x00


	//----- nvinfo : EIATTR_KPARAM_INFO
	.align		4
.L_226:
        /*0138*/ 	.byte	0x04, 0x17
        /*013a*/ 	.short	(.L_228 - .L_227)
.L_227:
        /*013c*/ 	.word	0x00000000
        /*0140*/ 	.short	0x0000
        /*0142*/ 	.short	0x0000
        /*0144*/ 	.byte	0x00, 0xf5, 0x21, 0x00


	//----- nvinfo : EIATTR_SPARSE_MMA_MASK
	.align		4
.L_228:
        /*0148*/ 	.byte	0x03, 0x50
        /*014a*/ 	.short	0x0000


	//----- nvinfo : EIATTR_MAXREG_COUNT
	.align		4
        /*014c*/ 	.byte	0x03, 0x1b
        /*014e*/ 	.short	0x00ff


	//----- nvinfo : EIATTR_MERCURY_ISA_VERSION
	.align		4
        /*0150*/ 	.byte	0x03, 0x5f
        /*0152*/ 	.short	0x0101


	//----- nvinfo : EIATTR_VRC_CTA_INIT_COUNT
	.align		4
        /*0154*/ 	.byte	0x02, 0x4a
	.zero		1
	.zero		1


	//----- nvinfo : EIATTR_EXIT_INSTR_OFFSETS
	.align		4
        /*0158*/ 	.byte	0x04, 0x1c
        /*015a*/ 	.short	(.L_230 - .L_229)


	//   ....[0]....
.L_229:
        /*015c*/ 	.word	0x000000c0


	//   ....[1]....
        /*0160*/ 	.word	0x00004b60


	//----- nvinfo : EIATTR_CRS_STACK_SIZE
	.align		4
.L_230:
        /*0164*/ 	.byte	0x04, 0x1e
        /*0166*/ 	.short	(.L_232 - .L_231)
.L_231:
        /*0168*/ 	.word	0x00000000


	//----- nvinfo : EIATTR_CBANK_PARAM_SIZE
	.align		4
.L_232:
        /*016c*/ 	.byte	0x03, 0x19
        /*016e*/ 	.short	0x005c


	//----- nvinfo : EIATTR_PARAM_CBANK
	.align		4
        /*0170*/ 	.byte	0x04, 0x0a
        /*0172*/ 	.short	(.L_234 - .L_233)
	.align		4
.L_233:
        /*0174*/ 	.word	index@(.nv.constant0.UpsampleKernel)
        /*0178*/ 	.short	0x0380
        /*017a*/ 	.short	0x005c


	//----- nvinfo : EIATTR_SW_WAR
	.align		4
.L_234:
        /*017c*/ 	.byte	0x04, 0x36
        /*017e*/ 	.short	(.L_236 - .L_235)
.L_235:
        /*0180*/ 	.word	0x00000008
.L_236:


//--------------------- .nv.info.HorizontalBlurKernel --------------------------
	.section	.nv.info.HorizontalBlurKernel,"",@"SHT_CUDA_INFO"
	.sectionflags	@""
	.align	4


	//----- nvinfo : EIATTR_CUDA_API_VERSION
	.align		4
        /*0000*/ 	.byte	0x04, 0x37
        /*0002*/ 	.short	(.L_238 - .L_237)
.L_237:
        /*0004*/ 	.word	0x00000082


	//----- nvinfo : EIATTR_KPARAM_INFO
	.align		4
.L_238:
        /*0008*/ 	.byte	0x04, 0x17
        /*000a*/ 	.short	(.L_240 - .L_239)
.L_239:
        /*000c*/ 	.word	0x00000000
        /*0010*/ 	.short	0x0005
        /*0012*/ 	.short	0x001c
        /*0014*/ 	.byte	0x00, 0xf0, 0x11, 0x00


	//----- nvinfo : EIATTR_KPARAM_INFO
	.align		4
.L_240:
        /*0018*/ 	.byte	0x04, 0x17
        /*001a*/ 	.short	(.L_242 - .L_241)
.L_241:
        /*001c*/ 	.word	0x00000000
        /*0020*/ 	.short	0x0004
        /*0022*/ 	.short	0x0018
        /*0024*/ 	.byte	0x00, 0xf0, 0x11, 0x00


	//----- nvinfo : EIATTR_KPARAM_INFO
	.align		4
.L_242:
        /*0028*/ 	.byte	0x04, 0x17
        /*002a*/ 	.short	(.L_244 - .L_243)
.L_243:
        /*002c*/ 	.word	0x00000000
        /*0030*/ 	.short	0x0003
        /*0032*/ 	.short	0x0014
        /*0034*/ 	.byte	0x00, 0xf0, 0x11, 0x00


	//----- nvinfo : EIATTR_KPARAM_INFO
	.align		4
.L_244:
        /*0038*/ 	.byte	0x04, 0x17
        /*003a*/ 	.short	(.L_246 - .L_245)
.L_245:
        /*003c*/ 	.word	0x00000000
        /*0040*/ 	.short	0x0002
        /*0042*/ 	.short	0x0010
        /*0044*/ 	.byte	0x00, 0xf0, 0x11, 0x00


	//----- nvinfo : EIATTR_KPARAM_INFO
	.align		4
.L_246:
        /*0048*/ 	.byte	0x04, 0x17
        /*004a*/ 	.short	(.L_248 - .L_247)
.L_247:
        /*004c*/ 	.word	0x00000000
        /*0050*/ 	.short	0x0001
        /*0052*/ 	.short	0x0008
        /*0054*/ 	.byte	0x00, 0xf5, 0x21, 0x00


	//----- nvinfo : EIATTR_KPARAM_INFO
	.align		4
.L_248:
        /*0058*/ 	.byte	0x04, 0x17
        /*005a*/ 	.short	(.L_250 - .L_249)
.L_249:
        /*005c*/ 	.word	0x00000000
        /*0060*/ 	.short	0x0000
        /*0062*/ 	.short	0x0000
        /*0064*/ 	.byte	0x00, 0xf5, 0x21, 0x00


	//----- nvinfo : EIATTR_SPARSE_MMA_MASK
	.align		4
.L_250:
        /*0068*/ 	.byte	0x03, 0x50
        /*006a*/ 	.short	0x0000


	//----- nvinfo : EIATTR_MAXREG_COUNT
	.align		4
        /*006c*/ 	.byte	0x03, 0x1b
        /*006e*/ 	.short	0x00ff


	//----- nvinfo : EIATTR_MERCURY_ISA_VERSION
	.align		4
        /*0070*/ 	.byte	0x03, 0x5f
        /*0072*/ 	.short	0x0101


	//----- nvinfo : EIATTR_VRC_CTA_INIT_COUNT
	.align		4
        /*0074*/ 	.byte	0x02, 0x4a
	.zero		1
	.zero		1


	//----- nvinfo : EIATTR_EXIT_INSTR_OFFSETS
	.align		4
        /*0078*/ 	.byte	0x04, 0x1c
        /*007a*/ 	.short	(.L_252 - .L_251)


	//   ....[0]....
.L_251:
        /*007c*/ 	.word	0x000000c0


	//   ....[1]....
        /*0080*/ 	.word	0x000017e0


	//----- nvinfo : EIATTR_CRS_STACK_SIZE
	.align		4
.L_252:
        /*0084*/ 	.byte	0x04, 0x1e
        /*0086*/ 	.short	(.L_254 - .L_253)
.L_253:
        /*0088*/ 	.word	0x00000000


	//----- nvinfo : EIATTR_CBANK_PARAM_SIZE
	.align		4
.L_254:
        /*008c*/ 	.byte	0x03, 0x19
        /*008e*/ 	.short	0x0020


	//----- nvinfo : EIATTR_PARAM_CBANK
	.align		4
        /*0090*/ 	.byte	0x04, 0x0a
        /*0092*/ 	.short	(.L_256 - .L_255)
	.align		4
.L_255:
        /*0094*/ 	.word	index@(.nv.constant0.HorizontalBlurKernel)
        /*0098*/ 	.short	0x0380
        /*009a*/ 	.short	0x0020


	//----- nvinfo : EIATTR_SW_WAR
	.align		4
.L_256:
        /*009c*/ 	.byte	0x04, 0x36
        /*009e*/ 	.short	(.L_258 - .L_257)
.L_257:
        /*00a0*/ 	.word	0x00000008
.L_258:


//--------------------- .nv.info.DownsampleKernel --------------------------
	.section	.nv.info.DownsampleKernel,"",@"SHT_CUDA_INFO"
	.sectionflags	@""
	.align	4


	//----- nvinfo : EIATTR_CUDA_API_VERSION
	.align		4
        /*0000*/ 	.byte	0x04, 0x37
        /*0002*/ 	.short	(.L_260 - .L_259)
.L_259:
        /*0004*/ 	.word	0x00000082


	//----- nvinfo : EIATTR_KPARAM_INFO
	.align		4
.L_260:
        /*0008*/ 	.byte	0x04, 0x17
        /*000a*/ 	.short	(.L_262 - .L_261)
.L_261:
        /*000c*/ 	.word	0x00000000
        /*0010*/ 	.short	0x0009
        /*0012*/ 	.short	0x002c
        /*0014*/ 	.byte	0x00, 0xf0, 0x11, 0x00


	//----- nvinfo : EIATTR_KPARAM_INFO
	.align		4
.L_262:
        /*0018*/ 	.byte	0x04, 0x17
        /*001a*/ 	.short	(.L_264 - .L_263)
.L_263:
        /*001c*/ 	.word	0x00000000
        /*0020*/ 	.short	0x0008
        /*0022*/ 	.short	0x0028
        /*0024*/ 	.byte	0x00, 0xf0, 0x11, 0x00


	//----- nvinfo : EIATTR_KPARAM_INFO
	.align		4
.L_264:
        /*0028*/ 	.byte	0x04, 0x17
        /*002a*/ 	.short	(.L_266 - .L_265)
.L_265:
        /*002c*/ 	.word	0x00000000
        /*0030*/ 	.short	0x0007
        /*0032*/ 	.short	0x0024
        /*0034*/ 	.byte	0x00, 0xf0, 0x11, 0x00


	//----- nvinfo : EIATTR_KPARAM_INFO
	.align		4
.L_266:
        /*0038*/ 	.byte	0x04, 0x17
        /*003a*/ 	.short	(.L_268 - .L_267)
.L_267:
        /*003c*/ 	.word	0x00000000
        /*0040*/ 	.short	0x0006
        /*0042*/ 	.short	0x0020
        /*0044*/ 	.byte	0x00, 0xf0, 0x11, 0x00


	//----- nvinfo : EIATTR_KPARAM_INFO
	.align		4
.L_268:
        /*0048*/ 	.byte	0x04, 0x17
        /*004a*/ 	.short	(.L_270 - .L_269)
.L_269:
        /*004c*/ 	.word	0x00000000
        /*0050*/ 	.short	0x0005
        /*0052*/ 	.short	0x001c
        /*0054*/ 	.byte	0x00, 0xf0, 0x11, 0x00


	//----- nvinfo : EIATTR_KPARAM_INFO
	.align		4
.L_270:
        /*0058*/ 	.byte	0x04, 0x17
        /*005a*/ 	.short	(.L_272 - .L_271)
.L_271:
        /*005c*/ 	.word	0x00000000
        /*0060*/ 	.short	0x0004
        /*0062*/ 	.short	0x0018
        /*0064*/ 	.byte	0x00, 0xf0, 0x11, 0x00


	//----- nvinfo : EIATTR_KPARAM_INFO
	.align		4
.L_272:
        /*0068*/ 	.byte	0x04, 0x17
        /*006a*/ 	.short	(.L_274 - .L_273)
.L_273:
        /*006c*/ 	.word	0x00000000
        /*0070*/ 	.short	0x0003
        /*0072*/ 	.short	0x0014
        /*0074*/ 	.byte	0x00, 0xf0, 0x11, 0x00


	//----- nvinfo : EIATTR_KPARAM_INFO
	.align		4
.L_274:
        /*0078*/ 	.byte	0x04, 0x17
        /*007a*/ 	.short	(.L_276 - .L_275)
.L_275:
        /*007c*/ 	.word	0x00000000
        /*0080*/ 	.short	0x0002
        /*0082*/ 	.short	0x0010
        /*0084*/ 	.byte	0x00, 0xf0, 0x11, 0x00


	//----- nvinfo : EIATTR_KPARAM_INFO
	.align		4
.L_276:
        /*0088*/ 	.byte	0x04, 0x17
        /*008a*/ 	.short	(.L_278 - .L_277)
.L_277:
        /*008c*/ 	.word	0x00000000
        /*0090*/ 	.short	0x0001
        /*0092*/ 	.short	0x0008
        /*0094*/ 	.byte	0x00, 0xf5, 0x21, 0x00


	//----- nvinfo : EIATTR_KPARAM_INFO
	.align		4
.L_278:
        /*0098*/ 	.byte	0x04, 0x17
        /*009a*/ 	.short	(.L_280 - .L_279)
.L_279:
        /*009c*/ 	.word	0x00000000
        /*00a0*/ 	.short	0x0000
        /*00a2*/ 	.short	0x0000
        /*00a4*/ 	.byte	0x00, 0xf5, 0x21, 0x00


	//----- nvinfo : EIATTR_SPARSE_MMA_MASK
	.align		4
.L_280:
        /*00a8*/ 	.byte	0x03, 0x50
        /*00aa*/ 	.short	0x0000


	//----- nvinfo : EIATTR_MAXREG_COUNT
	.align		4
        /*00ac*/ 	.byte	0x03, 0x1b
        /*00ae*/ 	.short	0x00ff


	//----- nvinfo : EIATTR_MERCURY_ISA_VERSION
	.align		4
        /*00b0*/ 	.byte	0x03, 0x5f
        /*00b2*/ 	.short	0x0101


	//----- nvinfo : EIATTR_VRC_CTA_INIT_COUNT
	.align		4
        /*00b4*/ 	.byte	0x02, 0x4a
	.zero		1
	.zero		1


	//----- nvinfo : EIATTR_EXIT_INSTR_OFFSETS
	.align		4
        /*00b8*/ 	.byte	0x04, 0x1c
        /*00ba*/ 	.short	(.L_282 - .L_281)


	//   ....[0]....
.L_281:
        /*00bc*/ 	.word	0x000000d0


	//   ....[1]....
        /*00c0*/ 	.word	0x00003a20


	//----- nvinfo : EIATTR_CRS_STACK_SIZE
	.align		4
.L_282:
        /*00c4*/ 	.byte	0x04, 0x1e
        /*00c6*/ 	.short	(.L_284 - .L_283)
.L_283:
        /*00c8*/ 	.word	0x00000000


	//----- nvinfo : EIATTR_CBANK_PARAM_SIZE
	.align		4
.L_284:
        /*00cc*/ 	.byte	0x03, 0x19
        /*00ce*/ 	.short	0x0030


	//----- nvinfo : EIATTR_PARAM_CBANK
	.align		4
        /*00d0*/ 	.byte	0x04, 0x0a
        /*00d2*/ 	.short	(.L_286 - .L_285)
	.align		4
.L_285:
        /*00d4*/ 	.word	index@(.nv.constant0.DownsampleKernel)
        /*00d8*/ 	.short	0x0380
        /*00da*/ 	.short	0x0030


	//----- nvinfo : EIATTR_SW_WAR
	.align		4
.L_286:
        /*00dc*/ 	.byte	0x04, 0x36
        /*00de*/ 	.short	(.L_288 - .L_287)
.L_287:
        /*00e0*/ 	.word	0x00000008
.L_288:


//--------------------- .nv.info.GaussianDownsampleVKernel --------------------------
	.section	.nv.info.GaussianDownsampleVKernel,"",@"SHT_CUDA_INFO"
	.sectionflags	@""
	.align	4


	//----- nvinfo : EIATTR_CUDA_API_VERSION
	.align		4
        /*0000*/ 	.byte	0x04, 0x37
        /*0002*/ 	.short	(.L_290 - .L_289)
.L_289:
        /*0004*/ 	.word	0x00000082


	//----- nvinfo : EIATTR_KPARAM_INFO
	.align		4
.L_290:
        /*0008*/ 	.byte	0x04, 0x17
        /*000a*/ 	.short	(.L_292 - .L_291)
.L_291:
        /*000c*/ 	.word	0x00000000
        /*0010*/ 	.short	0x0008
        /*0012*/ 	.short	0x0028
        /*0014*/ 	.byte	0x00, 0xf0, 0x11, 0x00


	//----- nvinfo : EIATTR_KPARAM_INFO
	.align		4
.L_292:
        /*0018*/ 	.byte	0x04, 0x17
        /*001a*/ 	.short	(.L_294 - .L_293)
.L_293:
        /*001c*/ 	.word	0x00000000
        /*0020*/ 	.short	0x0007
        /*0022*/ 	.short	0x0024
        /*0024*/ 	.byte	0x00, 0xf0, 0x11, 0x00


	//----- nvinfo : EIATTR_KPARAM_INFO
	.align		4
.L_294:
        /*0028*/ 	.byte	0x04, 0x17
        /*002a*/ 	.short	(.L_296 - .L_295)
.L_295:
        /*002c*/ 	.word	0x00000000
        /*0030*/ 	.short	0x0006
        /*0032*/ 	.short	0x0020
        /*0034*/ 	.byte	0x00, 0xf0, 0x11, 0x00


	//----- nvinfo : EIATTR_KPARAM_INFO
	.align		4
.L_296:
        /*0038*/ 	.byte	0x04, 0x17
        /*003a*/ 	.short	(.L_298 - .L_297)
.L_297:
        /*003c*/ 	.word	0x00000000
        /*0040*/ 	.short	0x0005
        /*0042*/ 	.short	0x001c
        /*0044*/ 	.byte	0x00, 0xf0, 0x11, 0x00


	//----- nvinfo : EIATTR_KPARAM_INFO
	.align		4
.L_298:
        /*0048*/ 	.byte	0x04, 0x17
        /*004a*/ 	.short	(.L_300 - .L_299)
.L_299:
        /*004c*/ 	.word	0x00000000
        /*0050*/ 	.short	0x0004
        /*0052*/ 	.short	0x0018
        /*0054*/ 	.byte	0x00, 0xf0, 0x11, 0x00


	//----- nvinfo : EIATTR_KPARAM_INFO
	.align		4
.L_300:
        /*0058*/ 	.byte	0x04, 0x17
        /*005a*/ 	.short	(.L_302 - .L_301)
.L_301:
        /*005c*/ 	.word	0x00000000
        /*0060*/ 	.short	0x0003
        /*0062*/ 	.short	0x0014
        /*0064*/ 	.byte	0x00, 0xf0, 0x11, 0x00


	//----- nvinfo : EIATTR_KPARAM_INFO
	.align		4
.L_302:
        /*0068*/ 	.byte	0x04, 0x17
        /*006a*/ 	.short	(.L_304 - .L_303)
.L_303:
        /*006c*/ 	.word	0x00000000
        /*0070*/ 	.short	0x0002
        /*0072*/ 	.short	0x0010
        /*0074*/ 	.byte	0x00, 0xf0, 0x11, 0x00


	//----- nvinfo : EIATTR_KPARAM_INFO
	.align		4
.L_304:
        /*0078*/ 	.byte	0x04, 0x17
        /*007a*/ 	.short	(.L_306 - .L_305)
.L_305:
        /*007c*/ 	.word	0x00000000
        /*0080*/ 	.short	0x0001
        /*0082*/ 	.short	0x0008
        /*0084*/ 	.byte	0x00, 0xf5, 0x21, 0x00


	//----- nvinfo : EIATTR_KPARAM_INFO
	.align		4
.L_306:
        /*0088*/ 	.byte	0x04, 0x17
        /*008a*/ 	.short	(.L_308 - .L_307)
.L_307:
        /*008c*/ 	.word	0x00000000
        /*0090*/ 	.short	0x0000
        /*0092*/ 	.short	0x0000
        /*0094*/ 	.byte	0x00, 0xf5, 0x21, 0x00


	//----- nvinfo : EIATTR_SPARSE_MMA_MASK
	.align		4
.L_308:
        /*0098*/ 	.byte	0x03, 0x50
        /*009a*/ 	.short	0x0000


	//----- nvinfo : EIATTR_MAXREG_COUNT
	.align		4
        /*009c*/ 	.byte	0x03, 0x1b
        /*009e*/ 	.short	0x00ff


	//----- nvinfo : EIATTR_MERCURY_ISA_VERSION
	.align		4
        /*00a0*/ 	.byte	0x03, 0x5f
        /*00a2*/ 	.short	0x0101


	//----- nvinfo : EIATTR_VRC_CTA_INIT_COUNT
	.align		4
        /*00a4*/ 	.byte	0x02, 0x4a
	.zero		1
	.zero		1


	//----- nvinfo : EIATTR_EXIT_INSTR_OFFSETS
	.align		4
        /*00a8*/ 	.byte	0x04, 0x1c
        /*00aa*/ 	.short	(.L_310 - .L_309)


	//   ....[0]....
.L_309:
        /*00ac*/ 	.word	0x000000d0


	//   ....[1]....
        /*00b0*/ 	.word	0x000010a0


	//----- nvinfo : EIATTR_CRS_STACK_SIZE
	.align		4
.L_310:
        /*00b4*/ 	.byte	0x04, 0x1e
        /*00b6*/ 	.short	(.L_312 - .L_311)
.L_311:
        /*00b8*/ 	.word	0x00000000


	//----- nvinfo : EIATTR_CBANK_PARAM_SIZE
	.align		4
.L_312:
        /*00bc*/ 	.byte	0x03, 0x19
        /*00be*/ 	.short	0x002c


	//----- nvinfo : EIATTR_PARAM_CBANK
	.align		4
        /*00c0*/ 	.byte	0x04, 0x0a
        /*00c2*/ 	.short	(.L_314 - .L_313)
	.align		4
.L_313:
        /*00c4*/ 	.word	index@(.nv.constant0.GaussianDownsampleVKernel)
        /*00c8*/ 	.short	0x0380
        /*00ca*/ 	.short	0x002c


	//----- nvinfo : EIATTR_SW_WAR
	.align		4
.L_314:
        /*00cc*/ 	.byte	0x04, 0x36
        /*00ce*/ 	.short	(.L_316 - .L_315)
.L_315:
        /*00d0*/ 	.word	0x00000008
.L_316:


//--------------------- .nv.info.GaussianDownsampleHKernel --------------------------
	.section	.nv.info.GaussianDownsampleHKernel,"",@"SHT_CUDA_INFO"
	.sectionflags	@""
	.align	4


	//----- nvinfo : EIATTR_CUDA_API_VERSION
	.align		4
        /*0000*/ 	.byte	0x04, 0x37
        /*0002*/ 	.short	(.L_318 - .L_317)
.L_317:
        /*0004*/ 	.word	0x00000082


	//----- nvinfo : EIATTR_KPARAM_INFO
	.align		4
.L_318:
        /*0008*/ 	.byte	0x04, 0x17
        /*000a*/ 	.short	(.L_320 - .L_319)
.L_319:
        /*000c*/ 	.word	0x00000000
        /*0010*/ 	.short	0x0005
        /*0012*/ 	.short	0x001c
        /*0014*/ 	.byte	0x00, 0xf0, 0x11, 0x00


	//----- nvinfo : EIATTR_KPARAM_INFO
	.align		4
.L_320:
        /*0018*/ 	.byte	0x04, 0x17
        /*001a*/ 	.short	(.L_322 - .L_321)
.L_321:
        /*001c*/ 	.word	0x00000000
        /*0020*/ 	.short	0x0004
        /*0022*/ 	.short	0x0018
        /*0024*/ 	.byte	0x00, 0xf0, 0x11, 0x00


	//----- nvinfo : EIATTR_KPARAM_INFO
	.align		4
.L_322:
        /*0028*/ 	.byte	0x04, 0x17
        /*002a*/ 	.short	(.L_324 - .L_323)
.L_323:
        /*002c*/ 	.word	0x00000000
        /*0030*/ 	.short	0x0003
        /*0032*/ 	.short	0x0014
        /*0034*/ 	.byte	0x00, 0xf0, 0x11, 0x00


	//----- nvinfo : EIATTR_KPARAM_INFO
	.align		4
.L_324:
        /*0038*/ 	.byte	0x04, 0x17
        /*003a*/ 	.short	(.L_326 - .L_325)
.L_325:
        /*003c*/ 	.word	0x00000000
        /*0040*/ 	.short	0x0002
        /*0042*/ 	.short	0x0010
        /*0044*/ 	.byte	0x00, 0xf0, 0x11, 0x00


	//----- nvinfo : EIATTR_KPARAM_INFO
	.align		4
.L_326:
        /*0048*/ 	.byte	0x04, 0x17
        /*004a*/ 	.short	(.L_328 - .L_327)
.L_327:
        /*004c*/ 	.word	0x00000000
        /*0050*/ 	.short	0x0001
        /*0052*/ 	.short	0x0008
        /*0054*/ 	.byte	0x00, 0xf5, 0x21, 0x00


	//----- nvinfo : EIATTR_KPARAM_INFO
	.align		4
.L_328:
        /*0058*/ 	.byte	0x04, 0x17
        /*005a*/ 	.short	(.L_330 - .L_329)
.L_329:
        /*005c*/ 	.word	0x00000000
        /*0060*/ 	.short	0x0000
        /*0062*/ 	.short	0x0000
        /*0064*/ 	.byte	0x00, 0xf5, 0x21, 0x00


	//----- nvinfo : EIATTR_SPARSE_MMA_MASK
	.align		4
.L_330:
        /*0068*/ 	.byte	0x03, 0x50
        /*006a*/ 	.short	0x0000


	//----- nvinfo : EIATTR_MAXREG_COUNT
	.align		4
        /*006c*/ 	.byte	0x03, 0x1b
        /*006e*/ 	.short	0x00ff


	//----- nvinfo : EIATTR_MERCURY_ISA_VERSION
	.align		4
        /*0070*/ 	.byte	0x03, 0x5f
        /*0072*/ 	.short	0x0101


	//----- nvinfo : EIATTR_VRC_CTA_INIT_COUNT
	.align		4
        /*0074*/ 	.byte	0x02, 0x4a
	.zero		1
	.zero		1


	//----- nvinfo : EIATTR_EXIT_INSTR_OFFSETS
	.align		4
        /*0078*/ 	.byte	0x04, 0x1c
        /*007a*/ 	.short	(.L_332 - .L_331)


	//   ....[0]....
.L_331:
        /*007c*/ 	.word	0x000000c0


	//   ....[1]....
        /*0080*/ 	.word	0x00001050


	//----- nvinfo : EIATTR_CRS_STACK_SIZE
	.align		4
.L_332:
        /*0084*/ 	.byte	0x04, 0x1e
        /*0086*/ 	.short	(.L_334 - .L_333)
.L_333:
        /*0088*/ 	.word	0x00000000


	//----- nvinfo : EIATTR_CBANK_PARAM_SIZE
	.align		4
.L_334:
        /*008c*/ 	.byte	0x03, 0x19
        /*008e*/ 	.short	0x0020


	//----- nvinfo : EIATTR_PARAM_CBANK
	.align		4
        /*0090*/ 	.byte	0x04, 0x0a
        /*0092*/ 	.short	(.L_336 - .L_335)
	.align		4
.L_335:
        /*0094*/ 	.word	index@(.nv.constant0.GaussianDownsampleHKernel)
        /*0098*/ 	.short	0x0380
        /*009a*/ 	.short	0x0020


	//----- nvinfo : EIATTR_SW_WAR
	.align		4
.L_336:
        /*009c*/ 	.byte	0x04, 0x36
        /*009e*/ 	.short	(.L_338 - .L_337)
.L_337:
        /*00a0*/ 	.word	0x00000008
.L_338:


//--------------------- .nv.info.Gaussian2DDownsampleKernel --------------------------
	.section	.nv.info.Gaussian2DDownsampleKernel,"",@"SHT_CUDA_INFO"
	.sectionflags	@""
	.align	4


	//----- nvinfo : EIATTR_CUDA_API_VERSION
	.align		4
        /*0000*/ 	.byte	0x04, 0x37
        /*0002*/ 	.short	(.L_340 - .L_339)
.L_339:
        /*0004*/ 	.word	0x00000082


	//----- nvinfo : EIATTR_KPARAM_INFO
	.align		4
.L_340:
        /*0008*/ 	.byte	0x04, 0x17
        /*000a*/ 	.short	(.L_342 - .L_341)
.L_341:
        /*000c*/ 	.word	0x00000000
        /*0010*/ 	.short	0x0007
        /*0012*/ 	.short	0x0024
        /*0014*/ 	.byte	0x00, 0xf0, 0x11, 0x00


	//----- nvinfo : EIATTR_KPARAM_INFO
	.align		4
.L_342:
        /*0018*/ 	.byte	0x04, 0x17
        /*001a*/ 	.short	(.L_344 - .L_343)
.L_343:
        /*001c*/ 	.word	0x00000000
        /*0020*/ 	.short	0x0006
        /*0022*/ 	.short	0x0020
        /*0024*/ 	.byte	0x00, 0xf0, 0x11, 0x00


	//----- nvinfo : EIATTR_KPARAM_INFO
	.align		4
.L_344:
        /*0028*/ 	.byte	0x04, 0x17
        /*002a*/ 	.short	(.L_346 - .L_345)
.L_345:
        /*002c*/ 	.word	0x00000000
        /*0030*/ 	.short	0x0005
        /*0032*/ 	.short	0x001c
        /*0034*/ 	.byte	0x00, 0xf0, 0x11, 0x00


	//----- nvinfo : EIATTR_KPARAM_INFO
	.align		4
.L_346:
        /*0038*/ 	.byte	0x04, 0x17
        /*003a*/ 	.short	(.L_348 - .L_347)
.L_347:
        /*003c*/ 	.word	0x00000000
        /*0040*/ 	.short	0x0004
        /*0042*/ 	.short	0x0018
        /*0044*/ 	.byte	0x00, 0xf0, 0x11, 0x00


	//----- nvinfo : EIATTR_KPARAM_INFO
	.align		4
.L_348:
        /*0048*/ 	.byte	0x04, 0x17
        /*004a*/ 	.short	(.L_350 - .L_349)
.L_349:
        /*004c*/ 	.word	0x00000000
        /*0050*/ 	.short	0x0003
        /*0052*/ 	.short	0x0014
        /*0054*/ 	.byte	0x00, 0xf0, 0x11, 0x00


	//----- nvinfo : EIATTR_KPARAM_INFO
	.align		4
.L_350:
        /*0058*/ 	.byte	0x04, 0x17
        /*005a*/ 	.short	(.L_352 - .L_351)
.L_351:
        /*005c*/ 	.word	0x00000000
        /*0060*/ 	.short	0x0002
        /*0062*/ 	.short	0x0010
        /*0064*/ 	.byte	0x00, 0xf0, 0x11, 0x00


	//----- nvinfo : EIATTR_KPARAM_INFO
	.align		4
.L_352:
        /*0068*/ 	.byte	0x04, 0x17
        /*006a*/ 	.short	(.L_354 - .L_353)
.L_353:
        /*006c*/ 	.word	0x00000000
        /*0070*/ 	.short	0x0001
        /*0072*/ 	.short	0x0008
        /*0074*/ 	.byte	0x00, 0xf5, 0x21, 0x00


	//----- nvinfo : EIATTR_KPARAM_INFO
	.align		4
.L_354:
        /*0078*/ 	.byte	0x04, 0x17
        /*007a*/ 	.short	(.L_356 - .L_355)
.L_355:
        /*007c*/ 	.word	0x00000000
        /*0080*/ 	.short	0x0000
        /*0082*/ 	.short	0x0000
        /*0084*/ 	.byte	0x00, 0xf5, 0x21, 0x00


	//----- nvinfo : EIATTR_SPARSE_MMA_MASK
	.align		4
.L_356:
        /*0088*/ 	.byte	0x03, 0x50
        /*008a*/ 	.short	0x0000


	//----- nvinfo : EIATTR_MAXREG_COUNT
	.align		4
        /*008c*/ 	.byte	0x03, 0x1b
        /*008e*/ 	.short	0x00ff


	//----- nvinfo : EIATTR_MERCURY_ISA_VERSION
	.align		4
        /*0090*/ 	.byte	0x03, 0x5f
        /*0092*/ 	.short	0x0101


	//----- nvinfo : EIATTR_VRC_CTA_INIT_COUNT
	.align		4
        /*0094*/ 	.byte	0x02, 0x4a
	.zero		1
	.zero		1


	//----- nvinfo : EIATTR_EXIT_INSTR_OFFSETS
	.align		4
        /*0098*/ 	.byte	0x04, 0x1c
        /*009a*/ 	.short	(.L_358 - .L_357)


	//   ....[0]....
.L_357:
        /*009c*/ 	.word	0x000000d0


	//   ....[1]....
        /*00a0*/ 	.word	0x00004230


	//----- nvinfo : EIATTR_CRS_STACK_SIZE
	.align		4
.L_358:
        /*00a4*/ 	.byte	0x04, 0x1e
        /*00a6*/ 	.short	(.L_360 - .L_359)
.L_359:
        /*00a8*/ 	.word	0x00000000


	//----- nvinfo : EIATTR_CBANK_PARAM_SIZE
	.align		4
.L_360:
        /*00ac*/ 	.byte	0x03, 0x19
        /*00ae*/ 	.short	0x0028


	//----- nvinfo : EIATTR_PARAM_CBANK
	.align		4
        /*00b0*/ 	.byte	0x04, 0x0a
        /*00b2*/ 	.short	(.L_362 - .L_361)
	.align		4
.L_361:
        /*00b4*/ 	.word	index@(.nv.constant0.Gaussian2DDownsampleKernel)
        /*00b8*/ 	.short	0x0380
        /*00ba*/ 	.short	0x0028


	//----- nvinfo : EIATTR_SW_WAR
	.align		4
.L_362:
        /*00bc*/ 	.byte	0x04, 0x36
        /*00be*/ 	.short	(.L_364 - .L_363)
.L_363:
        /*00c0*/ 	.word	0x00000008
.L_364:


//--------------------- .nv.info.PrefilterKernel  --------------------------
	.section	.nv.info.PrefilterKernel,"",@"SHT_CUDA_INFO"
	.sectionflags	@""
	.align	4


	//----- nvinfo : EIATTR_CUDA_API_VERSION
	.align		4
        /*0000*/ 	.byte	0x04, 0x37
        /*0002*/ 	.short	(.L_366 - .L_365)
.L_365:
        /*0004*/ 	.word	0x00000082


	//----- nvinfo : EIATTR_KPARAM_INFO
	.align		4
.L_366:
        /*0008*/ 	.byte	0x04, 0x17
        /*000a*/ 	.short	(.L_368 - .L_367)
.L_367:
        /*000c*/ 	.word	0x00000000
        /*0010*/ 	.short	0x0016
        /*0012*/ 	.short	0x0060
        /*0014*/ 	.byte	0x00, 0xf0, 0x11, 0x00


	//----- nvinfo : EIATTR_KPARAM_INFO
	.align		4
.L_368:
        /*0018*/ 	.byte	0x04, 0x17
        /*001a*/ 	.short	(.L_370 - .L_369)
.L_369:
        /*001c*/ 	.word	0x00000000
        /*0020*/ 	.short	0x0015
        /*0022*/ 	.short	0x005c
        /*0024*/ 	.byte	0x00, 0xf0, 0x11, 0x00


	//----- nvinfo : EIATTR_KPARAM_INFO
	.align		4
.L_370:
        /*0028*/ 	.byte	0x04, 0x17
        /*002a*/ 	.short	(.L_372 - .L_371)
.L_371:
        /*002c*/ 	.word	0x00000000
        /*0030*/ 	.short	0x0014
        /*0032*/ 	.short	0x0058
        /*0034*/ 	.byte	0x00, 0xf0, 0x11, 0x00


	//----- nvinfo : EIATTR_KPARAM_INFO
	.align		4
.L_372:
        /*0038*/ 	.byte	0x04, 0x17
        /*003a*/ 	.short	(.L_374 - .L_373)
.L_373:
        /*003c*/ 	.word	0x00000000
        /*0040*/ 	.short	0x0013
        /*0042*/ 	.short	0x0054
        /*0044*/ 	.byte	0x00, 0xf0, 0x11, 0x00


	//----- nvinfo : EIATTR_KPARAM_INFO
	.align		4
.L_374:
        /*0048*/ 	.byte	0x04, 0x17
        /*004a*/ 	.short	(.L_376 - .L_375)
.L_375:
        /*004c*/ 	.word	0x00000000
        /*0050*/ 	.short	0x0012
        /*0052*/ 	.short	0x0050
        /*0054*/ 	.byte	0x00, 0xf0, 0x11, 0x00


	//----- nvinfo : EIATTR_KPARAM_INFO
	.align		4
.L_376:
        /*0058*/ 	.byte	0x04, 0x17
        /*005a*/ 	.short	(.L_378 - .L_377)
.L_377:
        /*005c*/ 	.word	0x00000000
        /*0060*/ 	.short	0x0011
        /*0062*/ 	.short	0x004c
        /*0064*/ 	.byte	0x00, 0xf0, 0x11, 0x00


	//----- nvinfo : EIATTR_KPARAM_INFO
	.align		4
.L_378:
        /*0068*/ 	.byte	0x04, 0x17
        /*006a*/ 	.short	(.L_380 - .L_379)
.L_379:
        /*006c*/ 	.word	0x00000000
        /*0070*/ 	.short	0x0010
        /*0072*/ 	.short	0x0048
        /*0074*/ 	.byte	0x00, 0xf0, 0x11, 0x00


	//----- nvinfo : EIATTR_KPARAM_INFO
	.align		4
.L_380:
        /*0078*/ 	.byte	0x04, 0x17
        /*007a*/ 	.short	(.L_382 - .L_381)
.L_381:
        /*007c*/ 	.word	0x00000000
        /*0080*/ 	.short	0x000f
        /*0082*/ 	.short	0x0044
        /*0084*/ 	.byte	0x00, 0xf0, 0x11, 0x00


	//----- nvinfo : EIATTR_KPARAM_INFO
	.align		4
.L_382:
        /*0088*/ 	.byte	0x04, 0x17
        /*008a*/ 	.short	(.L_384 - .L_383)
.L_383:
        /*008c*/ 	.word	0x00000000
        /*0090*/ 	.short	0x000e
        /*0092*/ 	.short	0x0040
        /*0094*/ 	.byte	0x00, 0xf0, 0x11, 0x00


	//----- nvinfo : EIATTR_KPARAM_INFO
	.align		4
.L_384:
        /*0098*/ 	.byte	0x04, 0x17
        /*009a*/ 	.short	(.L_386 - .L_385)
.L_385:
        /*009c*/ 	.word	0x00000000
        /*00a0*/ 	.short	0x000d
        /*00a2*/ 	.short	0x003c
        /*00a4*/ 	.byte	0x00, 0xf0, 0x11, 0x00


	//----- nvinfo : EIATTR_KPARAM_INFO
	.align		4
.L_386:
        /*00a8*/ 	.byte	0x04, 0x17
        /*00aa*/ 	.short	(.L_388 - .L_387)
.L_387:
        /*00ac*/ 	.word	0x00000000
        /*00b0*/ 	.short	0x000c
        /*00b2*/ 	.short	0x0038
        /*00b4*/ 	.byte	0x00, 0xf0, 0x11, 0x00


	//----- nvinfo : EIATTR_KPARAM_INFO
	.align		4
.L_388:
        /*00b8*/ 	.byte	0x04, 0x17
        /*00ba*/ 	.short	(.L_390 - .L_389)
.L_389:
        /*00bc*/ 	.word	0x00000000
        /*00c0*/ 	.short	0x000b
        /*00c2*/ 	.short	0x0034
        /*00c4*/ 	.byte	0x00, 0xf0, 0x11, 0x00


	//----- nvinfo : EIATTR_KPARAM_INFO
	.align		4
.L_390:
        /*00c8*/ 	.byte	0x04, 0x17
        /*00ca*/ 	.short	(.L_392 - .L_391)
.L_391:
        /*00cc*/ 	.word	0x00000000
        /*00d0*/ 	.short	0x000a
        /*00d2*/ 	.short	0x0030
        /*00d4*/ 	.byte	0x00, 0xf0, 0x11, 0x00


	//----- nvinfo : EIATTR_KPARAM_INFO
	.align		4
.L_392:
        /*00d8*/ 	.byte	0x04, 0x17
        /*00da*/ 	.short	(.L_394 - .L_393)
.L_393:
        /*00dc*/ 	.word	0x00000000
        /*00e0*/ 	.short	0x0009
        /*00e2*/ 	.short	0x002c
        /*00e4*/ 	.byte	0x00, 0xf0, 0x11, 0x00


	//----- nvinfo : EIATTR_KPARAM_INFO
	.align		4
.L_394:
        /*00e8*/ 	.byte	0x04, 0x17
        /*00ea*/ 	.short	(.L_396 - .L_395)
.L_395:
        /*00ec*/ 	.word	0x00000000
        /*00f0*/ 	.short	0x0008
        /*00f2*/ 	.short	0x0028
        /*00f4*/ 	.byte	0x00, 0xf0, 0x11, 0x00


	//----- nvinfo : EIATTR_KPARAM_INFO
	.align		4
.L_396:
        /*00f8*/ 	.byte	0x04, 0x17
        /*00fa*/ 	.short	(.L_398 - .L_397)
.L_397:
        /*00fc*/ 	.word	0x00000000
        /*0100*/ 	.short	0x0007
        /*0102*/ 	.short	0x0024
        /*0104*/ 	.byte	0x00, 0xf0, 0x11, 0x00


	//----- nvinfo : EIATTR_KPARAM_INFO
	.align		4
.L_398:
        /*0108*/ 	.byte	0x04, 0x17
        /*010a*/ 	.short	(.L_400 - .L_399)
.L_399:
        /*010c*/ 	.word	0x00000000
        /*0110*/ 	.short	0x0006
        /*0112*/ 	.short	0x0020
        /*0114*/ 	.byte	0x00, 0xf0, 0x11, 0x00


	//----- nvinfo : EIATTR_KPARAM_INFO
	.align		4
.L_400:
        /*0118*/ 	.byte	0x04, 0x17
        /*011a*/ 	.short	(.L_402 - .L_401)
.L_401:
        /*011c*/ 	.word	0x00000000
        /*0120*/ 	.short	0x0005
        /*0122*/ 	.short	0x001c
        /*0124*/ 	.byte	0x00, 0xf0, 0x11, 0x00


	//----- nvinfo : EIATTR_KPARAM_INFO
	.align		4
.L_402:
        /*0128*/ 	.byte	0x04, 0x17
        /*012a*/ 	.short	(.L_404 - .L_403)
.L_403:
        /*012c*/ 	.word	0x00000000
        /*0130*/ 	.short	0x0004
        /*0132*/ 	.short	0x0018
        /*0134*/ 	.byte	0x00, 0xf0, 0x11, 0x00


	//----- nvinfo : EIATTR_KPARAM_INFO
	.align		4
.L_404:
        /*0138*/ 	.byte	0x04, 0x17
        /*013a*/ 	.short	(.L_406 - .L_405)
.L_405:
        /*013c*/ 	.word	0x00000000
        /*0140*/ 	.short	0x0003
        /*0142*/ 	.short	0x0014
        /*0144*/ 	.byte	0x00, 0xf0, 0x11, 0x00


	//----- nvinfo : EIATTR_KPARAM_INFO
	.align		4
.L_406:
        /*0148*/ 	.byte	0x04, 0x17
        /*014a*/ 	.short	(.L_408 - .L_407)
.L_407:
        /*014c*/ 	.word	0x00000000
        /*0150*/ 	.short	0x0002
        /*0152*/ 	.short	0x0010
        /*0154*/ 	.byte	0x00, 0xf0, 0x11, 0x00


	//----- nvinfo : EIATTR_KPARAM_INFO
	.align		4
.L_408:
        /*0158*/ 	.byte	0x04, 0x17
        /*015a*/ 	.short	(.L_410 - .L_409)
.L_409:
        /*015c*/ 	.word	0x00000000
        /*0160*/ 	.short	0x0001
        /*0162*/ 	.short	0x0008
        /*0164*/ 	.byte	0x00, 0xf5, 0x21, 0x00


	//----- nvinfo : EIATTR_KPARAM_INFO
	.align		4
.L_410:
        /*0168*/ 	.byte	0x04, 0x17
        /*016a*/ 	.short	(.L_412 - .L_411)
.L_411:
        /*016c*/ 	.word	0x00000000
        /*0170*/ 	.short	0x0000
        /*0172*/ 	.short	0x0000
        /*0174*/ 	.byte	0x00, 0xf5, 0x21, 0x00


	//----- nvinfo : EIATTR_SPARSE_MMA_MASK
	.align		4
.L_412:
        /*0178*/ 	.byte	0x03, 0x50
        /*017a*/ 	.short	0x0000


	//----- nvinfo : EIATTR_MAXREG_COUNT
	.align		4
        /*017c*/ 	.byte	0x03, 0x1b
        /*017e*/ 	.short	0x00ff


	//----- nvinfo : EIATTR_MERCURY_ISA_VERSION
	.align		4
        /*0180*/ 	.byte	0x03, 0x5f
        /*0182*/ 	.short	0x0101


	//----- nvinfo : EIATTR_VRC_CTA_INIT_COUNT
	.align		4
        /*0184*/ 	.byte	0x02, 0x4a
	.zero		1
	.zero		1


	//----- nvinfo : EIATTR_EXIT_INSTR_OFFSETS
	.align		4
        /*0188*/ 	.byte	0x04, 0x1c
        /*018a*/ 	.short	(.L_414 - .L_413)


	//   ....[0]....
.L_413:
        /*018c*/ 	.word	0x000000d0


	//   ....[1]....
        /*0190*/ 	.word	0x000099a0


	//----- nvinfo : EIATTR_CRS_STACK_SIZE
	.align		4
.L_414:
        /*0194*/ 	.byte	0x04, 0x1e
        /*0196*/ 	.short	(.L_416 - .L_415)
.L_415:
        /*0198*/ 	.word	0x00000000


	//----- nvinfo : EIATTR_CBANK_PARAM_SIZE
	.align		4
.L_416:
        /*019c*/ 	.byte	0x03, 0x19
        /*019e*/ 	.short	0x0064


	//----- nvinfo : EIATTR_PARAM_CBANK
	.align		4
        /*01a0*/ 	.byte	0x04, 0x0a
        /*01a2*/ 	.short	(.L_418 - .L_417)
	.align		4
.L_417:
        /*01a4*/ 	.word	index@(.nv.constant0.PrefilterKernel)
        /*01a8*/ 	.short	0x0380
        /*01aa*/ 	.short	0x0064


	//----- nvinfo : EIATTR_SW_WAR
	.align		4
.L_418:
        /*01ac*/ 	.byte	0x04, 0x36
        /*01ae*/ 	.short	(.L_420 - .L_419)
.L_419:
        /*01b0*/ 	.word	0x00000008
.L_420:


//--------------------- .nv.callgraph             --------------------------
	.section	.nv.callgraph,"",@"SHT_CUDA_CALLGRAPH"
	.align	4
	.sectionentsize	8
	.align		4
        /*0000*/ 	.word	0x00000000
	.align		4
        /*0004*/ 	.word	0xffffffff
	.align		4
        /*0008*/ 	.word	0x00000000
	.align		4
        /*000c*/ 	.word	0xfffffffe
	.align		4
        /*0010*/ 	.word	0x00000000
	.align		4
        /*0014*/ 	.word	0xfffffffd
	.align		4
        /*0018*/ 	.word	0x00000000
	.align		4
        /*001c*/ 	.word	0xfffffffc


//--------------------- .nv.constant4             --------------------------
	.section	.nv.constant4,"a",@progbits
	.align	8
	.align		8
.nv.constant4:
        /*0000*/ 	.dword	__cudart_i2opi_f


//--------------------- .text.DebugOutputKernel   --------------------------
	.section	.text.DebugOutputKernel,"ax",@progbits
	.align	128
        .global         DebugOutputKernel
        .type           DebugOutputKernel,@function
        .size           DebugOutputKernel,(.L_x_463 - DebugOutputKernel)
        .other          DebugOutputKernel,@"STO_CUDA_ENTRY STV_DEFAULT"
DebugOutputKernel:
.text.DebugOutputKernel:
[----:B------:R-:W0:Y:S01]  /*0000*/  LDC R1, c[0x0][0x37c] ;  /* 0x0000df00ff017b82 */ /* 0x000e220000000800 */
[----:B------:R-:W1:Y:S07]  /*0010*/  S2R R0, SR_TID.Y ;  /* 0x0000000000007919 */ /* 0x000e6e0000002200 */
[----:B------:R-:W2:Y:S01]  /*0020*/  LDC R8, c[0x0][0x360] ;  /* 0x0000d800ff087b82 */ /* 0x000ea20000000800 */
[----:B------:R-:W3:Y:S01]  /*0030*/  LDCU.64 UR4, c[0x0][0x3a0] ;  /* 0x00007400ff0477ac */ /* 0x000ee20008000a00 */
[----:B0-----:R-:W-:Y:S01]  /*0040*/  IADD3 R1, PT, PT, R1, -0x20, RZ ;  /* 0xffffffe001017810 */ /* 0x001fe20007ffe0ff */
[----:B------:R-:W2:Y:S05]  /*0050*/  S2R R3, SR_TID.X ;  /* 0x0000000000037919 */ /* 0x000eaa0000002100 */
[----:B------:R-:W1:Y:S08]  /*0060*/  S2UR UR7, SR_CTAID.Y ;  /* 0x00000000000779c3 */ /* 0x000e700000002600 */
[----:B------:R-:W1:Y:S08]  /*0070*/  LDC R9, c[0x0][0x364] ;  /* 0x0000d900ff097b82 */ /* 0x000e700000000800 */
[----:B------:R-:W2:Y:S01]  /*0080*/  S2UR UR6, SR_CTAID.X ;  /* 0x00000000000679c3 */ /* 0x000ea20000002500 */
[----:B-1----:R-:W-:-:S05]  /*0090*/  IMAD R9, R9, UR7, R0 ;  /* 0x0000000709097c24 */ /* 0x002fca000f8e0200 */
[----:B---3--:R-:W-:Y:S01]  /*00a0*/  ISETP.GE.AND P0, PT, R9, UR5, PT ;  /* 0x0000000509007c0c */ /* 0x008fe2000bf06270 */
[----:B--2---:R-:W-:-:S05]  /*00b0*/  IMAD R8, R8, UR6, R3 ;  /* 0x0000000608087c24 */ /* 0x004fca000f8e0203 */
[----:B------:R-:W-:-:S13]  /*00c0*/  ISETP.GE.OR P0, PT, R8, UR4, P0 ;  /* 0x0000000408007c0c */ /* 0x000fda0008706670 */
[----:B------:R-:W-:Y:S05]  /*00d0*/  @P0 EXIT ;  /* 0x000000000000094d */ /* 0x000fea0003800000 */
[----:B------:R-:W0:Y:S01]  /*00e0*/  LDCU.64 UR6, c[0x0][0x3a8] ;  /* 0x00007500ff0677ac */ /* 0x000e220008000a00 */
[----:B------:R-:W-:Y:S01]  /*00f0*/  BSSY.RECONVERGENT B0, `(.L_x_0) ;  /* 0x00003a1000007945 */ /* 0x000fe20003800200 */
[----:B------:R-:W-:Y:S01]  /*0100*/  HFMA2 R3, -RZ, RZ, 0, 0 ;  /* 0x00000000ff037431 */ /* 0x000fe200000001ff */
[----:B------:R-:W-:Y:S02]  /*0110*/  CS2R R10, SRZ ;  /* 0x00000000000a7805 */ /* 0x000fe4000001ff00 */
[----:B------:R-:W-:Y:S01]  /*0120*/  MOV R6, RZ ;  /* 0x000000ff00067202 */ /* 0x000fe20000000f00 */
[----:B0-----:R-:W-:Y:S02]  /*0130*/  UIADD3 UR4, UPT, UPT, UR4, -UR6, URZ ;  /* 0x8000000604047290 */ /* 0x001fe4000fffe0ff */
[----:B------:R-:W-:Y:S02]  /*0140*/  UIADD3 UR5, UPT, UPT, UR5, -UR7, URZ ;  /* 0x8000000705057290 */ /* 0x000fe4000fffe0ff */
[----:B------:R-:W-:-:S02]  /*0150*/  ULEA.HI UR4, UR4, UR4, URZ, 0x1 ;  /* 0x0000000404047291 */ /* 0x000fc4000f8f08ff */
[----:B------:R-:W-:Y:S02]  /*0160*/  ULEA.HI UR5, UR5, UR5, URZ, 0x1 ;  /* 0x0000000505057291 */ /* 0x000fe4000f8f08ff */
[----:B------:R-:W-:Y:S02]  /*0170*/  USHF.R.S32.HI UR4, URZ, 0x1, UR4 ;  /* 0x00000001ff047899 */ /* 0x000fe40008011404 */
[----:B------:R-:W-:-:S04]  /*0180*/  USHF.R.S32.HI UR5, URZ, 0x1, UR5 ;  /* 0x00000001ff057899 */ /* 0x000fc80008011405 */
[----:B------:R-:W-:Y:S02]  /*0190*/  IADD3 R0, PT, PT, R8, -UR4, RZ ;  /* 0x8000000408007c10 */ /* 0x000fe4000fffe0ff */
[----:B------:R-:W-:Y:S02]  /*01a0*/  IADD3 R7, PT, PT, R9, -UR5, RZ ;  /* 0x8000000509077c10 */ /* 0x000fe4000fffe0ff */
[C---:B------:R-:W-:Y:S02]  /*01b0*/  ISETP.GE.AND P0, PT, R0.reuse, UR6, PT ;  /* 0x0000000600007c0c */ /* 0x040fe4000bf06270 */
[C---:B------:R-:W-:Y:S01]  /*01c0*/  ISETP.GE.AND P1, PT, R7.reuse, UR7, PT ;  /* 0x0000000707007c0c */ /* 0x040fe2000bf26270 */
[----:B------:R-:W0:Y:S01]  /*01d0*/  LDCU.64 UR6, c[0x0][0x358] ;  /* 0x00006b00ff0677ac */ /* 0x000e220008000a00 */
[----:B------:R-:W-:Y:S02]  /*01e0*/  ISETP.GT.AND P0, PT, R0, -0x1, !P0 ;  /* 0xffffffff0000780c */ /* 0x000fe40004704270 */
[----:B------:R-:W-:-:S04]  /*01f0*/  ISETP.GT.AND P1, PT, R7, -0x1, !P1 ;  /* 0xffffffff0700780c */ /* 0x000fc80004f24270 */
[----:B------:R-:W-:-:S13]  /*0200*/  PLOP3.LUT P0, PT, P0, P1, PT, 0x80, 0x8 ;  /* 0x000000000008781c */ /* 0x000fda0000703070 */
[----:B0-----:R-:W-:Y:S05]  /*0210*/  @!P0 BRA `(.L_x_1) ;  /* 0x0000003800388947 */ /* 0x001fea0003800000 */
[----:B------:R-:W0:Y:S01]  /*0220*/  LDCU UR4, c[0x0][0x3b0] ;  /* 0x00007600ff0477ac */ /* 0x000e220008000800 */
[----:B------:R-:W1:Y:S01]  /*0230*/  LDC.64 R4, c[0x0][0x380] ;  /* 0x0000e000ff047b82 */ /* 0x000e620000000a00 */
[----:B0-----:R-:W-:Y:S01]  /*0240*/  IMAD R0, R7, UR4, R0 ;  /* 0x0000000407007c24 */ /* 0x001fe2000f8e0200 */
[----:B------:R-:W0:Y:S04]  /*0250*/  LDCU UR4, c[0x0][0x3e4] ;  /* 0x00007c80ff0477ac */ /* 0x000e280008000800 */
[----:B------:R-:W-:-:S05]  /*0260*/  SHF.L.U32 R3, R0, 0x2, RZ ;  /* 0x0000000200037819 */ /* 0x000fca00000006ff */
[----:B-1----:R-:W-:-:S05]  /*0270*/  IMAD.WIDE R4, R3, 0x4, R4 ;  /* 0x0000000403047825 */ /* 0x002fca00078e0204 */
[----:B------:R-:W2:Y:S04]  /*0280*/  LDG.E.CONSTANT R6, desc[UR6][R4.64+0xc] ;  /* 0x00000c0604067981 */ /* 0x000ea8000c1e9900 */
[----:B------:R1:W5:Y:S04]  /*0290*/  LDG.E.CONSTANT R11, desc[UR6][R4.64] ;  /* 0x00000006040b7981 */ /* 0x000368000c1e9900 */
[----:B------:R1:W5:Y:S04]  /*02a0*/  LDG.E.CONSTANT R10, desc[UR6][R4.64+0x4] ;  /* 0x00000406040a7981 */ /* 0x000368000c1e9900 */
[----:B------:R1:W5:Y:S01]  /*02b0*/  LDG.E.CONSTANT R3, desc[UR6][R4.64+0x8] ;  /* 0x0000080604037981 */ /* 0x000362000c1e9900 */
[----:B--2---:R-:W-:-:S04]  /*02c0*/  FSETP.GT.AND P0, PT, R6, 0.0010000000474974513054, PT ;  /* 0x3a83126f0600780b */ /* 0x004fc80003f04000 */
[----:B0-----:R-:W-:-:S13]  /*02d0*/  ISETP.EQ.OR P0, PT, RZ, UR4, !P0 ;  /* 0x00000004ff007c0c */ /* 0x001fda000c702670 */
[----:B-1----:R-:W-:Y:S05]  /*02e0*/  @P0 BRA `(.L_x_1) ;  /* 0x0000003800040947 */ /* 0x002fea0003800000 */
[----:B------:R-:W-:Y:S01]  /*02f0*/  IADD3 R0, PT, PT, R6, 0x1800000, RZ ;  /* 0x0180000006007810 */ /* 0x000fe20007ffe0ff */
[----:B------:R-:W-:Y:S03]  /*0300*/  BSSY.RECONVERGENT B1, `(.L_x_2) ;  /* 0x000000d000017945 */ /* 0x000fe60003800200 */
[----:B------:R-:W-:-:S04]  /*0310*/  LOP3.LUT R0, R0, 0x7f800000, RZ, 0xc0, !PT ;  /* 0x7f80000000007812 */ /* 0x000fc800078ec0ff */
[----:B------:R-:W-:-:S13]  /*0320*/  ISETP.GT.U32.AND P0, PT, R0, 0x1ffffff, PT ;  /* 0x01ffffff0000780c */ /* 0x000fda0003f04070 */
[----:B------:R-:W-:Y:S05]  /*0330*/  @P0 BRA `(.L_x_3) ;  /* 0x0000000000140947 */ /* 0x000fea0003800000 */
[----:B------:R-:W-:Y:S02]  /*0340*/  MOV R0, R6 ;  /* 0x0000000600007202 */ /* 0x000fe40000000f00 */
[----:B------:R-:W-:-:S07]  /*0350*/  MOV R4, 0x370 ;  /* 0x0000037000047802 */ /* 0x000fce0000000f00 */
[----:B-----5:R-:W-:Y:S05]  /*0360*/  CALL.REL.NOINC `($__internal_0_$__cuda_sm20_rcp_rn_f32_slowpath) ;  /* 0x00000088008c7944 */ /* 0x020fea0003c00000 */
[----:B------:R-:W-:Y:S01]  /*0370*/  MOV R12, R0 ;  /* 0x00000000000c7202 */ /* 0x000fe20000000f00 */
[----:B------:R-:W-:Y:S06]  /*0380*/  BRA `(.L_x_4) ;  /* 0x0000000000107947 */ /* 0x000fec0003800000 */
.L_x_3:
[----:B------:R-:W0:Y:S02]  /*0390*/  MUFU.RCP R5, R6 ;  /* 0x0000000600057308 */ /* 0x000e240000001000 */
[----:B0-----:R-:W-:-:S04]  /*03a0*/  FFMA R0, R6, R5, -1 ;  /* 0xbf80000006007423 */ /* 0x001fc80000000005 */
[----:B------:R-:W-:-:S04]  /*03b0*/  FADD.FTZ R0, -R0, -RZ ;  /* 0x800000ff00007221 */ /* 0x000fc80000010100 */
[----:B------:R-:W-:-:S07]  /*03c0*/  FFMA R12, R5, R0, R5 ;  /* 0x00000000050c7223 */ /* 0x000fce0000000005 */
.L_x_4:
[----:B------:R-:W-:Y:S05]  /*03d0*/  BSYNC.RECONVERGENT B1 ;  /* 0x0000000000017941 */ /* 0x000fea0003800200 */
.L_x_2:
[----:B------:R-:W0:Y:S01]  /*03e0*/  LDCU UR4, c[0x0][0x3e8] ;  /* 0x00007d00ff0477ac */ /* 0x000e220008000800 */
[----:B------:R-:W-:Y:S01]  /*03f0*/  BSSY.RECONVERGENT B1, `(.L_x_5) ;  /* 0x000036d000017945 */ /* 0x000fe20003800200 */
[----:B-----5:R-:W-:Y:S01]  /*0400*/  FMUL R0, R11, R12 ;  /* 0x0000000c0b007220 */ /* 0x020fe20000400000 */
[----:B0-----:R-:W-:-:S09]  /*0410*/  UISETP.NE.AND UP0, UPT, UR4, 0x3, UPT ;  /* 0x000000030400788c */ /* 0x001fd2000bf05270 */
[----:B------:R-:W-:Y:S05]  /*0420*/  BRA.U !UP0, `(.L_x_6) ;  /* 0x00000029083c7547 */ /* 0x000fea000b800000 */
[----:B------:R-:W-:-:S09]  /*0430*/  UISETP.NE.AND UP0, UPT, UR4, 0x2, UPT ;  /* 0x000000020400788c */ /* 0x000fd2000bf05270 */
[----:B------:R-:W-:Y:S05]  /*0440*/  BRA.U UP0, `(.L_x_7) ;  /* 0x0000001500147547 */ /* 0x000fea000b800000 */
[----:B------:R-:W-:Y:S01]  /*0450*/  FSETP.GTU.AND P0, PT, R0, RZ, PT ;  /* 0x000000ff0000720b */ /* 0x000fe20003f0c000 */
[----:B------:R-:W-:Y:S01]  /*0460*/  BSSY.RECONVERGENT B4, `(.L_x_8) ;  /* 0x000006a000047945 */ /* 0x000fe20003800200 */
[----:B------:R-:W-:-:S11]  /*0470*/  HFMA2 R11, -RZ, RZ, 0, 0 ;  /* 0x00000000ff0b7431 */ /* 0x000fd600000001ff */
[----:B------:R-:W-:Y:S05]  /*0480*/  @!P0 BRA `(.L_x_9) ;  /* 0x00000004009c8947 */ /* 0x000fea0003800000 */
[----:B------:R-:W-:-:S13]  /*0490*/  FSETP.GEU.AND P0, PT, R0, 0.081000000238418579102, PT ;  /* 0x3da5e3540000780b */ /* 0x000fda0003f0e000 */
[----:B------:R-:W-:Y:S05]  /*04a0*/  @P0 BRA `(.L_x_10) ;  /* 0x0000000000440947 */ /* 0x000fea0003800000 */
[----:B------:R-:W-:Y:S01]  /*04b0*/  HFMA2 R2, -RZ, RZ, 2.28125, 0 ;  /* 0x40900000ff027431 */ /* 0x000fe200000001ff */
[----:B------:R-:W-:Y:S01]  /*04c0*/  MOV R5, 0x3e638e39 ;  /* 0x3e638e3900057802 */ /* 0x000fe20000000f00 */
[----:B------:R-:W0:Y:S01]  /*04d0*/  FCHK P0, R0, 4.5 ;  /* 0x4090000000007902 */ /* 0x000e220000000000 */
[----:B------:R-:W-:Y:S03]  /*04e0*/  BSSY.RECONVERGENT B5, `(.L_x_11) ;  /* 0x000000c000057945 */ /* 0x000fe60003800200 */
[----:B------:R-:W-:-:S04]  /*04f0*/  FFMA R2, R5, -R2, 1 ;  /* 0x3f80000005027423 */ /* 0x000fc80000000802 */
[----:B------:R-:W-:-:S04]  /*0500*/  FFMA R5, R2, R5, 0.22222222387790679932 ;  /* 0x3e638e3902057423 */ /* 0x000fc80000000005 */
[----:B------:R-:W-:-:S04]  /*0510*/  FFMA R2, R0, R5, RZ ;  /* 0x0000000500027223 */ /* 0x000fc800000000ff */
[----:B------:R-:W-:-:S04]  /*0520*/  FFMA R4, R2, -4.5, R0 ;  /* 0xc090000002047823 */ /* 0x000fc80000000000 */
[----:B------:R-:W-:Y:S01]  /*0530*/  FFMA R11, R5, R4, R2 ;  /* 0x00000004050b7223 */ /* 0x000fe20000000002 */
[----:B0-----:R-:W-:Y:S06]  /*0540*/  @!P0 BRA `(.L_x_12) ;  /* 0x0000000000148947 */ /* 0x001fec0003800000 */
[----:B------:R-:W-:Y:S02]  /*0550*/  MOV R2, R0 ;  /* 0x0000000000027202 */ /* 0x000fe40000000f00 */
[----:B------:R-:W-:Y:S02]  /*0560*/  MOV R5, 0x40900000 ;  /* 0x4090000000057802 */ /* 0x000fe40000000f00 */
[----:B------:R-:W-:-:S07]  /*0570*/  MOV R16, 0x590 ;  /* 0x0000059000107802 */ /* 0x000fce0000000f00 */
[----:B------:R-:W-:Y:S05]  /*0580*/  CALL.REL.NOINC `($__internal_1_$__cuda_sm3x_div_rn_noftz_f32_slowpath) ;  /* 0x0000008800d87944 */ /* 0x000fea0003c00000 */
[----:B------:R-:W-:-:S07]  /*0590*/  MOV R11, R17 ;  /* 0x00000011000b7202 */ /* 0x000fce0000000f00 */
.L_x_12:
[----:B------:R-:W-:Y:S05]  /*05a0*/  BSYNC.RECONVERGENT B5 ;  /* 0x0000000000057941 */ /* 0x000fea0003800200 */
.L_x_11:
[----:B------:R-:W-:Y:S05]  /*05b0*/  BRA `(.L_x_9) ;  /* 0x0000000400507947 */ /* 0x000fea0003800000 */
.L_x_10:
[----:B------:R-:W-:Y:S01]  /*05c0*/  HFMA2 R5, -RZ, RZ, 1.8515625, -9000 ;  /* 0x3f68f065ff057431 */ /* 0x000fe200000001ff */
[----:B------:R-:W-:Y:S01]  /*05d0*/  MOV R4, 0x3f8cac08 ;  /* 0x3f8cac0800047802 */ /* 0x000fe20000000f00 */
[----:B------:R-:W-:Y:S01]  /*05e0*/  FADD R2, R0, 0.098999999463558197021 ;  /* 0x3dcac08300027421 */ /* 0x000fe20000000000 */
[----:B------:R-:W-:Y:S03]  /*05f0*/  BSSY.RECONVERGENT B5, `(.L_x_13) ;  /* 0x000000c000057945 */ /* 0x000fe60003800200 */
[----:B------:R-:W0:Y:S01]  /*0600*/  FCHK P0, R2, 1.0989999771118164062 ;  /* 0x3f8cac0802007902 */ /* 0x000e220000000000 */
[----:B------:R-:W-:-:S04]  /*0610*/  FFMA R4, R5, -R4, 1 ;  /* 0x3f80000005047423 */ /* 0x000fc80000000804 */
[----:B------:R-:W-:-:S04]  /*0620*/  FFMA R5, R4, R5, 0.90991812944412231445 ;  /* 0x3f68f06504057423 */ /* 0x000fc80000000005 */
[----:B------:R-:W-:-:S04]  /*0630*/  FFMA R0, R2, R5, RZ ;  /* 0x0000000502007223 */ /* 0x000fc800000000ff */
[----:B------:R-:W-:-:S04]  /*0640*/  FFMA R4, R0, -1.0989999771118164062, R2 ;  /* 0xbf8cac0800047823 */ /* 0x000fc80000000002 */
[----:B------:R-:W-:Y:S01]  /*0650*/  FFMA R0, R5, R4, R0 ;  /* 0x0000000405007223 */ /* 0x000fe20000000000 */
[----:B0-----:R-:W-:Y:S06]  /*0660*/  @!P0 BRA `(.L_x_14) ;  /* 0x0000000000108947 */ /* 0x001fec0003800000 */
[----:B------:R-:W-:Y:S02]  /*0670*/  MOV R5, 0x3f8cac08 ;  /* 0x3f8cac0800057802 */ /* 0x000fe40000000f00 */
[----:B------:R-:W-:-:S07]  /*0680*/  MOV R16, 0x6a0 ;  /* 0x000006a000107802 */ /* 0x000fce0000000f00 */
[----:B------:R-:W-:Y:S05]  /*0690*/  CALL.REL.NOINC `($__internal_1_$__cuda_sm3x_div_rn_noftz_f32_slowpath) ;  /* 0x0000008800947944 */ /* 0x000fea0003c00000 */
[----:B------:R-:W-:-:S07]  /*06a0*/  MOV R0, R17 ;  /* 0x0000001100007202 */ /* 0x000fce0000000f00 */
.L_x_14:
[----:B------:R-:W-:Y:S05]  /*06b0*/  BSYNC.RECONVERGENT B5 ;  /* 0x0000000000057941 */ /* 0x000fea0003800200 */
.L_x_13:
[----:B------:R-:W-:Y:S01]  /*06c0*/  FSETP.NEU.AND P0, PT, R0, 1, PT ;  /* 0x3f8000000000780b */ /* 0x000fe20003f0d000 */
[----:B------:R-:W-:-:S12]  /*06d0*/  HFMA2 R11, -RZ, RZ, 1.875, 0 ;  /* 0x3f800000ff0b7431 */ /* 0x000fd800000001ff */
[----:B------:R-:W-:Y:S05]  /*06e0*/  @!P0 BRA `(.L_x_9) ;  /* 0x0000000400048947 */ /* 0x000fea0003800000 */
[----:B------:R-:W-:-:S13]  /*06f0*/  FSETP.NAN.AND P0, PT, |R0|, |R0|, PT ;  /* 0x400000000000720b */ /* 0x000fda0003f08200 */
[----:B------:R-:W-:Y:S01]  /*0700*/  @P0 FADD R11, R0, 2.2222223281860351562 ;  /* 0x400e38e4000b0421 */ /* 0x000fe20000000000 */
[----:B------:R-:W-:Y:S06]  /*0710*/  @P0 BRA `(.L_x_9) ;  /* 0x0000000000f80947 */ /* 0x000fec0003800000 */
[C---:B------:R-:W-:Y:S01]  /*0720*/  FMUL R5, |R0|.reuse, 16777216 ;  /* 0x4b80000000057820 */ /* 0x040fe20000400200 */
[----:B------:R-:W-:Y:S02]  /*0730*/  FSETP.GEU.AND P0, PT, |R0|, 1.175494350822287508e-38, PT ;  /* 0x008000000000780b */ /* 0x000fe40003f0e200 */
[----:B------:R-:W-:Y:S02]  /*0740*/  MOV R16, 0x3a2c32e4 ;  /* 0x3a2c32e400107802 */ /* 0x000fe40000000f00 */
[----:B------:R-:W-:-:S04]  /*0750*/  FSEL R5, R5, |R0|, !P0 ;  /* 0x4000000005057208 */ /* 0x000fc80004000000 */
[----:B------:R-:W-:-:S04]  /*0760*/  IADD3 R2, PT, PT, R5, -0x3f3504f3, RZ ;  /* 0xc0cafb0d05027810 */ /* 0x000fc80007ffe0ff */
[----:B------:R-:W-:-:S04]  /*0770*/  LOP3.LUT R2, R2, 0xff800000, RZ, 0xc0, !PT ;  /* 0xff80000002027812 */ /* 0x000fc800078ec0ff */
[-C--:B------:R-:W-:Y:S02]  /*0780*/  IADD3 R5, PT, PT, R5, -R2.reuse, RZ ;  /* 0x8000000205057210 */ /* 0x080fe40007ffe0ff */
[----:B------:R-:W-:-:S03]  /*0790*/  I2FP.F32.S32 R2, R2 ;  /* 0x0000000200027245 */ /* 0x000fc60000201400 */
[C---:B------:R-:W-:Y:S01]  /*07a0*/  FADD R11, R5.reuse, 1 ;  /* 0x3f800000050b7421 */ /* 0x040fe20000000000 */
[----:B------:R-:W-:Y:S01]  /*07b0*/  FADD R7, R5, -1 ;  /* 0xbf80000005077421 */ /* 0x000fe20000000000 */
[----:B------:R-:W-:Y:S02]  /*07c0*/  FSEL R5, RZ, -24, P0 ;  /* 0xc1c00000ff057808 */ /* 0x000fe40000000000 */
[----:B------:R-:W-:Y:S01]  /*07d0*/  FSETP.NEU.AND P0, PT, |R0|, +INF , PT ;  /* 0x7f8000000000780b */ /* 0x000fe20003f0d200 */
[----:B------:R-:W-:Y:S01]  /*07e0*/  FADD R4, R7, R7 ;  /* 0x0000000707047221 */ /* 0x000fe20000000000 */
[----:B------:R-:W0:Y:S01]  /*07f0*/  MUFU.RCP R11, R11 ;  /* 0x0000000b000b7308 */ /* 0x000e220000001000 */
[----:B------:R-:W-:Y:S01]  /*0800*/  FFMA R5, R2, 1.1920928955078125e-07, R5 ;  /* 0x3400000002057823 */ /* 0x000fe20000000005 */
[----:B------:R-:W-:-:S13]  /*0810*/  FSETP.NEU.AND P0, PT, R0, RZ, P0 ;  /* 0x000000ff0000720b */ /* 0x000fda000070d000 */
[----:B------:R-:W-:Y:S01]  /*0820*/  @!P0 FADD R0, R0, R0 ;  /* 0x0000000000008221 */ /* 0x000fe20000000000 */
[----:B0-----:R-:W-:-:S04]  /*0830*/  FMUL R4, R11, R4 ;  /* 0x000000040b047220 */ /* 0x001fc80000400000 */
[----:B------:R-:W-:Y:S01]  /*0840*/  FADD R14, R7, -R4 ;  /* 0x80000004070e7221 */ /* 0x000fe20000000000 */
[C---:B------:R-:W-:Y:S01]  /*0850*/  FMUL R13, R4.reuse, R4 ;  /* 0x00000004040d7220 */ /* 0x040fe20000400000 */
[----:B------:R-:W-:Y:S02]  /*0860*/  FFMA R2, R4, 1.4426950216293334961, R5 ;  /* 0x3fb8aa3b04027823 */ /* 0x000fe40000000005 */
[----:B------:R-:W-:Y:S01]  /*0870*/  FADD R14, R14, R14 ;  /* 0x0000000e0e0e7221 */ /* 0x000fe20000000000 */
[----:B------:R-:W-:Y:S01]  /*0880*/  FFMA R16, R13, R16, 0.0032181653659790754318 ;  /* 0x3b52e7db0d107423 */ /* 0x000fe20000000010 */
[----:B------:R-:W-:Y:S02]  /*0890*/  FADD R5, R5, -R2 ;  /* 0x8000000205057221 */ /* 0x000fe40000000000 */
[----:B------:R-:W-:Y:S01]  /*08a0*/  FFMA R14, R7, -R4, R14 ;  /* 0x80000004070e7223 */ /* 0x000fe2000000000e */
[----:B------:R-:W-:Y:S01]  /*08b0*/  FFMA R16, R13, R16, 0.018033718690276145935 ;  /* 0x3c93bb730d107423 */ /* 0x000fe20000000010 */
[----:B------:R-:W-:-:S02]  /*08c0*/  FFMA R5, R4, 1.4426950216293334961, R5 ;  /* 0x3fb8aa3b04057823 */ /* 0x000fc40000000005 */
[----:B------:R-:W-:Y:S01]  /*08d0*/  FMUL R14, R11, R14 ;  /* 0x0000000e0b0e7220 */ /* 0x000fe20000400000 */
[C---:B------:R-:W-:Y:S01]  /*08e0*/  FFMA R16, R13.reuse, R16, 0.12022458761930465698 ;  /* 0x3df6384f0d107423 */ /* 0x040fe20000000010 */
[----:B------:R-:W-:Y:S02]  /*08f0*/  HFMA2 R11, -RZ, RZ, 0.64013671875, -15.109375 ;  /* 0x391fcb8eff0b7431 */ /* 0x000fe400000001ff */
[----:B------:R-:W-:Y:S01]  /*0900*/  FFMA R5, R14, 1.4426950216293334961, R5 ;  /* 0x3fb8aa3b0e057823 */ /* 0x000fe20000000005 */
[----:B------:R-:W-:-:S03]  /*0910*/  FMUL R13, R13, R16 ;  /* 0x000000100d0d7220 */ /* 0x000fc60000400000 */
[----:B------:R-:W-:Y:S01]  /*0920*/  FFMA R7, R4, 1.9251366722983220825e-08, R5 ;  /* 0x32a55e3404077823 */ /* 0x000fe20000000005 */
[----:B------:R-:W-:-:S04]  /*0930*/  FMUL R5, R13, 3 ;  /* 0x404000000d057820 */ /* 0x000fc80000400000 */
[----:B------:R-:W-:-:S04]  /*0940*/  FFMA R14, R14, R5, R7 ;  /* 0x000000050e0e7223 */ /* 0x000fc80000000007 */
[----:B------:R-:W-:-:S04]  /*0950*/  FFMA R13, R4, R13, R14 ;  /* 0x0000000d040d7223 */ /* 0x000fc8000000000e */
[----:B------:R-:W-:-:S04]  /*0960*/  FADD R5, R2, R13 ;  /* 0x0000000d02057221 */ /* 0x000fc80000000000 */
[----:B------:R-:W-:Y:S01]  /*0970*/  FMUL R4, R5, 2.2222223281860351562 ;  /* 0x400e38e405047820 */ /* 0x000fe20000400000 */
[----:B------:R-:W-:-:S03]  /*0980*/  FADD R2, -R2, R5 ;  /* 0x0000000502027221 */ /* 0x000fc60000000100 */
[----:B------:R-:W0:Y:S01]  /*0990*/  FRND R7, R4 ;  /* 0x0000000400077307 */ /* 0x000e220000201000 */
[----:B------:R-:W-:Y:S01]  /*09a0*/  FADD R2, R13, -R2 ;  /* 0x800000020d027221 */ /* 0x000fe20000000000 */
[----:B------:R-:W-:Y:S01]  /*09b0*/  FFMA R5, R5, 2.2222223281860351562, -R4 ;  /* 0x400e38e405057823 */ /* 0x000fe20000000804 */
[----:B------:R-:W-:-:S03]  /*09c0*/  FSETP.GT.AND P2, PT, |R4|, 152, PT ;  /* 0x431800000400780b */ /* 0x000fc60003f44200 */
[----:B------:R-:W-:Y:S02]  /*09d0*/  FFMA R5, R2, 2.2222223281860351562, R5 ;  /* 0x400e38e402057823 */ /* 0x000fe40000000005 */
[----:B------:R-:W1:Y:S01]  /*09e0*/  F2I.NTZ R14, R4 ;  /* 0x00000004000e7305 */ /* 0x000e620000203100 */
[----:B0-----:R-:W-:Y:S01]  /*09f0*/  FADD R2, R4, -R7 ;  /* 0x8000000704027221 */ /* 0x001fe20000000000 */
[----:B------:R-:W-:-:S03]  /*0a00*/  FSETP.GT.AND P1, PT, R7, RZ, PT ;  /* 0x000000ff0700720b */ /* 0x000fc60003f24000 */
[----:B------:R-:W-:-:S04]  /*0a10*/  FADD R2, R2, R5 ;  /* 0x0000000502027221 */ /* 0x000fc80000000000 */
[----:B------:R-:W-:-:S04]  /*0a20*/  FFMA R5, R2, R11, 0.0013391353422775864601 ;  /* 0x3aaf85ed02057423 */ /* 0x000fc8000000000b */
[----:B------:R-:W-:-:S04]  /*0a30*/  FFMA R5, R2, R5, 0.0096188392490148544312 ;  /* 0x3c1d985602057423 */ /* 0x000fc80000000005 */
[----:B------:R-:W-:-:S04]  /*0a40*/  FFMA R5, R2, R5, 0.055503588169813156128 ;  /* 0x3d6357bb02057423 */ /* 0x000fc80000000005 */
[----:B------:R-:W-:Y:S01]  /*0a50*/  FFMA R7, R2, R5, 0.24022644758224487305 ;  /* 0x3e75fdec02077423 */ /* 0x000fe20000000005 */
[----:B------:R-:W-:Y:S02]  /*0a60*/  SEL R5, RZ, 0x83000000, P1 ;  /* 0x83000000ff057807 */ /* 0x000fe40000800000 */
[----:B------:R-:W-:Y:S01]  /*0a70*/  FSETP.GEU.AND P1, PT, R4, RZ, PT ;  /* 0x000000ff0400720b */ /* 0x000fe20003f2e000 */
[----:B------:R-:W-:Y:S01]  /*0a80*/  FFMA R11, R2, R7, 0.69314718246459960938 ;  /* 0x3f317218020b7423 */ /* 0x000fe20000000007 */
[----:B------:R-:W-:Y:S02]  /*0a90*/  IADD3 R7, PT, PT, R5, 0x7f000000, RZ ;  /* 0x7f00000005077810 */ /* 0x000fe40007ffe0ff */
[----:B-1----:R-:W-:Y:S01]  /*0aa0*/  LEA R14, R14, -R5, 0x17 ;  /* 0x800000050e0e7211 */ /* 0x002fe200078eb8ff */
[----:B------:R-:W-:Y:S01]  /*0ab0*/  FFMA R2, R2, R11, 1 ;  /* 0x3f80000002027423 */ /* 0x000fe2000000000b */
[----:B------:R-:W-:-:S03]  /*0ac0*/  FSEL R11, RZ, +INF , !P1 ;  /* 0x7f800000ff0b7808 */ /* 0x000fc60004800000 */
[----:B------:R-:W-:-:S04]  /*0ad0*/  FMUL R7, R7, R2 ;  /* 0x0000000207077220 */ /* 0x000fc80000400000 */
[----:B------:R-:W-:Y:S01]  /*0ae0*/  @!P2 FMUL R11, R14, R7 ;  /* 0x000000070e0ba220 */ /* 0x000fe20000400000 */
[----:B------:R-:W-:-:S07]  /*0af0*/  @!P0 LOP3.LUT R11, R0, 0x7fffffff, RZ, 0xc0, !PT ;  /* 0x7fffffff000b8812 */ /* 0x000fce00078ec0ff */
.L_x_9:
[----:B------:R-:W-:Y:S05]  /*0b00*/  BSYNC.RECONVERGENT B4 ;  /* 0x0000000000047941 */ /* 0x000fea0003800200 */
.L_x_8:
[----:B------:R-:W-:Y:S01]  /*0b10*/  FMUL R2, R10, R12 ;  /* 0x0000000c0a027220 */ /* 0x000fe20000400000 */
[----:B------:R-:W-:Y:S01]  /*0b20*/  BSSY.RECONVERGENT B4, `(.L_x_15) ;  /* 0x000006a000047945 */ /* 0x000fe20003800200 */
[----:B------:R-:W-:-:S03]  /*0b30*/  MOV R7, RZ ;  /* 0x000000ff00077202 */ /* 0x000fc60000000f00 */
[----:B------:R-:W-:-:S13]  /*0b40*/  FSETP.GTU.AND P0, PT, R2, RZ, PT ;  /* 0x000000ff0200720b */ /* 0x000fda0003f0c000 */
[----:B------:R-:W-:Y:S05]  /*0b50*/  @!P0 BRA `(.L_x_16) ;  /* 0x0000000400988947 */ /* 0x000fea0003800000 */
[----:B------:R-:W-:-:S13]  /*0b60*/  FSETP.GEU.AND P0, PT, R2, 0.081000000238418579102, PT ;  /* 0x3da5e3540200780b */ /* 0x000fda0003f0e000 */
[----:B------:R-:W-:Y:S05]  /*0b70*/  @P0 BRA `(.L_x_17) ;  /* 0x0000000000400947 */ /* 0x000fea0003800000 */
[----:B------:R-:W-:Y:S01]  /*0b80*/  HFMA2 R5, -RZ, RZ, 1.5966796875, -0.0003798007965087890625 ;  /* 0x3e638e39ff057431 */ /* 0x000fe200000001ff */
[----:B------:R-:W-:Y:S01]  /*0b90*/  MOV R0, 0x3f800000 ;  /* 0x3f80000000007802 */ /* 0x000fe20000000f00 */
[----:B------:R-:W0:Y:S01]  /*0ba0*/  FCHK P0, R2, 4.5 ;  /* 0x4090000002007902 */ /* 0x000e220000000000 */
[----:B------:R-:W-:Y:S03]  /*0bb0*/  BSSY.RECONVERGENT B5, `(.L_x_18) ;  /* 0x000000b000057945 */ /* 0x000fe60003800200 */
[----:B------:R-:W-:-:S04]  /*0bc0*/  FFMA R0, R5, -4.5, R0 ;  /* 0xc090000005007823 */ /* 0x000fc80000000000 */
[----:B------:R-:W-:-:S04]  /*0bd0*/  FFMA R5, R0, R5, 0.22222222387790679932 ;  /* 0x3e638e3900057423 */ /* 0x000fc80000000005 */
[----:B------:R-:W-:-:S04]  /*0be0*/  FFMA R0, R2, R5, RZ ;  /* 0x0000000502007223 */ /* 0x000fc800000000ff */
[----:B------:R-:W-:-:S04]  /*0bf0*/  FFMA R4, R0, -4.5, R2 ;  /* 0xc090000000047823 */ /* 0x000fc80000000002 */
[----:B------:R-:W-:Y:S01]  /*0c00*/  FFMA R7, R5, R4, R0 ;  /* 0x0000000405077223 */ /* 0x000fe20000000000 */
[----:B0-----:R-:W-:Y:S06]  /*0c10*/  @!P0 BRA `(.L_x_19) ;  /* 0x0000000000108947 */ /* 0x001fec0003800000 */
[----:B------:R-:W-:Y:S02]  /*0c20*/  MOV R5, 0x40900000 ;  /* 0x4090000000057802 */ /* 0x000fe40000000f00 */
[----:B------:R-:W-:-:S07]  /*0c30*/  MOV R16, 0xc50 ;  /* 0x00000c5000107802 */ /* 0x000fce0000000f00 */
[----:B------:R-:W-:Y:S05]  /*0c40*/  CALL.REL.NOINC `($__internal_1_$__cuda_sm3x_div_rn_noftz_f32_slowpath) ;  /* 0x0000008400287944 */ /* 0x000fea0003c00000 */
[----:B------:R-:W-:-:S07]  /*0c50*/  MOV R7, R17 ;  /* 0x0000001100077202 */ /* 0x000fce0000000f00 */
.L_x_19:
[----:B------:R-:W-:Y:S05]  /*0c60*/  BSYNC.RECONVERGENT B5 ;  /* 0x0000000000057941 */ /* 0x000fea0003800200 */
.L_x_18:
[----:B------:R-:W-:Y:S05]  /*0c70*/  BRA `(.L_x_16) ;  /* 0x0000000400507947 */ /* 0x000fea0003800000 */
.L_x_17:
[----:B------:R-:W-:Y:S01]  /*0c80*/  HFMA2 R5, -RZ, RZ, 1.8515625, -9000 ;  /* 0x3f68f065ff057431 */ /* 0x000fe200000001ff */
[----:B------:R-:W-:Y:S01]  /*0c90*/  MOV R0, 0x3f800000 ;  /* 0x3f80000000007802 */ /* 0x000fe20000000f00 */
[----:B------:R-:W-:Y:S01]  /*0ca0*/  FADD R2, R2, 0.098999999463558197021 ;  /* 0x3dcac08302027421 */ /* 0x000fe20000000000 */
[----:B------:R-:W-:Y:S03]  /*0cb0*/  BSSY.RECONVERGENT B5, `(.L_x_20) ;  /* 0x000000c000057945 */ /* 0x000fe60003800200 */
[----:B------:R-:W0:Y:S01]  /*0cc0*/  FCHK P0, R2, 1.0989999771118164062 ;  /* 0x3f8cac0802007902 */ /* 0x000e220000000000 */
[----:B------:R-:W-:-:S04]  /*0cd0*/  FFMA R0, R5, -1.0989999771118164062, R0 ;  /* 0xbf8cac0805007823 */ /* 0x000fc80000000000 */
        /* <DEDUP_REMOVED lines=9> */
.L_x_21:
[----:B------:R-:W-:Y:S05]  /*0d70*/  BSYNC.RECONVERGENT B5 ;  /* 0x0000000000057941 */ /* 0x000fea0003800200 */
.L_x_20:
        /* <DEDUP_REMOVED lines=34> */
[----:B------:R-:W-:-:S03]  /*0fa0*/  FFMA R16, R13, R16, 0.12022458761930465698 ;  /* 0x3df6384f0d107423 */ /* 0x000fc60000000010 */
        /* <DEDUP_REMOVED lines=12> */
[----:B------:R-:W-:Y:S01]  /*1070*/  HFMA2 R13, -RZ, RZ, 0.64013671875, -15.109375 ;  /* 0x391fcb8eff0d7431 */ /* 0x000fe200000001ff */
[----:B------:R-:W-:Y:S02]  /*1080*/  FSETP.GT.AND P2, PT, |R4|, 152, PT ;  /* 0x431800000400780b */ /* 0x000fe40003f44200 */
        /* <DEDUP_REMOVED lines=19> */
.L_x_16:
[----:B------:R-:W-:Y:S05]  /*11c0*/  BSYNC.RECONVERGENT B4 ;  /* 0x0000000000047941 */ /* 0x000fea0003800200 */
.L_x_15:
[----:B------:R-:W-:Y:S01]  /*11d0*/  FMUL R2, R3, R12 ;  /* 0x0000000c03027220 */ /* 0x000fe20000400000 */
[----:B------:R-:W-:-:S04]  /*11e0*/  MOV R5, RZ ;  /* 0x000000ff00057202 */ /* 0x000fc80000000f00 */
        /* <DEDUP_REMOVED lines=18> */
.L_x_25:
[----:B------:R-:W-:Y:S05]  /*1310*/  BSYNC.RECONVERGENT B4 ;  /* 0x0000000000047941 */ /* 0x000fea0003800200 */
.L_x_24:
[----:B------:R-:W-:Y:S05]  /*1320*/  BRA `(.L_x_22) ;  /* 0x0000002400e47947 */ /* 0x000fea0003800000 */
.L_x_23:
        /* <DEDUP_REMOVED lines=11> */
[----:B------:R-:W-:Y:S02]  /*13e0*/  MOV R2, R4 ;  /* 0x0000000400027202 */ /* 0x000fe40000000f00 */
[----:B------:R-:W-:Y:S02]  /*13f0*/  MOV R5, 0x3f8cac08 ;  /* 0x3f8cac0800057802 */ /* 0x000fe40000000f00 */
[----:B------:R-:W-:-:S07]  /*1400*/  MOV R16, 0x1420 ;  /* 0x0000142000107802 */ /* 0x000fce0000000f00 */
[----:B------:R-:W-:Y:S05]  /*1410*/  CALL.REL.NOINC `($__internal_1_$__cuda_sm3x_div_rn_noftz_f32_slowpath) ;  /* 0x0000007c00347944 */ /* 0x000fea0003c00000 */
[----:B------:R-:W-:-:S07]  /*1420*/  MOV R0, R17 ;  /* 0x0000001100007202 */ /* 0x000fce0000000f00 */
.L_x_27:
[----:B------:R-:W-:Y:S05]  /*1430*/  BSYNC.RECONVERGENT B4 ;  /* 0x0000000000047941 */ /* 0x000fea0003800200 */
.L_x_26:
[----:B------:R-:W-:Y:S01]  /*1440*/  FSETP.NEU.AND P0, PT, R0, 1, PT ;  /* 0x3f8000000000780b */ /* 0x000fe20003f0d000 */
[----:B------:R-:W-:-:S12]  /*1450*/  HFMA2 R5, -RZ, RZ, 1.875, 0 ;  /* 0x3f800000ff057431 */ /* 0x000fd800000001ff */
[----:B------:R-:W-:Y:S05]  /*1460*/  @!P0 BRA `(.L_x_22) ;  /* 0x0000002400948947 */ /* 0x000fea0003800000 */
[----:B------:R-:W-:-:S13]  /*1470*/  FSETP.NAN.AND P0, PT, |R0|, |R0|, PT ;  /* 0x400000000000720b */ /* 0x000fda0003f08200 */
[----:B------:R-:W-:Y:S01]  /*1480*/  @P0 FADD R5, R0, 2.2222223281860351562 ;  /* 0x400e38e400050421 */ /* 0x000fe20000000000 */
[----:B------:R-:W-:Y:S06]  /*1490*/  @P0 BRA `(.L_x_22) ;  /* 0x0000002400880947 */ /* 0x000fec0003800000 */
[C---:B------:R-:W-:Y:S01]  /*14a0*/  FMUL R3, |R0|.reuse, 16777216 ;  /* 0x4b80000000037820 */ /* 0x040fe20000400200 */
[C---:B------:R-:W-:Y:S02]  /*14b0*/  FSETP.GEU.AND P0, PT, |R0|.reuse, 1.175494350822287508e-38, PT ;  /* 0x008000000000780b */ /* 0x040fe40003f0e200 */
[----:B------:R-:W-:Y:S02]  /*14c0*/  MOV R15, 0x3a2c32e4 ;  /* 0x3a2c32e4000f7802 */ /* 0x000fe40000000f00 */
[----:B------:R-:W-:Y:S02]  /*14d0*/  FSEL R3, R3, |R0|, !P0 ;  /* 0x4000000003037208 */ /* 0x000fe40004000000 */
[----:B------:R-:W-:Y:S02]  /*14e0*/  FSETP.NEU.AND P3, PT, R0, RZ, PT ;  /* 0x000000ff0000720b */ /* 0x000fe40003f6d000 */
[----:B------:R-:W-:-:S04]  /*14f0*/  IADD3 R2, PT, PT, R3, -0x3f3504f3, RZ ;  /* 0xc0cafb0d03027810 */ /* 0x000fc80007ffe0ff */
[----:B------:R-:W-:-:S04]  /*1500*/  LOP3.LUT R2, R2, 0xff800000, RZ, 0xc0, !PT ;  /* 0xff80000002027812 */ /* 0x000fc800078ec0ff */
[-C--:B------:R-:W-:Y:S02]  /*1510*/  IADD3 R3, PT, PT, R3, -R2.reuse, RZ ;  /* 0x8000000203037210 */ /* 0x080fe40007ffe0ff */
[----:B------:R-:W-:-:S03]  /*1520*/  I2FP.F32.S32 R2, R2 ;  /* 0x0000000200027245 */ /* 0x000fc60000201400 */
[C---:B------:R-:W-:Y:S01]  /*1530*/  FADD R5, R3.reuse, 1 ;  /* 0x3f80000003057421 */ /* 0x040fe20000000000 */
[----:B------:R-:W-:Y:S01]  /*1540*/  FADD R4, R3, -1 ;  /* 0xbf80000003047421 */ /* 0x000fe20000000000 */
[----:B------:R-:W-:-:S03]  /*1550*/  FSEL R3, RZ, -24, P0 ;  /* 0xc1c00000ff037808 */ /* 0x000fc60000000000 */
[----:B------:R-:W-:Y:S01]  /*1560*/  FADD R10, R4, R4 ;  /* 0x00000004040a7221 */ /* 0x000fe20000000000 */
[----:B------:R-:W0:Y:S01]  /*1570*/  MUFU.RCP R5, R5 ;  /* 0x0000000500057308 */ /* 0x000e220000001000 */
[----:B------:R-:W-:Y:S02]  /*1580*/  FFMA R3, R2, 1.1920928955078125e-07, R3 ;  /* 0x3400000002037823 */ /* 0x000fe40000000003 */
[----:B0-----:R-:W-:-:S04]  /*1590*/  FMUL R10, R5, R10 ;  /* 0x0000000a050a7220 */ /* 0x001fc80000400000 */
[----:B------:R-:W-:Y:S01]  /*15a0*/  FADD R13, R4, -R10 ;  /* 0x8000000a040d7221 */ /* 0x000fe20000000000 */
[CC--:B------:R-:W-:Y:S01]  /*15b0*/  FMUL R12, R10.reuse, R10.reuse ;  /* 0x0000000a0a0c7220 */ /* 0x0c0fe20000400000 */
[----:B------:R-:W-:Y:S02]  /*15c0*/  FFMA R2, R10, 1.4426950216293334961, R3 ;  /* 0x3fb8aa3b0a027823 */ /* 0x000fe40000000003 */
[----:B------:R-:W-:Y:S01]  /*15d0*/  FADD R13, R13, R13 ;  /* 0x0000000d0d0d7221 */ /* 0x000fe20000000000 */
[----:B------:R-:W-:Y:S01]  /*15e0*/  FFMA R15, R12, R15, 0.0032181653659790754318 ;  /* 0x3b52e7db0c0f7423 */ /* 0x000fe2000000000f */
[----:B------:R-:W-:Y:S02]  /*15f0*/  FADD R3, R3, -R2 ;  /* 0x8000000203037221 */ /* 0x000fe40000000000 */
[----:B------:R-:W-:Y:S01]  /*1600*/  FFMA R4, R4, -R10, R13 ;  /* 0x8000000a04047223 */ /* 0x000fe2000000000d */
[----:B------:R-:W-:Y:S01]  /*1610*/  FFMA R15, R12, R15, 0.018033718690276145935 ;  /* 0x3c93bb730c0f7423 */ /* 0x000fe2000000000f */
[----:B------:R-:W-:Y:S01]  /*1620*/  FFMA R3, R10, 1.4426950216293334961, R3 ;  /* 0x3fb8aa3b0a037823 */ /* 0x000fe20000000003 */
[----:B------:R-:W-:-:S02]  /*1630*/  HFMA2 R13, -RZ, RZ, 0.64013671875, -15.109375 ;  /* 0x391fcb8eff0d7431 */ /* 0x000fc400000001ff */
        /* <DEDUP_REMOVED lines=14> */
[C---:B------:R-:W-:Y:S02]  /*1720*/  FSETP.GT.AND P1, PT, |R4|.reuse, 152, PT ;  /* 0x431800000400780b */ /* 0x040fe40003f24200 */
[----:B------:R-:W-:Y:S01]  /*1730*/  FSETP.GEU.AND P2, PT, R4, RZ, PT ;  /* 0x000000ff0400720b */ /* 0x000fe20003f4e000 */
        /* <DEDUP_REMOVED lines=10> */
[----:B------:R-:W-:Y:S01]  /*17e0*/  FSETP.NEU.AND P0, PT, |R0|, +INF , PT ;  /* 0x7f8000000000780b */ /* 0x000fe20003f0d200 */
[----:B------:R-:W-:Y:S01]  /*17f0*/  FFMA R5, R2, R5, 0.69314718246459960938 ;  /* 0x3f31721802057423 */ /* 0x000fe20000000005 */
[----:B-1----:R-:W-:Y:S02]  /*1800*/  LEA R10, R10, -R3, 0x17 ;  /* 0x800000030a0a7211 */ /* 0x002fe400078eb8ff */
[----:B------:R-:W-:Y:S01]  /*1810*/  IADD3 R3, PT, PT, R3, 0x7f000000, RZ ;  /* 0x7f00000003037810 */ /* 0x000fe20007ffe0ff */
[----:B------:R-:W-:Y:S01]  /*1820*/  FFMA R2, R2, R5, 1 ;  /* 0x3f80000002027423 */ /* 0x000fe20000000005 */
[----:B------:R-:W-:-:S03]  /*1830*/  FSEL R5, RZ, +INF , !P2 ;  /* 0x7f800000ff057808 */ /* 0x000fc60005000000 */
[----:B------:R-:W-:-:S04]  /*1840*/  FMUL R3, R3, R2 ;  /* 0x0000000203037220 */ /* 0x000fc80000400000 */
[----:B------:R-:W-:Y:S01]  /*1850*/  @!P1 FMUL R5, R10, R3 ;  /* 0x000000030a059220 */ /* 0x000fe20000400000 */
[----:B------:R-:W-:Y:S06]  /*1860*/  @P0 BRA P3, `(.L_x_22) ;  /* 0x0000002000940947 */ /* 0x000fec0001800000 */
[----:B------:R-:W-:-:S05]  /*1870*/  FADD R0, R0, R0 ;  /* 0x0000000000007221 */ /* 0x000fca0000000000 */
[----:B------:R-:W-:Y:S01]  /*1880*/  LOP3.LUT R5, R0, 0x7fffffff, RZ, 0xc0, !PT ;  /* 0x7fffffff00057812 */ /* 0x000fe200078ec0ff */
[----:B------:R-:W-:Y:S06]  /*1890*/  BRA `(.L_x_22) ;  /* 0x0000002000887947 */ /* 0x000fec0003800000 */
.L_x_7:
[----:B------:R-:W-:Y:S01]  /*18a0*/  FSETP.GTU.AND P0, PT, R0, RZ, PT ;  /* 0x000000ff0000720b */ /* 0x000fe20003f0c000 */
[----:B------:R-:W-:Y:S01]  /*18b0*/  BSSY.RECONVERGENT B4, `(.L_x_28) ;  /* 0x000006a000047945 */ /* 0x000fe20003800200 */
[----:B------:R-:W-:-:S11]  /*18c0*/  MOV R11, RZ ;  /* 0x000000ff000b7202 */ /* 0x000fd60000000f00 */
[----:B------:R-:W-:Y:S05]  /*18d0*/  @!P0 BRA `(.L_x_29) ;  /* 0x00000004009c8947 */ /* 0x000fea0003800000 */
[----:B------:R-:W-:-:S13]  /*18e0*/  FSETP.GTU.AND P0, PT, R0, 0.04044999927282333374, PT ;  /* 0x3d25aee60000780b */ /* 0x000fda0003f0c000 */
[----:B------:R-:W-:Y:S05]  /*18f0*/  @P0 BRA `(.L_x_30) ;  /* 0x0000000000440947 */ /* 0x000fea0003800000 */
[----:B------:R-:W-:Y:S01]  /*1900*/  HFMA2 R5, -RZ, RZ, 1.404296875, -5.4419040679931640625e-05 ;  /* 0x3d9e8391ff057431 */ /* 0x000fe200000001ff */
[----:B------:R-:W-:Y:S01]  /*1910*/  MOV R2, 0x3f800000 ;  /* 0x3f80000000027802 */ /* 0x000fe20000000f00 */
[----:B------:R-:W0:Y:S01]  /*1920*/  FCHK P0, R0, 12.920000076293945312 ;  /* 0x414eb85200007902 */ /* 0x000e220000000000 */
[----:B------:R-:W-:Y:S03]  /*1930*/  BSSY.RECONVERGENT B5, `(.L_x_31) ;  /* 0x000000c000057945 */ /* 0x000fe60003800200 */
[----:B------:R-:W-:-:S04]  /*1940*/  FFMA R2, R5, -12.920000076293945312, R2 ;  /* 0xc14eb85205027823 */ /* 0x000fc80000000002 */
[----:B------:R-:W-:-:S04]  /*1950*/  FFMA R5, R2, R5, 0.077399380505084991455 ;  /* 0x3d9e839102057423 */ /* 0x000fc80000000005 */
[----:B------:R-:W-:-:S04]  /*1960*/  FFMA R2, R0, R5, RZ ;  /* 0x0000000500027223 */ /* 0x000fc800000000ff */
[----:B------:R-:W-:-:S04]  /*1970*/  FFMA R4, R2, -12.920000076293945312, R0 ;  /* 0xc14eb85202047823 */ /* 0x000fc80000000000 */
[----:B------:R-:W-:Y:S01]  /*1980*/  FFMA R11, R5, R4, R2 ;  /* 0x00000004050b7223 */ /* 0x000fe20000000002 */
[----:B0-----:R-:W-:Y:S06]  /*1990*/  @!P0 BRA `(.L_x_32) ;  /* 0x0000000000148947 */ /* 0x001fec0003800000 */
[----:B------:R-:W-:Y:S02]  /*19a0*/  MOV R2, R0 ;  /* 0x0000000000027202 */ /* 0x000fe40000000f00 */
[----:B------:R-:W-:Y:S02]  /*19b0*/  MOV R5, 0x414eb852 ;  /* 0x414eb85200057802 */ /* 0x000fe40000000f00 */
[----:B------:R-:W-:-:S07]  /*19c0*/  MOV R16, 0x19e0 ;  /* 0x000019e000107802 */ /* 0x000fce0000000f00 */
[----:B------:R-:W-:Y:S05]  /*19d0*/  CALL.REL.NOINC `($__internal_1_$__cuda_sm3x_div_rn_noftz_f32_slowpath) ;  /* 0x0000007400c47944 */ /* 0x000fea0003c00000 */
[----:B------:R-:W-:-:S07]  /*19e0*/  MOV R11, R17 ;  /* 0x00000011000b7202 */ /* 0x000fce0000000f00 */
.L_x_32:
[----:B------:R-:W-:Y:S05]  /*19f0*/  BSYNC.RECONVERGENT B5 ;  /* 0x0000000000057941 */ /* 0x000fea0003800200 */
.L_x_31:
[----:B------:R-:W-:Y:S05]  /*1a00*/  BRA `(.L_x_29) ;  /* 0x0000000400507947 */ /* 0x000fea0003800000 */
.L_x_30:
[----:B------:R-:W-:Y:S01]  /*1a10*/  HFMA2 R5, -RZ, RZ, 1.861328125, -0.0290374755859375 ;  /* 0x3f72a76fff057431 */ /* 0x000fe200000001ff */
[----:B------:R-:W-:Y:S01]  /*1a20*/  MOV R4, 0x3f800000 ;  /* 0x3f80000000047802 */ /* 0x000fe20000000f00 */
[----:B------:R-:W-:Y:S01]  /*1a30*/  FADD R2, R0, 0.054999999701976776123 ;  /* 0x3d6147ae00027421 */ /* 0x000fe20000000000 */
[----:B------:R-:W-:Y:S03]  /*1a40*/  BSSY.RECONVERGENT B5, `(.L_x_33) ;  /* 0x000000c000057945 */ /* 0x000fe60003800200 */
[----:B------:R-:W0:Y:S01]  /*1a50*/  FCHK P0, R2, 1.0549999475479125977 ;  /* 0x3f870a3d02007902 */ /* 0x000e220000000000 */
[----:B------:R-:W-:-:S04]  /*1a60*/  FFMA R4, R5, -1.0549999475479125977, R4 ;  /* 0xbf870a3d05047823 */ /* 0x000fc80000000004 */
[----:B------:R-:W-:-:S04]  /*1a70*/  FFMA R5, R4, R5, 0.94786733388900756836 ;  /* 0x3f72a76f04057423 */ /* 0x000fc80000000005 */
[----:B------:R-:W-:-:S04]  /*1a80*/  FFMA R0, R2, R5, RZ ;  /* 0x0000000502007223 */ /* 0x000fc800000000ff */
[----:B------:R-:W-:-:S04]  /*1a90*/  FFMA R4, R0, -1.0549999475479125977, R2 ;  /* 0xbf870a3d00047823 */ /* 0x000fc80000000002 */
[----:B------:R-:W-:Y:S01]  /*1aa0*/  FFMA R0, R5, R4, R0 ;  /* 0x0000000405007223 */ /* 0x000fe20000000000 */
[----:B0-----:R-:W-:Y:S06]  /*1ab0*/  @!P0 BRA `(.L_x_34) ;  /* 0x0000000000108947 */ /* 0x001fec0003800000 */
[----:B------:R-:W-:Y:S02]  /*1ac0*/  MOV R5, 0x3f870a3d ;  /* 0x3f870a3d00057802 */ /* 0x000fe40000000f00 */
[----:B------:R-:W-:-:S07]  /*1ad0*/  MOV R16, 0x1af0 ;  /* 0x00001af000107802 */ /* 0x000fce0000000f00 */
[----:B------:R-:W-:Y:S05]  /*1ae0*/  CALL.REL.NOINC `($__internal_1_$__cuda_sm3x_div_rn_noftz_f32_slowpath) ;  /* 0x0000007400807944 */ /* 0x000fea0003c00000 */
[----:B------:R-:W-:-:S07]  /*1af0*/  MOV R0, R17 ;  /* 0x0000001100007202 */ /* 0x000fce0000000f00 */
.L_x_34:
[----:B------:R-:W-:Y:S05]  /*1b00*/  BSYNC.RECONVERGENT B5 ;  /* 0x0000000000057941 */ /* 0x000fea0003800200 */
.L_x_33:
[----:B------:R-:W-:Y:S01]  /*1b10*/  FSETP.NEU.AND P0, PT, R0, 1, PT ;  /* 0x3f8000000000780b */ /* 0x000fe20003f0d000 */
[----:B------:R-:W-:-:S12]  /*1b20*/  HFMA2 R11, -RZ, RZ, 1.875, 0 ;  /* 0x3f800000ff0b7431 */ /* 0x000fd800000001ff */
[----:B------:R-:W-:Y:S05]  /*1b30*/  @!P0 BRA `(.L_x_29) ;  /* 0x0000000400048947 */ /* 0x000fea0003800000 */
[----:B------:R-:W-:-:S13]  /*1b40*/  FSETP.NAN.AND P0, PT, |R0|, |R0|, PT ;  /* 0x400000000000720b */ /* 0x000fda0003f08200 */
[----:B------:R-:W-:Y:S01]  /*1b50*/  @P0 FADD R11, R0, 2.4000000953674316406 ;  /* 0x4019999a000b0421 */ /* 0x000fe20000000000 */
        /* <DEDUP_REMOVED lines=38> */
[----:B------:R-:W-:Y:S01]  /*1dc0*/  FMUL R4, R5, 2.4000000953674316406 ;  /* 0x4019999a05047820 */ /* 0x000fe20000400000 */
[----:B------:R-:W-:-:S03]  /*1dd0*/  FADD R2, -R2, R5 ;  /* 0x0000000502027221 */ /* 0x000fc60000000100 */
[----:B------:R-:W0:Y:S01]  /*1de0*/  FRND R7, R4 ;  /* 0x0000000400077307 */ /* 0x000e220000201000 */
[----:B------:R-:W-:Y:S01]  /*1df0*/  FADD R2, R13, -R2 ;  /* 0x800000020d027221 */ /* 0x000fe20000000000 */
[----:B------:R-:W-:Y:S01]  /*1e00*/  FFMA R5, R5, 2.4000000953674316406, -R4 ;  /* 0x4019999a05057823 */ /* 0x000fe20000000804 */
[----:B------:R-:W-:-:S03]  /*1e10*/  FSETP.GT.AND P2, PT, |R4|, 152, PT ;  /* 0x431800000400780b */ /* 0x000fc60003f44200 */
[----:B------:R-:W-:Y:S02]  /*1e20*/  FFMA R5, R2, 2.4000000953674316406, R5 ;  /* 0x4019999a02057823 */ /* 0x000fe40000000005 */
        /* <DEDUP_REMOVED lines=18> */
.L_x_29:
[----:B------:R-:W-:Y:S05]  /*1f50*/  BSYNC.RECONVERGENT B4 ;  /* 0x0000000000047941 */ /* 0x000fea0003800200 */
.L_x_28:
[----:B------:R-:W-:Y:S01]  /*1f60*/  FMUL R4, R10, R12 ;  /* 0x0000000c0a047220 */ /* 0x000fe20000400000 */
[----:B------:R-:W-:Y:S01]  /*1f70*/  BSSY.RECONVERGENT B4, `(.L_x_35) ;  /* 0x000006c000047945 */ /* 0x000fe20003800200 */
[----:B------:R-:W-:-:S03]  /*1f80*/  MOV R7, RZ ;  /* 0x000000ff00077202 */ /* 0x000fc60000000f00 */
[----:B------:R-:W-:-:S13]  /*1f90*/  FSETP.GTU.AND P0, PT, R4, RZ, PT ;  /* 0x000000ff0400720b */ /* 0x000fda0003f0c000 */
        /* <DEDUP_REMOVED lines=18> */
.L_x_39:
[----:B------:R-:W-:Y:S05]  /*20c0*/  BSYNC.RECONVERGENT B5 ;  /* 0x0000000000057941 */ /* 0x000fea0003800200 */
.L_x_38:
[----:B------:R-:W-:Y:S05]  /*20d0*/  BRA `(.L_x_36) ;  /* 0x0000000400547947 */ /* 0x000fea0003800000 */
.L_x_37:
        /* <DEDUP_REMOVED lines=11> */
[----:B------:R-:W-:Y:S02]  /*2190*/  MOV R2, R4 ;  /* 0x0000000400027202 */ /* 0x000fe40000000f00 */
[----:B------:R-:W-:Y:S02]  /*21a0*/  MOV R5, 0x3f870a3d ;  /* 0x3f870a3d00057802 */ /* 0x000fe40000000f00 */
[----:B------:R-:W-:-:S07]  /*21b0*/  MOV R16, 0x21d0 ;  /* 0x000021d000107802 */ /* 0x000fce0000000f00 */
[----:B------:R-:W-:Y:S05]  /*21c0*/  CALL.REL.NOINC `($__internal_1_$__cuda_sm3x_div_rn_noftz_f32_slowpath) ;  /* 0x0000006c00c87944 */ /* 0x000fea0003c00000 */
[----:B------:R-:W-:-:S07]  /*21d0*/  MOV R0, R17 ;  /* 0x0000001100007202 */ /* 0x000fce0000000f00 */
.L_x_41:
[----:B------:R-:W-:Y:S05]  /*21e0*/  BSYNC.RECONVERGENT B5 ;  /* 0x0000000000057941 */ /* 0x000fea0003800200 */
.L_x_40:
        /* <DEDUP_REMOVED lines=47> */
[----:B------:R-:W-:Y:S01]  /*24e0*/  HFMA2 R13, -RZ, RZ, 0.64013671875, -15.109375 ;  /* 0x391fcb8eff0d7431 */ /* 0x000fe200000001ff */
[----:B------:R-:W-:Y:S02]  /*24f0*/  FSETP.GT.AND P2, PT, |R4|, 152, PT ;  /* 0x431800000400780b */ /* 0x000fe40003f44200 */
        /* <DEDUP_REMOVED lines=19> */
.L_x_36:
[----:B------:R-:W-:Y:S05]  /*2630*/  BSYNC.RECONVERGENT B4 ;  /* 0x0000000000047941 */ /* 0x000fea0003800200 */
.L_x_35:
[----:B------:R-:W-:Y:S01]  /*2640*/  FMUL R4, R3, R12 ;  /* 0x0000000c03047220 */ /* 0x000fe20000400000 */
[----:B------:R-:W-:-:S04]  /*2650*/  MOV R5, RZ ;  /* 0x000000ff00057202 */ /* 0x000fc80000000f00 */
        /* <DEDUP_REMOVED lines=19> */
.L_x_44:
[----:B------:R-:W-:Y:S05]  /*2790*/  BSYNC.RECONVERGENT B4 ;  /* 0x0000000000047941 */ /* 0x000fea0003800200 */
.L_x_43:
[----:B------:R-:W-:Y:S05]  /*27a0*/  BRA `(.L_x_22) ;  /* 0x0000001000c47947 */ /* 0x000fea0003800000 */
.L_x_42:
        /* <DEDUP_REMOVED lines=16> */
.L_x_46:
[----:B------:R-:W-:Y:S05]  /*28b0*/  BSYNC.RECONVERGENT B4 ;  /* 0x0000000000047941 */ /* 0x000fea0003800200 */
.L_x_45:
[----:B------:R-:W-:Y:S01]  /*28c0*/  FSETP.NEU.AND P0, PT, R0, 1, PT ;  /* 0x3f8000000000780b */ /* 0x000fe20003f0d000 */
[----:B------:R-:W-:-:S12]  /*28d0*/  HFMA2 R5, -RZ, RZ, 1.875, 0 ;  /* 0x3f800000ff057431 */ /* 0x000fd800000001ff */
[----:B------:R-:W-:Y:S05]  /*28e0*/  @!P0 BRA `(.L_x_22) ;  /* 0x0000001000748947 */ /* 0x000fea0003800000 */
[----:B------:R-:W-:-:S13]  /*28f0*/  FSETP.NAN.AND P0, PT, |R0|, |R0|, PT ;  /* 0x400000000000720b */ /* 0x000fda0003f08200 */
[----:B------:R-:W-:Y:S01]  /*2900*/  @P0 FADD R5, R0, 2.4000000953674316406 ;  /* 0x4019999a00050421 */ /* 0x000fe20000000000 */
        /* <DEDUP_REMOVED lines=41> */
[C---:B------:R-:W-:Y:S02]  /*2ba0*/  FSETP.GT.AND P1, PT, |R4|.reuse, 152, PT ;  /* 0x431800000400780b */ /* 0x040fe40003f24200 */
[----:B------:R-:W-:Y:S01]  /*2bb0*/  FSETP.GEU.AND P2, PT, R4, RZ, PT ;  /* 0x000000ff0400720b */ /* 0x000fe20003f4e000 */
        /* <DEDUP_REMOVED lines=22> */
.L_x_6:
[----:B------:R-:W-:Y:S01]  /*2d20*/  FSETP.GTU.AND P0, PT, R0, RZ, PT ;  /* 0x000000ff0000720b */ /* 0x000fe20003f0c000 */
[----:B------:R-:W-:Y:S01]  /*2d30*/  BSSY.RECONVERGENT B2, `(.L_x_47) ;  /* 0x0000046000027945 */ /* 0x000fe20003800200 */
[----:B------:R-:W-:-:S11]  /*2d40*/  MOV R11, RZ ;  /* 0x000000ff000b7202 */ /* 0x000fd60000000f00 */
[----:B------:R-:W-:Y:S05]  /*2d50*/  @!P0 BRA `(.L_x_48) ;  /* 0x00000004000c8947 */ /* 0x000fea0003800000 */
[----:B------:R-:W-:Y:S01]  /*2d60*/  FSETP.NEU.AND P0, PT, R0, 1, PT ;  /* 0x3f8000000000780b */ /* 0x000fe20003f0d000 */
[----:B------:R-:W-:-:S12]  /*2d70*/  HFMA2 R11, -RZ, RZ, 1.875, 0 ;  /* 0x3f800000ff0b7431 */ /* 0x000fd800000001ff */
[----:B------:R-:W-:Y:S05]  /*2d80*/  @!P0 BRA `(.L_x_48) ;  /* 0x0000000400008947 */ /* 0x000fea0003800000 */
[----:B------:R-:W-:-:S13]  /*2d90*/  FSETP.NAN.AND P0, PT, |R0|, |R0|, PT ;  /* 0x400000000000720b */ /* 0x000fda0003f08200 */
[----:B------:R-:W-:Y:S01]  /*2da0*/  @P0 FADD R11, R0, 2.2000000476837158203 ;  /* 0x400ccccd000b0421 */ /* 0x000fe20000000000 */
[----:B------:R-:W-:Y:S06]  /*2db0*/  @P0 BRA `(.L_x_48) ;  /* 0x0000000000f40947 */ /* 0x000fec0003800000 */
[C---:B------:R-:W-:Y:S01]  /*2dc0*/  FMUL R5, |R0|.reuse, 16777216 ;  /* 0x4b80000000057820 */ /* 0x040fe20000400200 */
[C---:B------:R-:W-:Y:S02]  /*2dd0*/  FSETP.GEU.AND P0, PT, |R0|.reuse, 1.175494350822287508e-38, PT ;  /* 0x008000000000780b */ /* 0x040fe40003f0e200 */
[----:B------:R-:W-:Y:S02]  /*2de0*/  MOV R16, 0x3a2c32e4 ;  /* 0x3a2c32e400107802 */ /* 0x000fe40000000f00 */
[----:B------:R-:W-:Y:S02]  /*2df0*/  FSEL R5, R5, |R0|, !P0 ;  /* 0x4000000005057208 */ /* 0x000fe40004000000 */
[----:B------:R-:W-:Y:S02]  /*2e00*/  FSETP.NEU.AND P2, PT, |R0|, +INF , PT ;  /* 0x7f8000000000780b */ /* 0x000fe40003f4d200 */
[----:B------:R-:W-:-:S04]  /*2e10*/  IADD3 R2, PT, PT, R5, -0x3f3504f3, RZ ;  /* 0xc0cafb0d05027810 */ /* 0x000fc80007ffe0ff */
[----:B------:R-:W-:-:S04]  /*2e20*/  LOP3.LUT R2, R2, 0xff800000, RZ, 0xc0, !PT ;  /* 0xff80000002027812 */ /* 0x000fc800078ec0ff */
[-C--:B------:R-:W-:Y:S02]  /*2e30*/  IADD3 R5, PT, PT, R5, -R2.reuse, RZ ;  /* 0x8000000205057210 */ /* 0x080fe40007ffe0ff */
[----:B------:R-:W-:Y:S01]  /*2e40*/  I2FP.F32.S32 R2, R2 ;  /* 0x0000000200027245 */ /* 0x000fe20000201400 */
[----:B------:R-:W-:Y:S02]  /*2e50*/  @!P2 FADD R0, R0, R0 ;  /* 0x000000000000a221 */ /* 0x000fe40000000000 */
        /* <DEDUP_REMOVED lines=26> */
[----:B------:R-:W-:Y:S01]  /*3000*/  FMUL R4, R5, 2.2000000476837158203 ;  /* 0x400ccccd05047820 */ /* 0x000fe20000400000 */
[----:B------:R-:W-:-:S03]  /*3010*/  FADD R2, -R2, R5 ;  /* 0x0000000502027221 */ /* 0x000fc60000000100 */
[----:B------:R-:W0:Y:S01]  /*3020*/  FRND R7, R4 ;  /* 0x0000000400077307 */ /* 0x000e220000201000 */
[----:B------:R-:W-:Y:S01]  /*3030*/  FADD R2, R13, -R2 ;  /* 0x800000020d027221 */ /* 0x000fe20000000000 */
[----:B------:R-:W-:Y:S01]  /*3040*/  FFMA R5, R5, 2.2000000476837158203, -R4 ;  /* 0x400ccccd05057823 */ /* 0x000fe20000000804 */
[----:B------:R-:W-:-:S03]  /*3050*/  FSETP.GT.AND P1, PT, |R4|, 152, PT ;  /* 0x431800000400780b */ /* 0x000fc60003f24200 */
[----:B------:R-:W-:Y:S02]  /*3060*/  FFMA R5, R2, 2.2000000476837158203, R5 ;  /* 0x400ccccd02057823 */ /* 0x000fe40000000005 */
        /* <DEDUP_REMOVED lines=18> */
.L_x_48:
[----:B------:R-:W-:Y:S05]  /*3190*/  BSYNC.RECONVERGENT B2 ;  /* 0x0000000000027941 */ /* 0x000fea0003800200 */
.L_x_47:
[----:B------:R-:W-:Y:S01]  /*31a0*/  FMUL R10, R10, R12 ;  /* 0x0000000c0a0a7220 */ /* 0x000fe20000400000 */
[----:B------:R-:W-:Y:S01]  /*31b0*/  BSSY.RECONVERGENT B2, `(.L_x_49) ;  /* 0x0000049000027945 */ /* 0x000fe20003800200 */
[----:B------:R-:W-:-:S03]  /*31c0*/  MOV R7, RZ ;  /* 0x000000ff00077202 */ /* 0x000fc60000000f00 */
[----:B------:R-:W-:-:S13]  /*31d0*/  FSETP.GTU.AND P0, PT, R10, RZ, PT ;  /* 0x000000ff0a00720b */ /* 0x000fda0003f0c000 */
[----:B------:R-:W-:Y:S05]  /*31e0*/  @!P0 BRA `(.L_x_50) ;  /* 0x0000000400148947 */ /* 0x000fea0003800000 */
[----:B------:R-:W-:Y:S01]  /*31f0*/  FSETP.NEU.AND P0, PT, R10, 1, PT ;  /* 0x3f8000000a00780b */ /* 0x000fe20003f0d000 */
[----:B------:R-:W-:-:S12]  /*3200*/  HFMA2 R7, -RZ, RZ, 1.875, 0 ;  /* 0x3f800000ff077431 */ /* 0x000fd800000001ff */
[----:B------:R-:W-:Y:S05]  /*3210*/  @!P0 BRA `(.L_x_50) ;  /* 0x0000000400088947 */ /* 0x000fea0003800000 */
[----:B------:R-:W-:-:S13]  /*3220*/  FSETP.NAN.AND P0, PT, |R10|, |R10|, PT ;  /* 0x4000000a0a00720b */ /* 0x000fda0003f08200 */
[----:B------:R-:W-:Y:S05]  /*3230*/  @P0 BRA `(.L_x_51) ;  /* 0x0000000000fc0947 */ /* 0x000fea0003800000 */
        /* <DEDUP_REMOVED lines=39> */
[----:B------:R-:W-:Y:S01]  /*34b0*/  HFMA2 R13, -RZ, RZ, 0.64013671875, -15.109375 ;  /* 0x391fcb8eff0d7431 */ /* 0x000fe200000001ff */
[----:B------:R-:W-:Y:S02]  /*34c0*/  FSETP.GT.AND P1, PT, |R2|, 152, PT ;  /* 0x431800000200780b */ /* 0x000fe40003f24200 */
[----:B------:R-:W-:Y:S01]  /*34d0*/  FFMA R5, R0, 2.2000000476837158203, R5 ;  /* 0x400ccccd00057823 */ /* 0x000fe20000000005 */
[----:B0-----:R-:W-:Y:S01]  /*34e0*/  FADD R0, R2, -R7 ;  /* 0x8000000702007221 */ /* 0x001fe20000000000 */
[----:B------:R-:W-:-:S03]  /*34f0*/  FSETP.GT.AND P0, PT, R7, RZ, PT ;  /* 0x000000ff0700720b */ /* 0x000fc60003f04000 */
[----:B------:R-:W-:Y:S01]  /*3500*/  FADD R0, R0, R5 ;  /* 0x0000000500007221 */ /* 0x000fe20000000000 */
[----:B------:R-:W-:Y:S02]  /*3510*/  SEL R4, RZ, 0x83000000, P0 ;  /* 0x83000000ff047807 */ /* 0x000fe40000000000 */
[----:B------:R-:W-:Y:S01]  /*3520*/  FSETP.GEU.AND P0, PT, R2, RZ, PT ;  /* 0x000000ff0200720b */ /* 0x000fe20003f0e000 */
[----:B------:R-:W-:-:S04]  /*3530*/  FFMA R5, R0, R13, 0.0013391353422775864601 ;  /* 0x3aaf85ed00057423 */ /* 0x000fc8000000000d */
[C---:B------:R-:W-:Y:S02]  /*3540*/  FFMA R13, R0.reuse, R5, 0.0096188392490148544312 ;  /* 0x3c1d9856000d7423 */ /* 0x040fe40000000005 */
[----:B------:R-:W0:Y:S02]  /*3550*/  F2I.NTZ R5, R2 ;  /* 0x0000000200057305 */ /* 0x000e240000203100 */
[----:B------:R-:W-:-:S04]  /*3560*/  FFMA R13, R0, R13, 0.055503588169813156128 ;  /* 0x3d6357bb000d7423 */ /* 0x000fc8000000000d */
[----:B------:R-:W-:-:S04]  /*3570*/  FFMA R13, R0, R13, 0.24022644758224487305 ;  /* 0x3e75fdec000d7423 */ /* 0x000fc8000000000d */
[----:B------:R-:W-:Y:S01]  /*3580*/  FFMA R7, R0, R13, 0.69314718246459960938 ;  /* 0x3f31721800077423 */ /* 0x000fe2000000000d */
[----:B------:R-:W-:-:S03]  /*3590*/  IADD3 R13, PT, PT, R4, 0x7f000000, RZ ;  /* 0x7f000000040d7810 */ /* 0x000fc60007ffe0ff */
[----:B------:R-:W-:Y:S01]  /*35a0*/  FFMA R0, R0, R7, 1 ;  /* 0x3f80000000007423 */ /* 0x000fe20000000007 */
[----:B0-----:R-:W-:Y:S02]  /*35b0*/  LEA R5, R5, -R4, 0x17 ;  /* 0x8000000405057211 */ /* 0x001fe400078eb8ff */
[----:B------:R-:W-:Y:S01]  /*35c0*/  FSEL R7, RZ, +INF , !P0 ;  /* 0x7f800000ff077808 */ /* 0x000fe20004000000 */
[----:B------:R-:W-:-:S04]  /*35d0*/  FMUL R0, R13, R0 ;  /* 0x000000000d007220 */ /* 0x000fc80000400000 */
[----:B------:R-:W-:Y:S01]  /*35e0*/  @!P1 FMUL R7, R5, R0 ;  /* 0x0000000005079220 */ /* 0x000fe20000400000 */
[----:B------:R-:W-:Y:S06]  /*35f0*/  @P2 BRA `(.L_x_50) ;  /* 0x0000000000102947 */ /* 0x000fec0003800000 */
[----:B------:R-:W-:-:S05]  /*3600*/  FADD R7, R10, R10 ;  /* 0x0000000a0a077221 */ /* 0x000fca0000000000 */
[----:B------:R-:W-:Y:S01]  /*3610*/  LOP3.LUT R7, R7, 0x7fffffff, RZ, 0xc0, !PT ;  /* 0x7fffffff07077812 */ /* 0x000fe200078ec0ff */
[----:B------:R-:W-:Y:S06]  /*3620*/  BRA `(.L_x_50) ;  /* 0x0000000000047947 */ /* 0x000fec0003800000 */
.L_x_51:
[----:B------:R-:W-:-:S07]  /*3630*/  FADD R7, R10, 2.2000000476837158203 ;  /* 0x400ccccd0a077421 */ /* 0x000fce0000000000 */
.L_x_50:
[----:B------:R-:W-:Y:S05]  /*3640*/  BSYNC.RECONVERGENT B2 ;  /* 0x0000000000027941 */ /* 0x000fea0003800200 */
.L_x_49:
[----:B------:R-:W-:Y:S01]  /*3650*/  FMUL R3, R3, R12 ;  /* 0x0000000c03037220 */ /* 0x000fe20000400000 */
[----:B------:R-:W-:-:S04]  /*3660*/  MOV R5, RZ ;  /* 0x000000ff00057202 */ /* 0x000fc80000000f00 */
[----:B------:R-:W-:-:S13]  /*3670*/  FSETP.GTU.AND P0, PT, R3, RZ, PT ;  /* 0x000000ff0300720b */ /* 0x000fda0003f0c000 */
        /* <DEDUP_REMOVED lines=55> */
[----:B------:R-:W-:Y:S01]  /*39f0*/  FFMA R5, R0, R15, 0.0013391353422775864601 ;  /* 0x3aaf85ed00057423 */ /* 0x000fe2000000000f */
[----:B------:R-:W-:-:S03]  /*3a00*/  IADD3 R10, PT, PT, R4, 0x7f000000, RZ ;  /* 0x7f000000040a7810 */ /* 0x000fc60007ffe0ff */
[C---:B------:R-:W-:Y:S02]  /*3a10*/  FFMA R15, R0.reuse, R5, 0.0096188392490148544312 ;  /* 0x3c1d9856000f7423 */ /* 0x040fe40000000005 */
[----:B------:R-:W0:Y:S02]  /*3a20*/  F2I.NTZ R5, R2 ;  /* 0x0000000200057305 */ /* 0x000e240000203100 */
[----:B------:R-:W-:-:S04]  /*3a30*/  FFMA R15, R0, R15, 0.055503588169813156128 ;  /* 0x3d6357bb000f7423 */ /* 0x000fc8000000000f */
[----:B------:R-:W-:-:S04]  /*3a40*/  FFMA R15, R0, R15, 0.24022644758224487305 ;  /* 0x3e75fdec000f7423 */ /* 0x000fc8000000000f */
[----:B------:R-:W-:-:S04]  /*3a50*/  FFMA R15, R0, R15, 0.69314718246459960938 ;  /* 0x3f317218000f7423 */ /* 0x000fc8000000000f */
[----:B------:R-:W-:Y:S01]  /*3a60*/  FFMA R15, R0, R15, 1 ;  /* 0x3f800000000f7423 */ /* 0x000fe2000000000f */
[----:B0-----:R-:W-:Y:S02]  /*3a70*/  LEA R4, R5, -R4, 0x17 ;  /* 0x8000000405047211 */ /* 0x001fe400078eb8ff */
[----:B------:R-:W-:Y:S01]  /*3a80*/  FSEL R5, RZ, +INF , !P0 ;  /* 0x7f800000ff057808 */ /* 0x000fe20004000000 */
[----:B------:R-:W-:-:S04]  /*3a90*/  FMUL R15, R10, R15 ;  /* 0x0000000f0a0f7220 */ /* 0x000fc80000400000 */
[----:B------:R-:W-:Y:S01]  /*3aa0*/  @!P1 FMUL R5, R4, R15 ;  /* 0x0000000f04059220 */ /* 0x000fe20000400000 */
[----:B------:R-:W-:-:S07]  /*3ab0*/  @!P2 LOP3.LUT R5, R3, 0x7fffffff, RZ, 0xc0, !PT ;  /* 0x7fffffff0305a812 */ /* 0x000fce00078ec0ff */
.L_x_22:
[----:B------:R-:W-:Y:S05]  /*3ac0*/  BSYNC.RECONVERGENT B1 ;  /* 0x0000000000017941 */ /* 0x000fea0003800200 */
.L_x_5:
[C---:B------:R-:W-:Y:S01]  /*3ad0*/  FMUL R11, R6.reuse, R11 ;  /* 0x0000000b060b7220 */ /* 0x040fe20000400000 */
[C---:B------:R-:W-:Y:S01]  /*3ae0*/  FMUL R10, R6.reuse, R7 ;  /* 0x00000007060a7220 */ /* 0x040fe20000400000 */
[----:B------:R-:W-:-:S07]  /*3af0*/  FMUL R3, R6, R5 ;  /* 0x0000000506037220 */ /* 0x000fce0000400000 */
.L_x_1:
[----:B------:R-:W-:Y:S05]  /*3b00*/  BSYNC.RECONVERGENT B0 ;  /* 0x0000000000007941 */ /* 0x000fea0003800200 */
.L_x_0:
[----:B------:R-:W0:Y:S01]  /*3b10*/  LDCU UR4, c[0x0][0x3a0] ;  /* 0x00007400ff0477ac */ /* 0x000e220008000800 */
[----:B------:R-:W-:Y:S01]  /*3b20*/  I2FP.F32.S32 R7, R8 ;  /* 0x0000000800077245 */ /* 0x000fe20000201400 */
[----:B------:R-:W-:Y:S04]  /*3b30*/  BSSY.RECONVERGENT B0, `(.L_x_52) ;  /* 0x000000e000007945 */ /* 0x000fe80003800200 */
[----:B------:R-:W-:Y:S01]  /*3b40*/  FADD R2, R7, 0.5 ;  /* 0x3f00000007027421 */ /* 0x000fe20000000000 */
[----:B0-----:R-:W-:-:S04]  /*3b50*/  I2FP.F32.S32 R5, UR4 ;  /* 0x0000000400057c45 */ /* 0x001fc80008201400 */
[----:B------:R-:W0:Y:S08]  /*3b60*/  MUFU.RCP R0, R5 ;  /* 0x0000000500007308 */ /* 0x000e300000001000 */
[----:B------:R-:W1:Y:S01]  /*3b70*/  FCHK P0, R2, R5 ;  /* 0x0000000502007302 */ /* 0x000e620000000000 */
[----:B0-----:R-:W-:-:S04]  /*3b80*/  FFMA R13, -R5, R0, 1 ;  /* 0x3f800000050d7423 */ /* 0x001fc80000000100 */
[----:B------:R-:W-:-:S04]  /*3b90*/  FFMA R13, R0, R13, R0 ;  /* 0x0000000d000d7223 */ /* 0x000fc80000000000 */
[----:B------:R-:W-:-:S04]  /*3ba0*/  FFMA R0, R2, R13, RZ ;  /* 0x0000000d02007223 */ /* 0x000fc800000000ff */
[----:B------:R-:W-:-:S04]  /*3bb0*/  FFMA R4, -R5, R0, R2 ;  /* 0x0000000005047223 */ /* 0x000fc80000000102 */
[----:B------:R-:W-:Y:S01]  /*3bc0*/  FFMA R0, R13, R4, R0 ;  /* 0x000000040d007223 */ /* 0x000fe20000000000 */
[----:B-1----:R-:W-:Y:S06]  /*3bd0*/  @!P0 BRA `(.L_x_53) ;  /* 0x00000000000c8947 */ /* 0x002fec0003800000 */
[----:B------:R-:W-:-:S07]  /*3be0*/  MOV R16, 0x3c00 ;  /* 0x00003c0000107802 */ /* 0x000fce0000000f00 */
[----:B-----5:R-:W-:Y:S05]  /*3bf0*/  CALL.REL.NOINC `($__internal_1_$__cuda_sm3x_div_rn_noftz_f32_slowpath) ;  /* 0x00000054003c7944 */ /* 0x020fea0003c00000 */
[----:B------:R-:W-:-:S07]  /*3c00*/  MOV R0, R17 ;  /* 0x0000001100007202 */ /* 0x000fce0000000f00 */
.L_x_53:
[----:B------:R-:W-:Y:S05]  /*3c10*/  BSYNC.RECONVERGENT B0 ;  /* 0x0000000000007941 */ /* 0x000fea0003800200 */
.L_x_52:
[----:B------:R-:W0:Y:S01]  /*3c20*/  LDCU UR4, c[0x0][0x3a4] ;  /* 0x00007480ff0477ac */ /* 0x000e220008000800 */
[----:B------:R-:W-:Y:S01]  /*3c30*/  I2FP.F32.U32 R12, R9 ;  /* 0x00000009000c7245 */ /* 0x000fe20000201000 */
[----:B------:R-:W-:Y:S04]  /*3c40*/  BSSY.RECONVERGENT B0, `(.L_x_54) ;  /* 0x000000e000007945 */ /* 0x000fe80003800200 */
[----:B------:R-:W-:Y:S01]  /*3c50*/  FADD R2, R12, 0.5 ;  /* 0x3f0000000c027421 */ /* 0x000fe20000000000 */
[----:B0-----:R-:W-:-:S04]  /*3c60*/  I2FP.F32.U32 R5, UR4 ;  /* 0x0000000400057c45 */ /* 0x001fc80008201000 */
        /* <DEDUP_REMOVED lines=11> */
.L_x_55:
[----:B------:R-:W-:Y:S05]  /*3d20*/  BSYNC.RECONVERGENT B0 ;  /* 0x0000000000007941 */ /* 0x000fea0003800200 */
.L_x_54:
[----:B------:R-:W0:Y:S02]  /*3d30*/  LDC R13, c[0x0][0x3d0] ;  /* 0x0000f400ff0d7b82 */ /* 0x000e240000000800 */
[----:B0-----:R-:W-:-:S13]  /*3d40*/  ISETP.NE.AND P0, PT, R13, 0x10, PT ;  /* 0x000000100d00780c */ /* 0x001fda0003f05270 */
[----:B------:R-:W-:Y:S05]  /*3d50*/  @!P0 BRA `(.L_x_56) ;  /* 0x0000001000d08947 */ /* 0x000fea0003800000 */
[----:B------:R-:W-:-:S13]  /*3d60*/  ISETP.NE.AND P0, PT, R13, 0x1, PT ;  /* 0x000000010d00780c */ /* 0x000fda0003f05270 */
[----:B------:R-:W-:Y:S05]  /*3d70*/  @P0 BRA `(.L_x_57) ;  /* 0x0000000800c00947 */ /* 0x000fea0003800000 */
[----:B------:R-:W0:Y:S01]  /*3d80*/  LDC.64 R14, c[0x0][0x3c0] ;  /* 0x0000f000ff0e7b82 */ /* 0x000e220000000a00 */
[----:B------:R-:W-:Y:S01]  /*3d90*/  FADD.SAT R20, RZ, R0 ;  /* 0x00000000ff147221 */ /* 0x000fe20000002000 */
[----:B------:R-:W-:Y:S01]  /*3da0*/  FADD.SAT R13, RZ, R4 ;  /* 0x00000004ff0d7221 */ /* 0x000fe20000002000 */
[----:B------:R-:W1:Y:S01]  /*3db0*/  LDCU UR4, c[0x0][0x3c8] ;  /* 0x00007900ff0477ac */ /* 0x000e620008000800 */
[----:B0-----:R-:W-:Y:S02]  /*3dc0*/  I2FP.F32.S32 R5, R14 ;  /* 0x0000000e00057245 */ /* 0x001fe40000201400 */
[----:B------:R-:W-:Y:S02]  /*3dd0*/  I2FP.F32.S32 R2, R15 ;  /* 0x0000000f00027245 */ /* 0x000fe40000201400 */
[----:B------:R-:W-:Y:S01]  /*3de0*/  IADD3 R17, PT, PT, R14, -0x1, RZ ;  /* 0xffffffff0e117810 */ /* 0x000fe20007ffe0ff */
[----:B------:R-:W-:Y:S01]  /*3df0*/  FFMA R20, R20, R5, -0.5 ;  /* 0xbf00000014147423 */ /* 0x000fe20000000005 */
[----:B------:R-:W-:Y:S01]  /*3e00*/  IADD3 R15, PT, PT, R15, -0x1, RZ ;  /* 0xffffffff0f0f7810 */ /* 0x000fe20007ffe0ff */
[----:B------:R-:W-:Y:S01]  /*3e10*/  FFMA R13, R13, R2, -0.5 ;  /* 0xbf0000000d0d7423 */ /* 0x000fe20000000002 */
[----:B------:R-:W0:Y:S01]  /*3e20*/  LDC.64 R4, c[0x0][0x390] ;  /* 0x0000e400ff047b82 */ /* 0x000e220000000a00 */
[----:B------:R-:W2:Y:S08]  /*3e30*/  F2I.FLOOR.NTZ R0, R20 ;  /* 0x0000001400007305 */ /* 0x000eb00000207100 */
[----:B------:R-:W3:Y:S01]  /*3e40*/  F2I.FLOOR.NTZ R2, R13 ;  /* 0x0000000d00027305 */ /* 0x000ee20000207100 */
[----:B--2---:R-:W-:-:S02]  /*3e50*/  VIADDMNMX.RELU R14, R0, 0x1, R17, PT ;  /* 0x00000001000e7846 */ /* 0x004fc40003801111 */
[----:B------:R-:W-:Y:S02]  /*3e60*/  VIMNMX.RELU R17, PT, PT, R0, R17, PT ;  /* 0x0000001100117248 */ /* 0x000fe40003fe1100 */
[C---:B---3--:R-:W-:Y:S02]  /*3e70*/  VIMNMX.RELU R16, PT, PT, R2.reuse, R15, PT ;  /* 0x0000000f02107248 */ /* 0x048fe40003fe1100 */
[----:B------:R-:W-:-:S03]  /*3e80*/  VIADDMNMX.RELU R15, R2, 0x1, R15, PT ;  /* 0x00000001020f7846 */ /* 0x000fc6000380110f */
[C-C-:B-1----:R-:W-:Y:S02]  /*3e90*/  IMAD R18, R16.reuse, UR4, R14.reuse ;  /* 0x0000000410127c24 */ /* 0x142fe4000f8e020e */
[--C-:B------:R-:W-:Y:S02]  /*3ea0*/  IMAD R16, R16, UR4, R17.reuse ;  /* 0x0000000410107c24 */ /* 0x100fe4000f8e0211 */
[C---:B------:R-:W-:Y:S01]  /*3eb0*/  IMAD R17, R15.reuse, UR4, R17 ;  /* 0x000000040f117c24 */ /* 0x040fe2000f8e0211 */
[----:B------:R-:W-:Y:S01]  /*3ec0*/  SHF.L.U32 R19, R18, 0x2, RZ ;  /* 0x0000000212137819 */ /* 0x000fe200000006ff */
[----:B------:R-:W-:Y:S01]  /*3ed0*/  IMAD R14, R15, UR4, R14 ;  /* 0x000000040f0e7c24 */ /* 0x000fe2000f8e020e */
[----:B------:R-:W-:Y:S01]  /*3ee0*/  SHF.L.U32 R15, R16, 0x2, RZ ;  /* 0x00000002100f7819 */ /* 0x000fe200000006ff */
[----:B------:R-:W1:Y:S01]  /*3ef0*/  LDCU UR4, c[0x0][0x3d4] ;  /* 0x00007a80ff0477ac */ /* 0x000e620008000800 */
[----:B------:R-:W-:Y:S01]  /*3f00*/  SHF.L.U32 R17, R17, 0x2, RZ ;  /* 0x0000000211117819 */ /* 0x000fe200000006ff */
[----:B0-----:R-:W-:Y:S01]  /*3f10*/  IMAD.WIDE R18, R19, 0x4, R4 ;  /* 0x0000000413127825 */ /* 0x001fe200078e0204 */
[----:B------:R-:W-:-:S03]  /*3f20*/  SHF.L.U32 R25, R14, 0x2, RZ ;  /* 0x000000020e197819 */ /* 0x000fc600000006ff */
[--C-:B------:R-:W-:Y:S01]  /*3f30*/  IMAD.WIDE R14, R15, 0x4, R4.reuse ;  /* 0x000000040f0e7825 */ /* 0x100fe200078e0204 */
[----:B------:R-:W2:Y:S04]  /*3f40*/  LDG.E.CONSTANT R22, desc[UR6][R18.64] ;  /* 0x0000000612167981 */ /* 0x000ea8000c1e9900 */
[----:B------:R-:W3:Y:S01]  /*3f50*/  LDG.E.CONSTANT R21, desc[UR6][R18.64+0x4] ;  /* 0x0000040612157981 */ /* 0x000ee2000c1e9900 */
[----:B------:R-:W-:-:S03]  /*3f60*/  IMAD.WIDE R16, R17, 0x4, R4 ;  /* 0x0000000411107825 */ /* 0x000fc600078e0204 */
[----:B------:R-:W4:Y:S01]  /*3f70*/  LDG.E.CONSTANT R24, desc[UR6][R18.64+0x8] ;  /* 0x0000080612187981 */ /* 0x000f22000c1e9900 */
[----:B------:R-:W-:-:S03]  /*3f80*/  IMAD.WIDE R4, R25, 0x4, R4 ;  /* 0x0000000419047825 */ /* 0x000fc600078e0204 */
[----:B------:R-:W4:Y:S04]  /*3f90*/  LDG.E.CONSTANT R23, desc[UR6][R14.64] ;  /* 0x000000060e177981 */ /* 0x000f28000c1e9900 */
[----:B------:R-:W4:Y:S04]  /*3fa0*/  LDG.E.CONSTANT R25, desc[UR6][R14.64+0x4] ;  /* 0x000004060e197981 */ /* 0x000f28000c1e9900 */
[----:B------:R-:W4:Y:S04]  /*3fb0*/  LDG.E.CONSTANT R28, desc[UR6][R14.64+0x8] ;  /* 0x000008060e1c7981 */ /* 0x000f28000c1e9900 */
[----:B------:R-:W4:Y:S04]  /*3fc0*/  LDG.E.CONSTANT R27, desc[UR6][R16.64] ;  /* 0x00000006101b7981 */ /* 0x000f28000c1e9900 */
[----:B------:R-:W4:Y:S04]  /*3fd0*/  LDG.E.CONSTANT R26, desc[UR6][R16.64+0x4] ;  /* 0x00000406101a7981 */ /* 0x000f28000c1e9900 */
[----:B------:R-:W4:Y:S04]  /*3fe0*/  LDG.E.CONSTANT R18, desc[UR6][R4.64] ;  /* 0x0000000604127981 */ /* 0x000f28000c1e9900 */
[----:B------:R-:W4:Y:S04]  /*3ff0*/  LDG.E.CONSTANT R29, desc[UR6][R4.64+0x4] ;  /* 0x00000406041d7981 */ /* 0x000f28000c1e9900 */
[----:B------:R-:W4:Y:S04]  /*4000*/  LDG.E.CONSTANT R16, desc[UR6][R16.64+0x8] ;  /* 0x0000080610107981 */ /* 0x000f28000c1e9900 */
[----:B------:R0:W4:Y:S02]  /*4010*/  LDG.E.CONSTANT R19, desc[UR6][R4.64+0x8] ;  /* 0x0000080604137981 */ /* 0x000124000c1e9900 */
[----:B0-----:R-:W-:-:S02]  /*4020*/  I2FP.F32.S32 R4, R2 ;  /* 0x0000000200047245 */ /* 0x001fc40000201400 */
[----:B------:R-:W-:Y:S02]  /*4030*/  I2FP.F32.S32 R2, R0 ;  /* 0x0000000000027245 */ /* 0x000fe40000201400 */
[----:B------:R-:W1:Y:S01]  /*4040*/  LDC R0, c[0x0][0x3dc] ;  /* 0x0000f700ff007b82 */ /* 0x000e620000000800 */
[----:B------:R-:W-:Y:S02]  /*4050*/  FADD R13, R13, -R4 ;  /* 0x800000040d0d7221 */ /* 0x000fe40000000000 */
[----:B------:R-:W-:Y:S02]  /*4060*/  FADD R20, R20, -R2 ;  /* 0x8000000214147221 */ /* 0x000fe40000000000 */
[----:B------:R-:W-:Y:S02]  /*4070*/  FADD R15, -R13, 1 ;  /* 0x3f8000000d0f7421 */ /* 0x000fe40000000100 */
[C---:B------:R-:W-:Y:S02]  /*4080*/  FADD R14, -R20.reuse, 1 ;  /* 0x3f800000140e7421 */ /* 0x040fe40000000100 */
[----:B------:R-:W-:-:S02]  /*4090*/  FMUL R17, R20, R15 ;  /* 0x0000000f14117220 */ /* 0x000fc40000400000 */
[----:B------:R-:W-:Y:S01]  /*40a0*/  FMUL R2, R14, R15 ;  /* 0x0000000f0e027220 */ /* 0x000fe20000400000 */
[----:B------:R-:W-:Y:S01]  /*40b0*/  FMUL R20, R20, R13 ;  /* 0x0000000d14147220 */ /* 0x000fe20000400000 */
[----:B------:R-:W-:Y:S01]  /*40c0*/  BSSY.RECONVERGENT B0, `(.L_x_58) ;  /* 0x0000023000007945 */ /* 0x000fe20003800200 */
[C---:B--2---:R-:W-:Y:S01]  /*40d0*/  FMUL R5, R17.reuse, R22 ;  /* 0x0000001611057220 */ /* 0x044fe20000400000 */
[C---:B---3--:R-:W-:Y:S01]  /*40e0*/  FMUL R4, R17.reuse, R21 ;  /* 0x0000001511047220 */ /* 0x048fe20000400000 */
[----:B----4-:R-:W-:Y:S02]  /*40f0*/  FMUL R17, R17, R24 ;  /* 0x0000001811117220 */ /* 0x010fe40000400000 */
[C---:B------:R-:W-:Y:S01]  /*4100*/  FFMA R22, R2.reuse, R23, R5 ;  /* 0x0000001702167223 */ /* 0x040fe20000000005 */
[----:B------:R-:W-:Y:S01]  /*4110*/  FMUL R5, R13, R14 ;  /* 0x0000000e0d057220 */ /* 0x000fe20000400000 */
[C---:B------:R-:W-:Y:S01]  /*4120*/  FFMA R25, R2.reuse, R25, R4 ;  /* 0x0000001902197223 */ /* 0x040fe20000000004 */
[----:B------:R-:W-:-:S02]  /*4130*/  FFMA R17, R2, R28, R17 ;  /* 0x0000001c02117223 */ /* 0x000fc40000000011 */
[C---:B------:R-:W-:Y:S01]  /*4140*/  FFMA R27, R5.reuse, R27, R22 ;  /* 0x0000001b051b7223 */ /* 0x040fe20000000016 */
[----:B------:R-:W-:-:S03]  /*4150*/  FFMA R26, R5, R26, R25 ;  /* 0x0000001a051a7223 */ /* 0x000fc60000000019 */
[C---:B------:R-:W-:Y:S01]  /*4160*/  FFMA R18, R20.reuse, R18, R27 ;  /* 0x0000001214127223 */ /* 0x040fe2000000001b */
[----:B------:R-:W-:Y:S01]  /*4170*/  FFMA R26, R20, R29, R26 ;  /* 0x0000001d141a7223 */ /* 0x000fe2000000001a */
[----:B------:R-:W-:Y:S01]  /*4180*/  FFMA R16, R5, R16, R17 ;  /* 0x0000001005107223 */ /* 0x000fe20000000011 */
[----:B-1----:R-:W-:Y:S01]  /*4190*/  FMUL R5, R0, UR4 ;  /* 0x0000000400057c20 */ /* 0x002fe20008400000 */
[----:B------:R-:W0:Y:S02]  /*41a0*/  LDC R17, c[0x0][0x3e0] ;  /* 0x0000f800ff117b82 */ /* 0x000e240000000800 */
[----:B------:R-:W-:Y:S01]  /*41b0*/  FFMA R16, R20, R19, R16 ;  /* 0x0000001314107223 */ /* 0x000fe20000000010 */
[-C--:B------:R-:W-:Y:S01]  /*41c0*/  FMUL R13, R18, R5.reuse ;  /* 0x00000005120d7220 */ /* 0x080fe20000400000 */
[-C--:B------:R-:W-:Y:S02]  /*41d0*/  FMUL R15, R26, R5.reuse ;  /* 0x000000051a0f7220 */ /* 0x080fe40000400000 */
[----:B------:R-:W-:-:S05]  /*41e0*/  FMUL R14, R16, R5 ;  /* 0x00000005100e7220 */ /* 0x000fca0000400000 */
[----:B------:R-:W-:-:S04]  /*41f0*/  FMNMX3 R2, R13, R15, R14, !PT ;  /* 0x0000000f0d027276 */ /* 0x000fc8000780000e */
[----:B------:R-:W-:-:S13]  /*4200*/  FSETP.GT.AND P0, PT, R2, 1, PT ;  /* 0x3f8000000200780b */ /* 0x000fda0003f04000 */
[----:B------:R-:W-:Y:S05]  /*4210*/  @!P0 BRA `(.L_x_59) ;  /* 0x0000000000348947 */ /* 0x000fea0003800000 */
[----:B------:R-:W-:Y:S01]  /*4220*/  FADD R2, R2, -1 ;  /* 0xbf80000002027421 */ /* 0x000fe20000000000 */
[----:B------:R-:W-:-:S03]  /*4230*/  FMUL R0, R15, 0.71520000696182250977 ;  /* 0x3f3717590f007820 */ /* 0x000fc60000400000 */
[----:B------:R-:W-:Y:S01]  /*4240*/  FMUL R2, R2, 0.5 ;  /* 0x3f00000002027820 */ /* 0x000fe20000400000 */
[----:B------:R-:W-:-:S04]  /*4250*/  FFMA R5, R13, 0.21259999275207519531, R0 ;  /* 0x3e59b3d00d057823 */ /* 0x000fc80000000000 */
[----:B------:R-:W-:Y:S01]  /*4260*/  FMNMX R2, R2, 1, PT ;  /* 0x3f80000002027809 */ /* 0x000fe20003800000 */
[----:B------:R-:W-:-:S04]  /*4270*/  FFMA R0, R14, 0.072200000286102294922, R5 ;  /* 0x3d93dd980e007823 */ /* 0x000fc80000000005 */
[----:B------:R-:W-:Y:S01]  /*4280*/  FMUL R2, R2, 0.30000001192092895508 ;  /* 0x3e99999a02027820 */ /* 0x000fe20000400000 */
[--C-:B------:R-:W-:Y:S01]  /*4290*/  FADD R4, -R13, R0.reuse ;  /* 0x000000000d047221 */ /* 0x100fe20000000100 */
[--C-:B------:R-:W-:Y:S01]  /*42a0*/  FADD R16, -R15, R0.reuse ;  /* 0x000000000f107221 */ /* 0x100fe20000000100 */
[----:B------:R-:W-:Y:S02]  /*42b0*/  FADD R5, -R14, R0 ;  /* 0x000000000e057221 */ /* 0x000fe40000000100 */
[C---:B------:R-:W-:Y:S01]  /*42c0*/  FFMA R13, R2.reuse, R4, R13 ;  /* 0x00000004020d7223 */ /* 0x040fe2000000000d */
[C---:B------:R-:W-:Y:S01]  /*42d0*/  FFMA R15, R2.reuse, R16, R15 ;  /* 0x00000010020f7223 */ /* 0x040fe2000000000f */
[----:B------:R-:W-:-:S07]  /*42e0*/  FFMA R14, R2, R5, R14 ;  /* 0x00000005020e7223 */ /* 0x000fce000000000e */
.L_x_59:
[----:B------:R-:W-:Y:S05]  /*42f0*/  BSYNC.RECONVERGENT B0 ;  /* 0x0000000000007941 */ /* 0x000fea0003800200 */
.L_x_58:
[----:B------:R-:W1:Y:S01]  /*4300*/  LDCU UR4, c[0x0][0x3d8] ;  /* 0x00007b00ff0477ac */ /* 0x000e620008000800 */
[----:B0-----:R-:W-:Y:S01]  /*4310*/  ISETP.NE.AND P0, PT, R17, 0x3, PT ;  /* 0x000000031100780c */ /* 0x001fe20003f05270 */
[----:B-1---5:R-:W-:Y:S01]  /*4320*/  FMUL R2, R11, UR4 ;  /* 0x000000040b027c20 */ /* 0x022fe20008400000 */
[----:B------:R-:W-:Y:S01]  /*4330*/  FMUL R0, R10, UR4 ;  /* 0x000000040a007c20 */ /* 0x000fe20008400000 */
[----:B------:R-:W-:Y:S01]  /*4340*/  FMUL R3, R3, UR4 ;  /* 0x0000000403037c20 */ /* 0x000fe20008400000 */
[----:B------:R-:W-:-:S09]  /*4350*/  FMUL R21, R6, UR4 ;  /* 0x0000000406157c20 */ /* 0x000fd20008400000 */
[----:B------:R-:W-:Y:S05]  /*4360*/  @!P0 BRA `(.L_x_60) ;  /* 0x0000000000308947 */ /* 0x000fea0003800000 */
[----:B------:R-:W-:-:S13]  /*4370*/  ISETP.NE.AND P0, PT, R17, 0x2, PT ;  /* 0x000000021100780c */ /* 0x000fda0003f05270 */
[----:B------:R-:W-:Y:S01]  /*4380*/  @P0 FADD R10, R2, R13 ;  /* 0x0000000d020a0221 */ /* 0x000fe20000000000 */
[----:B------:R-:W-:Y:S01]  /*4390*/  @P0 FADD R11, R0, R15 ;  /* 0x0000000f000b0221 */ /* 0x000fe20000000000 */
[----:B------:R-:W-:Y:S01]  /*43a0*/  @P0 FADD R16, R3, R14 ;  /* 0x0000000e03100221 */ /* 0x000fe20000000000 */
[----:B------:R-:W-:Y:S06]  /*43b0*/  @P0 BRA `(.L_x_61) ;  /* 0x0000000400200947 */ /* 0x000fec0003800000 */
[----:B------:R-:W-:Y:S01]  /*43c0*/  FADD R5, R2, R13 ;  /* 0x0000000d02057221 */ /* 0x000fe20000000000 */
[----:B------:R-:W-:Y:S01]  /*43d0*/  FADD R11, R0, R15 ;  /* 0x0000000f000b7221 */ /* 0x000fe20000000000 */
[C---:B------:R-:W-:Y:S02]  /*43e0*/  FADD R16, R3.reuse, R14 ;  /* 0x0000000e03107221 */ /* 0x040fe40000000000 */
[----:B------:R-:W-:Y:S01]  /*43f0*/  FFMA R10, -R2, R13, R5 ;  /* 0x0000000d020a7223 */ /* 0x000fe20000000105 */
[----:B------:R-:W-:Y:S01]  /*4400*/  FFMA R11, -R0, R15, R11 ;  /* 0x0000000f000b7223 */ /* 0x000fe2000000010b */
[----:B------:R-:W-:Y:S01]  /*4410*/  FFMA R16, -R3, R14, R16 ;  /* 0x0000000e03107223 */ /* 0x000fe20000000110 */
[----:B------:R-:W-:Y:S06]  /*4420*/  BRA `(.L_x_61) ;  /* 0x0000000400047947 */ /* 0x000fec0003800000 */
.L_x_60:
[----:B------:R-:W0:Y:S01]  /*4430*/  MUFU.RCP R4, R21 ;  /* 0x0000001500047308 */ /* 0x000e220000001000 */
[----:B------:R-:W-:Y:S07]  /*4440*/  BSSY.RECONVERGENT B0, `(.L_x_62) ;  /* 0x000000c000007945 */ /* 0x000fee0003800200 */
[----:B------:R-:W1:Y:S01]  /*4450*/  FCHK P0, R2, R21 ;  /* 0x0000001502007302 */ /* 0x000e620000000000 */
[----:B0-----:R-:W-:-:S04]  /*4460*/  FFMA R5, -R21, R4, 1 ;  /* 0x3f80000015057423 */ /* 0x001fc80000000104 */
[----:B------:R-:W-:-:S04]  /*4470*/  FFMA R5, R4, R5, R4 ;  /* 0x0000000504057223 */ /* 0x000fc80000000004 */
[----:B------:R-:W-:-:S04]  /*4480*/  FFMA R4, R2, R5, RZ ;  /* 0x0000000502047223 */ /* 0x000fc800000000ff */
[----:B------:R-:W-:-:S04]  /*4490*/  FFMA R6, -R21, R4, R2 ;  /* 0x0000000415067223 */ /* 0x000fc80000000102 */
[----:B------:R-:W-:Y:S01]  /*44a0*/  FFMA R4, R5, R6, R4 ;  /* 0x0000000605047223 */ /* 0x000fe20000000004 */
[----:B-1----:R-:W-:Y:S06]  /*44b0*/  @!P0 BRA `(.L_x_63) ;  /* 0x0000000000108947 */ /* 0x002fec0003800000 */
[----:B------:R-:W-:Y:S02]  /*44c0*/  MOV R5, R21 ;  /* 0x0000001500057202 */ /* 0x000fe40000000f00 */
[----:B------:R-:W-:-:S07]  /*44d0*/  MOV R16, 0x44f0 ;  /* 0x000044f000107802 */ /* 0x000fce0000000f00 */
[----:B------:R-:W-:Y:S05]  /*44e0*/  CALL.REL.NOINC `($__internal_1_$__cuda_sm3x_div_rn_noftz_f32_slowpath) ;  /* 0x0000004c00007944 */ /* 0x000fea0003c00000 */
[----:B------:R-:W-:-:S07]  /*44f0*/  MOV R4, R17 ;  /* 0x0000001100047202 */ /* 0x000fce0000000f00 */
.L_x_63:
[----:B------:R-:W-:Y:S05]  /*4500*/  BSYNC.RECONVERGENT B0 ;  /* 0x0000000000007941 */ /* 0x000fea0003800200 */
.L_x_62:
[----:B------:R-:W0:Y:S01]  /*4510*/  MUFU.RCP R6, R21 ;  /* 0x0000001500067308 */ /* 0x000e220000001000 */
[----:B------:R-:W-:Y:S01]  /*4520*/  FSETP.GEU.AND P0, PT, R4, 0.5, PT ;  /* 0x3f0000000400780b */ /* 0x000fe20003f0e000 */
[----:B------:R-:W-:Y:S03]  /*4530*/  BSSY.RECONVERGENT B0, `(.L_x_64) ;  /* 0x0000013000007945 */ /* 0x000fe60003800200 */
[----:B------:R-:W-:-:S03]  /*4540*/  FSETP.GT.AND P0, PT, R21, 0.0010000000474974513054, P0 ;  /* 0x3a83126f1500780b */ /* 0x000fc60000704000 */
[----:B------:R-:W1:Y:S01]  /*4550*/  FCHK P1, R0, R21 ;  /* 0x0000001500007302 */ /* 0x000e620000020000 */
[----:B0-----:R-:W-:-:S09]  /*4560*/  FFMA R5, -R21, R6, 1 ;  /* 0x3f80000015057423 */ /* 0x001fd20000000106 */
[C---:B------:R-:W-:Y:S01]  /*4570*/  @!P0 FADD R10, R2.reuse, R2 ;  /* 0x00000002020a8221 */ /* 0x040fe20000000000 */
[----:B------:R-:W-:Y:S01]  /*4580*/  @P0 FADD R4, -R2, 1 ;  /* 0x3f80000002040421 */ /* 0x000fe20000000100 */
[----:B------:R-:W-:Y:S02]  /*4590*/  FFMA R16, R6, R5, R6 ;  /* 0x0000000506107223 */ /* 0x000fe40000000006 */
[----:B------:R-:W-:Y:S01]  /*45a0*/  @!P0 FMUL R10, R10, R13 ;  /* 0x0000000d0a0a8220 */ /* 0x000fe20000400000 */
[----:B------:R-:W-:Y:S01]  /*45b0*/  @P0 FADD R13, R13, R13 ;  /* 0x0000000d0d0d0221 */ /* 0x000fe20000000000 */
[----:B------:R-:W-:-:S03]  /*45c0*/  FFMA R5, R0, R16, RZ ;  /* 0x0000001000057223 */ /* 0x000fc600000000ff */
[----:B------:R-:W-:Y:S01]  /*45d0*/  @P0 FFMA R10, R13, R4, R2 ;  /* 0x000000040d0a0223 */ /* 0x000fe20000000002 */
[----:B------:R-:W-:-:S04]  /*45e0*/  FFMA R6, -R21, R5, R0 ;  /* 0x0000000515067223 */ /* 0x000fc80000000100 */
[----:B------:R-:W-:Y:S01]  /*45f0*/  FFMA R5, R16, R6, R5 ;  /* 0x0000000610057223 */ /* 0x000fe20000000005 */
[----:B-1----:R-:W-:Y:S06]  /*4600*/  @!P1 BRA `(.L_x_65) ;  /* 0x0000000000149947 */ /* 0x002fec0003800000 */
[----:B------:R-:W-:Y:S02]  /*4610*/  MOV R2, R0 ;  /* 0x0000000000027202 */ /* 0x000fe40000000f00 */
[----:B------:R-:W-:Y:S02]  /*4620*/  MOV R5, R21 ;  /* 0x0000001500057202 */ /* 0x000fe40000000f00 */
[----:B------:R-:W-:-:S07]  /*4630*/  MOV R16, 0x4650 ;  /* 0x0000465000107802 */ /* 0x000fce0000000f00 */
[----:B------:R-:W-:Y:S05]  /*4640*/  CALL.REL.NOINC `($__internal_1_$__cuda_sm3x_div_rn_noftz_f32_slowpath) ;  /* 0x0000004800a87944 */ /* 0x000fea0003c00000 */
[----:B------:R-:W-:-:S07]  /*4650*/  MOV R5, R17 ;  /* 0x0000001100057202 */ /* 0x000fce0000000f00 */
.L_x_65:
[----:B------:R-:W-:Y:S05]  /*4660*/  BSYNC.RECONVERGENT B0 ;  /* 0x0000000000007941 */ /* 0x000fea0003800200 */
.L_x_64:
[----:B------:R-:W0:Y:S01]  /*4670*/  MUFU.RCP R2, R21 ;  /* 0x0000001500027308 */ /* 0x000e220000001000 */
[----:B------:R-:W-:Y:S01]  /*4680*/  FSETP.GEU.AND P0, PT, R5, 0.5, PT ;  /* 0x3f0000000500780b */ /* 0x000fe20003f0e000 */
[----:B------:R-:W-:Y:S03]  /*4690*/  BSSY.RECONVERGENT B0, `(.L_x_66) ;  /* 0x0000013000007945 */ /* 0x000fe60003800200 */
[----:B------:R-:W-:-:S03]  /*46a0*/  FSETP.GT.AND P0, PT, R21, 0.0010000000474974513054, P0 ;  /* 0x3a83126f1500780b */ /* 0x000fc60000704000 */
[----:B------:R-:W1:Y:S01]  /*46b0*/  FCHK P1, R3, R21 ;  /* 0x0000001503007302 */ /* 0x000e620000020000 */
[----:B0-----:R-:W-:-:S04]  /*46c0*/  FFMA R5, -R21, R2, 1 ;  /* 0x3f80000015057423 */ /* 0x001fc80000000102 */
[----:B------:R-:W-:-:S05]  /*46d0*/  FFMA R13, R2, R5, R2 ;  /* 0x00000005020d7223 */ /* 0x000fca0000000002 */
[----:B------:R-:W-:Y:S01]  /*46e0*/  @!P0 FADD R2, R0, R0 ;  /* 0x0000000000028221 */ /* 0x000fe20000000000 */
[----:B------:R-:W-:-:S03]  /*46f0*/  FFMA R4, R3, R13, RZ ;  /* 0x0000000d03047223 */ /* 0x000fc600000000ff */
[----:B------:R-:W-:Y:S01]  /*4700*/  @!P0 FMUL R11, R2, R15 ;  /* 0x0000000f020b8220 */ /* 0x000fe20000400000 */
[----:B------:R-:W-:Y:S01]  /*4710*/  @P0 FADD R15, R15, R15 ;  /* 0x0000000f0f0f0221 */ /* 0x000fe20000000000 */
[----:B------:R-:W-:Y:S01]  /*4720*/  @P0 FADD R2, -R0, 1 ;  /* 0x3f80000000020421 */ /* 0x000fe20000000100 */
[----:B------:R-:W-:-:S03]  /*4730*/  FFMA R5, -R21, R4, R3 ;  /* 0x0000000415057223 */ /* 0x000fc60000000103 */
[----:B------:R-:W-:Y:S01]  /*4740*/  @P0 FFMA R11, R15, R2, R0 ;  /* 0x000000020f0b0223 */ /* 0x000fe20000000000 */
[----:B------:R-:W-:Y:S01]  /*4750*/  FFMA R4, R13, R5, R4 ;  /* 0x000000050d047223 */ /* 0x000fe20000000004 */
[----:B-1----:R-:W-:Y:S06]  /*4760*/  @!P1 BRA `(.L_x_67) ;  /* 0x0000000000149947 */ /* 0x002fec0003800000 */
[----:B------:R-:W-:Y:S02]  /*4770*/  MOV R2, R3 ;  /* 0x0000000300027202 */ /* 0x000fe40000000f00 */
[----:B------:R-:W-:Y:S02]  /*4780*/  MOV R5, R21 ;  /* 0x0000001500057202 */ /* 0x000fe40000000f00 */
[----:B------:R-:W-:-:S07]  /*4790*/  MOV R16, 0x47b0 ;  /* 0x000047b000107802 */ /* 0x000fce0000000f00 */
[----:B------:R-:W-:Y:S05]  /*47a0*/  CALL.REL.NOINC `($__internal_1_$__cuda_sm3x_div_rn_noftz_f32_slowpath) ;  /* 0x0000004800507944 */ /* 0x000fea0003c00000 */
[----:B------:R-:W-:-:S07]  /*47b0*/  MOV R4, R17 ;  /* 0x0000001100047202 */ /* 0x000fce0000000f00 */
.L_x_67:
[----:B------:R-:W-:Y:S05]  /*47c0*/  BSYNC.RECONVERGENT B0 ;  /* 0x0000000000007941 */ /* 0x000fea0003800200 */
.L_x_66:
[----:B------:R-:W-:-:S04]  /*47d0*/  FSETP.GEU.AND P0, PT, R4, 0.5, PT ;  /* 0x3f0000000400780b */ /* 0x000fc80003f0e000 */
[----:B------:R-:W-:-:S13]  /*47e0*/  FSETP.GT.AND P0, PT, R21, 0.0010000000474974513054, P0 ;  /* 0x3a83126f1500780b */ /* 0x000fda0000704000 */
[C-C-:B------:R-:W-:Y:S01]  /*47f0*/  @!P0 FADD R5, R3.reuse, R3.reuse ;  /* 0x0000000303058221 */ /* 0x140fe20000000000 */
[----:B------:R-:W-:Y:S01]  /*4800*/  @P0 FADD R0, R14, R14 ;  /* 0x0000000e0e000221 */ /* 0x000fe20000000000 */
[----:B------:R-:W-:Y:S02]  /*4810*/  @P0 FADD R2, -R3, 1 ;  /* 0x3f80000003020421 */ /* 0x000fe40000000100 */
[----:B------:R-:W-:Y:S02]  /*4820*/  @!P0 FMUL R16, R5, R14 ;  /* 0x0000000e05108220 */ /* 0x000fe40000400000 */
[----:B------:R-:W-:-:S07]  /*4830*/  @P0 FFMA R16, R0, R2, R3 ;  /* 0x0000000200100223 */ /* 0x000fce0000000003 */
.L_x_61:
[----:B------:R-:W-:-:S05]  /*4840*/  FMNMX3 R0, R10, R11, R16, !PT ;  /* 0x0000000b0a007276 */ /* 0x000fca0007800010 */
[----:B------:R-:W-:-:S05]  /*4850*/  FADD.SAT R0, RZ, R0 ;  /* 0x00000000ff007221 */ /* 0x000fca0000002000 */
[----:B------:R-:W-:Y:S01]  /*4860*/  FMNMX R21, R21, R0, !PT ;  /* 0x0000000015157209 */ /* 0x000fe20007800000 */
[----:B------:R-:W-:Y:S06]  /*4870*/  BRA `(.L_x_68) ;  /* 0x0000000c00747947 */ /* 0x000fec0003800000 */
.L_x_57:
[----:B-----5:R-:W0:Y:S01]  /*4880*/  LDC R3, c[0x0][0x3b4] ;  /* 0x0000ed00ff037b82 */ /* 0x020e220000000800 */
[----:B------:R-:W1:Y:S07]  /*4890*/  LDCU.64 UR4, c[0x0][0x388] ;  /* 0x00007100ff0477ac */ /* 0x000e6e0008000a00 */
[----:B------:R-:W0:Y:S01]  /*48a0*/  LDC R2, c[0x0][0x3b8] ;  /* 0x0000ee00ff027b82 */ /* 0x000e220000000800 */
[----:B-1----:R-:W-:-:S04]  /*48b0*/  ISETP.NE.U32.AND P0, PT, RZ, UR4, PT ;  /* 0x00000004ff007c0c */ /* 0x002fc8000bf05070 */
[----:B------:R-:W-:Y:S02]  /*48c0*/  ISETP.NE.AND.EX P0, PT, RZ, UR5, PT, P0 ;  /* 0x00000005ff007c0c */ /* 0x000fe4000bf05300 */
[----:B0-----:R-:W-:-:S04]  /*48d0*/  VIMNMX R5, PT, PT, R3, R2, PT ;  /* 0x0000000203057248 */ /* 0x001fc80003fe0100 */
[----:B------:R-:W-:-:S13]  /*48e0*/  ISETP.LT.OR P0, PT, R5, 0x1, !P0 ;  /* 0x000000010500780c */ /* 0x000fda0004701670 */
[----:B------:R-:W-:Y:S05]  /*48f0*/  @!P0 BRA `(.L_x_69) ;  /* 0x0000000000388947 */ /* 0x000fea0003800000 */
[----:B------:R-:W-:Y:S02]  /*4900*/  SHF.R.S32.HI R3, RZ, 0x1f, R8 ;  /* 0x0000001fff037819 */ /* 0x000fe40000011408 */
[----:B------:R-:W-:Y:S02]  /*4910*/  SHF.R.U32.HI R2, RZ, 0x4, R9 ;  /* 0x00000004ff027819 */ /* 0x000fe40000011609 */
[----:B------:R-:W-:Y:S02]  /*4920*/  LEA.HI R3, R3, R8, RZ, 0x4 ;  /* 0x0000000803037211 */ /* 0x000fe400078f20ff */
[----:B------:R-:W-:Y:S02]  /*4930*/  LOP3.LUT R2, R2, 0x1, RZ, 0xc0, !PT ;  /* 0x0000000102027812 */ /* 0x000fe400078ec0ff */
[----:B------:R-:W-:-:S04]  /*4940*/  SHF.R.S32.HI R0, RZ, 0x4, R3 ;  /* 0x00000004ff007819 */ /* 0x000fc80000011403 */
[----:B------:R-:W-:-:S04]  /*4950*/  LEA.HI R3, R3, R0, RZ, 0x1 ;  /* 0x0000000003037211 */ /* 0x000fc800078f08ff */
[----:B------:R-:W-:-:S04]  /*4960*/  LOP3.LUT R3, R3, 0xfffffffe, RZ, 0xc0, !PT ;  /* 0xfffffffe03037812 */ /* 0x000fc800078ec0ff */
[----:B------:R-:W-:Y:S01]  /*4970*/  IADD3 R3, PT, PT, R0, -R3, RZ ;  /* 0x8000000300037210 */ /* 0x000fe20007ffe0ff */
[----:B------:R-:W-:-:S03]  /*4980*/  HFMA2 R0, -RZ, RZ, 1.875, 0 ;  /* 0x3f800000ff007431 */ /* 0x000fc600000001ff */
[----:B------:R-:W-:Y:S02]  /*4990*/  ISETP.NE.AND P1, PT, R3, R2, PT ;  /* 0x000000020300720c */ /* 0x000fe40003f25270 */
[----:B------:R-:W-:Y:S02]  /*49a0*/  MOV R2, RZ ;  /* 0x000000ff00027202 */ /* 0x000fe40000000f00 */
[----:B------:R-:W-:-:S04]  /*49b0*/  FSEL R0, R0, 0.5, !P1 ;  /* 0x3f00000000007808 */ /* 0x000fc80004800000 */
[----:B------:R-:W-:Y:S01]  /*49c0*/  MOV R3, R0 ;  /* 0x0000000000037202 */ /* 0x000fe20000000f00 */
[----:B------:R-:W-:Y:S06]  /*49d0*/  BRA `(.L_x_70) ;  /* 0x0000000400087947 */ /* 0x000fec0003800000 */
.L_x_69:
[----:B------:R-:W-:Y:S01]  /*49e0*/  I2FP.F32.U32 R17, R3 ;  /* 0x0000000300117245 */ /* 0x000fe20000201000 */
[----:B------:R-:W-:Y:S01]  /*49f0*/  FADD.SAT R0, RZ, R0 ;  /* 0x00000000ff007221 */ /* 0x000fe20000002000 */
[----:B------:R-:W-:Y:S01]  /*4a00*/  I2FP.F32.U32 R15, R2 ;  /* 0x00000002000f7245 */ /* 0x000fe20000201000 */
[----:B------:R-:W-:Y:S01]  /*4a10*/  FADD.SAT R4, RZ, R4 ;  /* 0x00000004ff047221 */ /* 0x000fe20000002000 */
[----:B------:R-:W0:Y:S01]  /*4a20*/  LDCU UR4, c[0x0][0x3bc] ;  /* 0x00007780ff0477ac */ /* 0x000e220008000800 */
[----:B------:R-:W-:Y:S01]  /*4a30*/  FFMA R17, R0, R17, -0.5 ;  /* 0xbf00000000117423 */ /* 0x000fe20000000011 */
[----:B------:R-:W-:Y:S01]  /*4a40*/  IADD3 R3, PT, PT, R3, -0x1, RZ ;  /* 0xffffffff03037810 */ /* 0x000fe20007ffe0ff */
[----:B------:R-:W-:Y:S01]  /*4a50*/  FFMA R15, R4, R15, -0.5 ;  /* 0xbf000000040f7423 */ /* 0x000fe2000000000f */
[----:B------:R-:W-:Y:S01]  /*4a60*/  IADD3 R11, PT, PT, R2, -0x1, RZ ;  /* 0xffffffff020b7810 */ /* 0x000fe20007ffe0ff */
[----:B------:R-:W1:Y:S01]  /*4a70*/  F2I.FLOOR.NTZ R6, R17 ;  /* 0x0000001100067305 */ /* 0x000e620000207100 */
[----:B------:R-:W2:Y:S07]  /*4a80*/  LDC.64 R4, c[0x0][0x388] ;  /* 0x0000e200ff047b82 */ /* 0x000eae0000000a00 */
[----:B------:R-:W3:Y:S01]  /*4a90*/  F2I.FLOOR.NTZ R14, R15 ;  /* 0x0000000f000e7305 */ /* 0x000ee20000207100 */
[----:B-1----:R-:W-:-:S02]  /*4aa0*/  VIADDMNMX.RELU R0, R6, 0x1, R3, PT ;  /* 0x0000000106007846 */ /* 0x002fc40003801103 */
[----:B------:R-:W-:Y:S02]  /*4ab0*/  VIMNMX.RELU R3, PT, PT, R6, R3, PT ;  /* 0x0000000306037248 */ /* 0x000fe40003fe1100 */
[C---:B---3--:R-:W-:Y:S02]  /*4ac0*/  VIMNMX.RELU R2, PT, PT, R14.reuse, R11, PT ;  /* 0x0000000b0e027248 */ /* 0x048fe40003fe1100 */
[----:B------:R-:W-:-:S03]  /*4ad0*/  VIADDMNMX.RELU R11, R14, 0x1, R11, PT ;  /* 0x000000010e0b7846 */ /* 0x000fc6000380110b */
[C---:B0-----:R-:W-:Y:S02]  /*4ae0*/  IMAD R10, R2.reuse, UR4, R0 ;  /* 0x00000004020a7c24 */ /* 0x041fe4000f8e0200 */
[----:B------:R-:W-:-:S03]  /*4af0*/  IMAD R2, R2, UR4, R3 ;  /* 0x0000000402027c24 */ /* 0x000fc6000f8e0203 */
[----:B------:R-:W-:Y:S01]  /*4b00*/  SHF.L.U32 R23, R10, 0x2, RZ ;  /* 0x000000020a177819 */ /* 0x000fe200000006ff */
[C---:B------:R-:W-:Y:S01]  /*4b10*/  IMAD R10, R11.reuse, UR4, R3 ;  /* 0x000000040b0a7c24 */ /* 0x040fe2000f8e0203 */
[----:B------:R-:W-:Y:S01]  /*4b20*/  SHF.L.U32 R3, R2, 0x2, RZ ;  /* 0x0000000202037819 */ /* 0x000fe200000006ff */
[----:B------:R-:W-:Y:S01]  /*4b30*/  IMAD R2, R11, UR4, R0 ;  /* 0x000000040b027c24 */ /* 0x000fe2000f8e0200 */
[----:B------:R-:W-:Y:S01]  /*4b40*/  I2FP.F32.S32 R14, R14 ;  /* 0x0000000e000e7245 */ /* 0x000fe20000201400 */
[--C-:B--2---:R-:W-:Y:S01]  /*4b50*/  IMAD.WIDE R22, R23, 0x4, R4.reuse ;  /* 0x0000000417167825 */ /* 0x104fe200078e0204 */
[----:B------:R-:W-:Y:S01]  /*4b60*/  SHF.L.U32 R21, R10, 0x2, RZ ;  /* 0x000000020a157819 */ /* 0x000fe200000006ff */
[----:B------:R-:W0:Y:S02]  /*4b70*/  LDCU UR4, c[0x0][0x3d4] ;  /* 0x00007a80ff0477ac */ /* 0x000e240008000800 */
[----:B------:R-:W-:Y:S01]  /*4b80*/  IMAD.WIDE R10, R3, 0x4, R4 ;  /* 0x00000004030a7825 */ /* 0x000fe200078e0204 */
[----:B------:R-:W2:Y:S01]  /*4b90*/  LDG.E.CONSTANT R0, desc[UR6][R22.64+0x4] ;  /* 0x0000040616007981 */ /* 0x000ea2000c1e9900 */
[----:B------:R-:W-:-:S03]  /*4ba0*/  SHF.L.U32 R25, R2, 0x2, RZ ;  /* 0x0000000202197819 */ /* 0x000fc600000006ff */
[----:B------:R-:W3:Y:S01]  /*4bb0*/  LDG.E.CONSTANT R16, desc[UR6][R22.64] ;  /* 0x0000000616107981 */ /* 0x000ee2000c1e9900 */
[----:B------:R-:W-:-:S03]  /*4bc0*/  IMAD.WIDE R2, R21, 0x4, R4 ;  /* 0x0000000415027825 */ /* 0x000fc600078e0204 */
[----:B------:R-:W4:Y:S01]  /*4bd0*/  LDG.E.CONSTANT R19, desc[UR6][R22.64+0x8] ;  /* 0x0000080616137981 */ /* 0x000f22000c1e9900 */
[----:B------:R-:W-:-:S03]  /*4be0*/  IMAD.WIDE R4, R25, 0x4, R4 ;  /* 0x0000000419047825 */ /* 0x000fc600078e0204 */
[----:B------:R-:W5:Y:S04]  /*4bf0*/  LDG.E.CONSTANT R18, desc[UR6][R10.64] ;  /* 0x000000060a127981 */ /* 0x000f68000c1e9900 */
[----:B------:R-:W5:Y:S04]  /*4c00*/  LDG.E.CONSTANT R20, desc[UR6][R10.64+0x4] ;  /* 0x000004060a147981 */ /* 0x000f68000c1e9900 */
[----:B------:R1:W5:Y:S04]  /*4c10*/  LDG.E.CONSTANT R21, desc[UR6][R10.64+0x8] ;  /* 0x000008060a157981 */ /* 0x000368000c1e9900 */
[----:B------:R-:W5:Y:S04]  /*4c20*/  LDG.E.CONSTANT R25, desc[UR6][R2.64] ;  /* 0x0000000602197981 */ /* 0x000f68000c1e9900 */
[----:B------:R-:W5:Y:S04]  /*4c30*/  LDG.E.CONSTANT R24, desc[UR6][R2.64+0x4] ;  /* 0x0000040602187981 */ /* 0x000f68000c1e9900 */
[----:B------:R-:W5:Y:S04]  /*4c40*/  LDG.E.CONSTANT R27, desc[UR6][R2.64+0x8] ;  /* 0x00000806021b7981 */ /* 0x000f68000c1e9900 */
[----:B------:R-:W5:Y:S04]  /*4c50*/  LDG.E.CONSTANT R26, desc[UR6][R4.64] ;  /* 0x00000006041a7981 */ /* 0x000f68000c1e9900 */
[----:B------:R-:W5:Y:S04]  /*4c60*/  LDG.E.CONSTANT R22, desc[UR6][R4.64+0x4] ;  /* 0x0000040604167981 */ /* 0x000f68000c1e9900 */
[----:B------:R2:W5:Y:S01]  /*4c70*/  LDG.E.CONSTANT R23, desc[UR6][R4.64+0x8] ;  /* 0x0000080604177981 */ /* 0x000562000c1e9900 */
[----:B------:R-:W-:Y:S01]  /*4c80*/  I2FP.F32.S32 R6, R6 ;  /* 0x0000000600067245 */ /* 0x000fe20000201400 */
[----:B------:R-:W-:-:S04]  /*4c90*/  FADD R15, R15, -R14 ;  /* 0x8000000e0f0f7221 */ /* 0x000fc80000000000 */
[----:B------:R-:W-:Y:S01]  /*4ca0*/  FADD R6, R17, -R6 ;  /* 0x8000000611067221 */ /* 0x000fe20000000000 */
[----:B-1----:R-:W-:-:S03]  /*4cb0*/  FADD R11, -R15, 1 ;  /* 0x3f8000000f0b7421 */ /* 0x002fc60000000100 */
[C---:B------:R-:W-:Y:S01]  /*4cc0*/  FADD R10, -R6.reuse, 1 ;  /* 0x3f800000060a7421 */ /* 0x040fe20000000100 */
[----:B------:R-:W-:-:S03]  /*4cd0*/  FMUL R17, R6, R11 ;  /* 0x0000000b06117220 */ /* 0x000fc60000400000 */
[----:B------:R-:W-:Y:S01]  /*4ce0*/  FMUL R11, R10, R11 ;  /* 0x0000000b0a0b7220 */ /* 0x000fe20000400000 */
[----:B------:R-:W-:Y:S01]  /*4cf0*/  FMUL R10, R15, R10 ;  /* 0x0000000a0f0a7220 */ /* 0x000fe20000400000 */
[----:B------:R-:W-:Y:S01]  /*4d00*/  FMUL R15, R6, R15 ;  /* 0x0000000f060f7220 */ /* 0x000fe20000400000 */
[C---:B--2---:R-:W-:Y:S01]  /*4d10*/  FMUL R5, R17.reuse, R0 ;  /* 0x0000000011057220 */ /* 0x044fe20000400000 */
[C---:B---3--:R-:W-:Y:S01]  /*4d20*/  FMUL R16, R17.reuse, R16 ;  /* 0x0000001011107220 */ /* 0x048fe20000400000 */
[----:B----4-:R-:W-:-:S03]  /*4d30*/  FMUL R0, R17, R19 ;  /* 0x0000001311007220 */ /* 0x010fc60000400000 */
[C---:B-----5:R-:W-:Y:S01]  /*4d40*/  FFMA R3, R11.reuse, R18, R16 ;  /* 0x000000120b037223 */ /* 0x060fe20000000010 */
[C---:B------:R-:W-:Y:S01]  /*4d50*/  FFMA R5, R11.reuse, R20, R5 ;  /* 0x000000140b057223 */ /* 0x040fe20000000005 */
[----:B------:R-:W-:Y:S02]  /*4d60*/  FFMA R2, R11, R21, R0 ;  /* 0x000000150b027223 */ /* 0x000fe40000000000 */
[C---:B------:R-:W-:Y:S01]  /*4d70*/  FFMA R0, R10.reuse, R25, R3 ;  /* 0x000000190a007223 */ /* 0x040fe20000000003 */
[C---:B------:R-:W-:Y:S01]  /*4d80*/  FFMA R5, R10.reuse, R24, R5 ;  /* 0x000000180a057223 */ /* 0x040fe20000000005 */
[----:B------:R-:W-:Y:S02]  /*4d90*/  FFMA R2, R10, R27, R2 ;  /* 0x0000001b0a027223 */ /* 0x000fe40000000002 */
[C---:B------:R-:W-:Y:S01]  /*4da0*/  FFMA R0, R15.reuse, R26, R0 ;  /* 0x0000001a0f007223 */ /* 0x040fe20000000000 */
[C---:B------:R-:W-:Y:S01]  /*4db0*/  FFMA R5, R15.reuse, R22, R5 ;  /* 0x000000160f057223 */ /* 0x040fe20000000005 */
[----:B------:R-:W-:-:S02]  /*4dc0*/  FFMA R23, R15, R23, R2 ;  /* 0x000000170f177223 */ /* 0x000fc40000000002 */
[----:B0-----:R-:W-:Y:S01]  /*4dd0*/  FMUL R0, R0, UR4 ;  /* 0x0000000400007c20 */ /* 0x001fe20008400000 */
[----:B------:R-:W-:Y:S01]  /*4de0*/  FMUL R2, R5, UR4 ;  /* 0x0000000405027c20 */ /* 0x000fe20008400000 */
[----:B------:R-:W-:-:S07]  /*4df0*/  FMUL R3, R23, UR4 ;  /* 0x0000000417037c20 */ /* 0x000fce0008400000 */
.L_x_70:
[----:B------:R-:W-:Y:S01]  /*4e00*/  ISETP.GT.U32.AND P1, PT, R9, 0x17, PT ;  /* 0x000000170900780c */ /* 0x000fe20003f24070 */
[----:B------:R-:W-:Y:S01]  /*4e10*/  BSSY.RECONVERGENT B0, `(.L_x_71) ;  /* 0x0000027000007945 */ /* 0x000fe20003800200 */
[----:B------:R-:W-:Y:S02]  /*4e20*/  MOV R21, 0x3f800000 ;  /* 0x3f80000000157802 */ /* 0x000fe40000000f00 */
[----:B------:R-:W-:Y:S02]  /*4e30*/  ISETP.GT.OR P1, PT, R8, 0x17, P1 ;  /* 0x000000170800780c */ /* 0x000fe40000f24670 */
[----:B------:R-:W-:Y:S02]  /*4e40*/  MOV R10, R0 ;  /* 0x00000000000a7202 */ /* 0x000fe40000000f00 */
[----:B------:R-:W-:Y:S02]  /*4e50*/  MOV R11, R2 ;  /* 0x00000002000b7202 */ /* 0x000fe40000000f00 */
[----:B------:R-:W-:-:S07]  /*4e60*/  MOV R16, R3 ;  /* 0x0000000300107202 */ /* 0x000fce0000000f00 */
[----:B------:R-:W-:Y:S05]  /*4e70*/  @P1 BRA `(.L_x_72) ;  /* 0x0000000000801947 */ /* 0x000fea0003800000 */
[----:B------:R-:W-:Y:S01]  /*4e80*/  IADD3 R5, PT, PT, R9, -0x16, RZ ;  /* 0xffffffea09057810 */ /* 0x000fe20007ffe0ff */
[----:B------:R-:W-:Y:S01]  /*4e90*/  HFMA2 R11, -RZ, RZ, 1.875, 0 ;  /* 0x3f800000ff0b7431 */ /* 0x000fe200000001ff */
[----:B------:R-:W-:Y:S01]  /*4ea0*/  MOV R10, 0x3f800000 ;  /* 0x3f800000000a7802 */ /* 0x000fe20000000f00 */
[----:B------:R-:W-:Y:S01]  /*4eb0*/  HFMA2 R16, -RZ, RZ, 1.875, 0 ;  /* 0x3f800000ff107431 */ /* 0x000fe200000001ff */
[----:B------:R-:W-:-:S04]  /*4ec0*/  VIADDMNMX.U32 R5, R8, 0xffffffea, R5, PT ;  /* 0xffffffea08057846 */ /* 0x000fc80003800005 */
[----:B------:R-:W-:-:S13]  /*4ed0*/  ISETP.GE.U32.AND P1, PT, R5, -0x14, PT ;  /* 0xffffffec0500780c */ /* 0x000fda0003f26070 */
[----:B------:R-:W-:Y:S05]  /*4ee0*/  @!P1 BRA `(.L_x_72) ;  /* 0x0000000000649947 */ /* 0x000fea0003800000 */
[----:B------:R-:W-:Y:S02]  /*4ef0*/  MOV R11, RZ ;  /* 0x000000ff000b7202 */ /* 0x000fe40000000f00 */
[----:B------:R-:W-:Y:S02]  /*4f00*/  MOV R10, 0x3f800000 ;  /* 0x3f800000000a7802 */ /* 0x000fe40000000f00 */
[----:B------:R-:W-:Y:S01]  /*4f10*/  MOV R16, 0x3f800000 ;  /* 0x3f80000000107802 */ /* 0x000fe20000000f00 */
[----:B------:R-:W-:Y:S06]  /*4f20*/  @P0 BRA `(.L_x_72) ;  /* 0x0000000000540947 */ /* 0x000fec0003800000 */
[----:B------:R-:W-:Y:S01]  /*4f30*/  ISETP.NE.AND P0, PT, R13, 0x2, PT ;  /* 0x000000020d00780c */ /* 0x000fe20003f05270 */
[----:B------:R-:W-:Y:S01]  /*4f40*/  HFMA2 R10, -RZ, RZ, 1.875, 0 ;  /* 0x3f800000ff0a7431 */ /* 0x000fe200000001ff */
[----:B------:R-:W-:Y:S02]  /*4f50*/  MOV R11, 0x3f666666 ;  /* 0x3f666666000b7802 */ /* 0x000fe40000000f00 */
[----:B------:R-:W-:-:S09]  /*4f60*/  MOV R16, 0x3e4ccccd ;  /* 0x3e4ccccd00107802 */ /* 0x000fd20000000f00 */
[----:B------:R-:W-:Y:S05]  /*4f70*/  @!P0 BRA `(.L_x_72) ;  /* 0x0000000000408947 */ /* 0x000fea0003800000 */
[----:B------:R-:W-:Y:S02]  /*4f80*/  IADD3 R4, PT, PT, R13, -0x3, RZ ;  /* 0xfffffffd0d047810 */ /* 0x000fe40007ffe0ff */
[----:B------:R-:W-:Y:S02]  /*4f90*/  MOV R11, 0x3f4ccccd ;  /* 0x3f4ccccd000b7802 */ /* 0x000fe40000000f00 */
[----:B------:R-:W-:Y:S02]  /*4fa0*/  ISETP.GE.U32.AND P0, PT, R4, 0x5, PT ;  /* 0x000000050400780c */ /* 0x000fe40003f06070 */
[----:B------:R-:W-:Y:S02]  /*4fb0*/  MOV R10, 0x3e4ccccd ;  /* 0x3e4ccccd000a7802 */ /* 0x000fe40000000f00 */
[----:B------:R-:W-:-:S09]  /*4fc0*/  MOV R16, 0x3e4ccccd ;  /* 0x3e4ccccd00107802 */ /* 0x000fd20000000f00 */
[----:B------:R-:W-:Y:S05]  /*4fd0*/  @!P0 BRA `(.L_x_72) ;  /* 0x0000000000288947 */ /* 0x000fea0003800000 */
[----:B------:R-:W-:Y:S01]  /*4fe0*/  ISETP.NE.AND P0, PT, R13, 0x8, PT ;  /* 0x000000080d00780c */ /* 0x000fe20003f05270 */
[----:B------:R-:W-:Y:S01]  /*4ff0*/  HFMA2 R16, -RZ, RZ, 1.849609375, 1638 ;  /* 0x3f666666ff107431 */ /* 0x000fe200000001ff */
[----:B------:R-:W-:Y:S01]  /*5000*/  MOV R11, 0x3ecccccd ;  /* 0x3ecccccd000b7802 */ /* 0x000fe20000000f00 */
[----:B------:R-:W-:-:S10]  /*5010*/  HFMA2 R10, -RZ, RZ, 1.57421875, -19.203125 ;  /* 0x3e4ccccdff0a7431 */ /* 0x000fd400000001ff */
[----:B------:R-:W-:Y:S05]  /*5020*/  @!P0 BRA `(.L_x_72) ;  /* 0x0000000000148947 */ /* 0x000fea0003800000 */
[----:B------:R-:W-:-:S04]  /*5030*/  IADD3 R13, PT, PT, R13, -0x9, RZ ;  /* 0xfffffff70d0d7810 */ /* 0x000fc80007ffe0ff */
[----:B------:R-:W-:-:S04]  /*5040*/  ISETP.GE.U32.AND P0, PT, R13, 0x7, PT ;  /* 0x000000070d00780c */ /* 0x000fc80003f06070 */
[----:B------:R-:W-:Y:S02]  /*5050*/  FSEL R10, R0, 0.20000000298023223877, P0 ;  /* 0x3e4ccccd000a7808 */ /* 0x000fe40000000000 */
[----:B------:R-:W-:Y:S02]  /*5060*/  FSEL R11, R2, 0.80000001192092895508, P0 ;  /* 0x3f4ccccd020b7808 */ /* 0x000fe40000000000 */
[----:B------:R-:W-:-:S07]  /*5070*/  FSEL R16, R3, 0.89999997615814208984, P0 ;  /* 0x3f66666603107808 */ /* 0x000fce0000000000 */
.L_x_72:
[----:B------:R-:W-:Y:S05]  /*5080*/  BSYNC.RECONVERGENT B0 ;  /* 0x0000000000007941 */ /* 0x000fea0003800200 */
.L_x_71:
[----:B------:R-:W-:Y:S05]  /*5090*/  BRA `(.L_x_68) ;  /* 0x00000004006c7947 */ /* 0x000fea0003800000 */
.L_x_56:
[----:B-----5:R-:W0:Y:S01]  /*50a0*/  LDC.64 R2, c[0x0][0x3c0] ;  /* 0x0000f000ff027b82 */ /* 0x020e220000000a00 */
[----:B------:R-:W-:Y:S01]  /*50b0*/  FADD.SAT R0, RZ, R0 ;  /* 0x00000000ff007221 */ /* 0x000fe20000002000 */
[----:B------:R-:W-:Y:S01]  /*50c0*/  FADD.SAT R14, RZ, R4 ;  /* 0x00000004ff0e7221 */ /* 0x000fe20000002000 */
[----:B------:R-:W1:Y:S01]  /*50d0*/  LDCU UR4, c[0x0][0x3c8] ;  /* 0x00007900ff0477ac */ /* 0x000e620008000800 */
[----:B------:R-:W2:Y:S01]  /*50e0*/  LDCU UR5, c[0x0][0x3dc] ;  /* 0x00007b80ff0577ac */ /* 0x000ea20008000800 */
[----:B0-----:R-:W-:Y:S02]  /*50f0*/  I2FP.F32.S32 R5, R2 ;  /* 0x0000000200057245 */ /* 0x001fe40000201400 */
[----:B------:R-:W-:Y:S02]  /*5100*/  I2FP.F32.S32 R11, R3 ;  /* 0x00000003000b7245 */ /* 0x000fe40000201400 */
[----:B------:R-:W-:Y:S01]  /*5110*/  IADD3 R10, PT, PT, R3, -0x1, RZ ;  /* 0xffffffff030a7810 */ /* 0x000fe20007ffe0ff */
[----:B------:R-:W-:-:S02]  /*5120*/  FFMA R0, R0, R5, -0.5 ;  /* 0xbf00000000007423 */ /* 0x000fc40000000005 */
[----:B------:R-:W-:Y:S01]  /*5130*/  FFMA R14, R14, R11, -0.5 ;  /* 0xbf0000000e0e7423 */ /* 0x000fe2000000000b */
[----:B------:R-:W0:Y:S01]  /*5140*/  LDC.64 R4, c[0x0][0x390] ;  /* 0x0000e400ff047b82 */ /* 0x000e220000000a00 */
[----:B------:R-:W3:Y:S01]  /*5150*/  F2I.FLOOR.NTZ R6, R0 ;  /* 0x0000000000067305 */ /* 0x000ee20000207100 */
[----:B------:R-:W-:-:S07]  /*5160*/  IADD3 R11, PT, PT, R2, -0x1, RZ ;  /* 0xffffffff020b7810 */ /* 0x000fce0007ffe0ff */
[----:B------:R-:W4:Y:S01]  /*5170*/  F2I.FLOOR.NTZ R13, R14 ;  /* 0x0000000e000d7305 */ /* 0x000f220000207100 */
[C---:B---3--:R-:W-:Y:S02]  /*5180*/  VIADDMNMX.RELU R2, R6.reuse, 0x1, R11, PT ;  /* 0x0000000106027846 */ /* 0x048fe4000380110b */
[----:B------:R-:W-:Y:S02]  /*5190*/  VIMNMX.RELU R11, PT, PT, R6, R11, PT ;  /* 0x0000000b060b7248 */ /* 0x000fe40003fe1100 */
[C---:B----4-:R-:W-:Y:S02]  /*51a0*/  VIMNMX.RELU R3, PT, PT, R13.reuse, R10, PT ;  /* 0x0000000a0d037248 */ /* 0x050fe40003fe1100 */
        /* <DEDUP_REMOVED lines=12> */
[----:B------:R-:W3:Y:S04]  /*5270*/  LDG.E.CONSTANT R16, desc[UR6][R22.64] ;  /* 0x0000000616107981 */ /* 0x000ee8000c1e9900 */
[----:B------:R-:W4:Y:S01]  /*5280*/  LDG.E.CONSTANT R15, desc[UR6][R22.64+0x4] ;  /* 0x00000406160f7981 */ /* 0x000f22000c1e9900 */
[----:B------:R-:W-:-:S03]  /*5290*/  IMAD.WIDE R2, R17, 0x4, R4 ;  /* 0x0000000411027825 */ /* 0x000fc600078e0204 */
[----:B------:R-:W2:Y:S01]  /*52a0*/  LDG.E.CONSTANT R18, desc[UR6][R22.64+0x8] ;  /* 0x0000080616127981 */ /* 0x000ea2000c1e9900 */
[----:B------:R-:W-:-:S03]  /*52b0*/  IMAD.WIDE R4, R21, 0x4, R4 ;  /* 0x0000000415047825 */ /* 0x000fc600078e0204 */
[----:B------:R-:W2:Y:S04]  /*52c0*/  LDG.E.CONSTANT R17, desc[UR6][R10.64] ;  /* 0x000000060a117981 */ /* 0x000ea8000c1e9900 */
[----:B------:R-:W2:Y:S04]  /*52d0*/  LDG.E.CONSTANT R19, desc[UR6][R10.64+0x4] ;  /* 0x000004060a137981 */ /* 0x000ea8000c1e9900 */
[----:B------:R0:W2:Y:S04]  /*52e0*/  LDG.E.CONSTANT R20, desc[UR6][R10.64+0x8] ;  /* 0x000008060a147981 */ /* 0x0000a8000c1e9900 */
[----:B------:R-:W2:Y:S04]  /*52f0*/  LDG.E.CONSTANT R24, desc[UR6][R2.64] ;  /* 0x0000000602187981 */ /* 0x000ea8000c1e9900 */
[----:B------:R-:W2:Y:S04]  /*5300*/  LDG.E.CONSTANT R21, desc[UR6][R2.64+0x4] ;  /* 0x0000040602157981 */ /* 0x000ea8000c1e9900 */
[----:B------:R3:W2:Y:S04]  /*5310*/  LDG.E.CONSTANT R26, desc[UR6][R2.64+0x8] ;  /* 0x00000806021a7981 */ /* 0x0006a8000c1e9900 */
[----:B------:R-:W2:Y:S04]  /*5320*/  LDG.E.CONSTANT R25, desc[UR6][R4.64] ;  /* 0x0000000604197981 */ /* 0x000ea8000c1e9900 */
[----:B------:R-:W2:Y:S04]  /*5330*/  LDG.E.CONSTANT R22, desc[UR6][R4.64+0x4] ;  /* 0x0000040604167981 */ /* 0x000ea8000c1e9900 */
[----:B------:R4:W2:Y:S01]  /*5340*/  LDG.E.CONSTANT R23, desc[UR6][R4.64+0x8] ;  /* 0x0000080604177981 */ /* 0x0008a2000c1e9900 */
[----:B------:R-:W-:Y:S01]  /*5350*/  I2FP.F32.S32 R27, R13 ;  /* 0x0000000d001b7245 */ /* 0x000fe20000201400 */
[----:B------:R-:W-:Y:S01]  /*5360*/  BSSY.RECONVERGENT B0, `(.L_x_73) ;  /* 0x000002c000007945 */ /* 0x000fe20003800200 */
[----:B------:R-:W-:-:S03]  /*5370*/  I2FP.F32.S32 R13, R6 ;  /* 0x00000006000d7245 */ /* 0x000fc60000201400 */
[----:B------:R-:W-:Y:S02]  /*5380*/  FADD R14, R14, -R27 ;  /* 0x8000001b0e0e7221 */ /* 0x000fe40000000000 */
[----:B------:R-:W-:Y:S02]  /*5390*/  FADD R13, R0, -R13 ;  /* 0x8000000d000d7221 */ /* 0x000fe40000000000 */
[C---:B------:R-:W-:Y:S02]  /*53a0*/  FADD R0, -R14.reuse, 1 ;  /* 0x3f8000000e007421 */ /* 0x040fe40000000100 */
[C---:B0-----:R-:W-:Y:S02]  /*53b0*/  FADD R11, -R13.reuse, 1 ;  /* 0x3f8000000d0b7421 */ /* 0x041fe40000000100 */
[-C--:B------:R-:W-:Y:S02]  /*53c0*/  FMUL R27, R13, R0.reuse ;  /* 0x000000000d1b7220 */ /* 0x080fe40000400000 */
[----:B------:R-:W-:Y:S01]  /*53d0*/  FMUL R0, R11, R0 ;  /* 0x000000000b007220 */ /* 0x000fe20000400000 */
[----:B------:R-:W-:Y:S01]  /*53e0*/  FMUL R11, R14, R11 ;  /* 0x0000000b0e0b7220 */ /* 0x000fe20000400000 */
[----:B------:R-:W-:Y:S01]  /*53f0*/  FMUL R14, R13, R14 ;  /* 0x0000000e0d0e7220 */ /* 0x000fe20000400000 */
[C---:B---3--:R-:W-:Y:S01]  /*5400*/  FMUL R3, R27.reuse, R16 ;  /* 0x000000101b037220 */ /* 0x048fe20000400000 */
[C---:B----4-:R-:W-:Y:S01]  /*5410*/  FMUL R4, R27.reuse, R15 ;  /* 0x0000000f1b047220 */ /* 0x050fe20000400000 */
[----:B--2---:R-:W-:-:S02]  /*5420*/  FMUL R27, R27, R18 ;  /* 0x000000121b1b7220 */ /* 0x004fc40000400000 */
[C---:B------:R-:W-:Y:S01]  /*5430*/  FFMA R2, R0.reuse, R17, R3 ;  /* 0x0000001100027223 */ /* 0x040fe20000000003 */
[C---:B------:R-:W-:Y:S01]  /*5440*/  FFMA R4, R0.reuse, R19, R4 ;  /* 0x0000001300047223 */ /* 0x040fe20000000004 */
[----:B------:R-:W-:Y:S02]  /*5450*/  FFMA R27, R0, R20, R27 ;  /* 0x00000014001b7223 */ /* 0x000fe4000000001b */
[C---:B------:R-:W-:Y:S01]  /*5460*/  FFMA R3, R11.reuse, R24, R2 ;  /* 0x000000180b037223 */ /* 0x040fe20000000002 */
[C---:B------:R-:W-:Y:S01]  /*5470*/  FFMA R21, R11.reuse, R21, R4 ;  /* 0x000000150b157223 */ /* 0x040fe20000000004 */
[----:B------:R-:W-:Y:S02]  /*5480*/  FFMA R26, R11, R26, R27 ;  /* 0x0000001a0b1a7223 */ /* 0x000fe4000000001b */
[C---:B------:R-:W-:Y:S01]  /*5490*/  FFMA R3, R14.reuse, R25, R3 ;  /* 0x000000190e037223 */ /* 0x040fe20000000003 */
[----:B------:R-:W-:-:S03]  /*54a0*/  FFMA R11, R14, R22, R21 ;  /* 0x000000160e0b7223 */ /* 0x000fc60000000015 */
[----:B-1----:R-:W-:Y:S01]  /*54b0*/  FMUL R10, R3, UR4 ;  /* 0x00000004030a7c20 */ /* 0x002fe20008400000 */
[----:B------:R-:W-:Y:S01]  /*54c0*/  FFMA R16, R14, R23, R26 ;  /* 0x000000170e107223 */ /* 0x000fe2000000001a */
[----:B------:R-:W-:Y:S02]  /*54d0*/  FMUL R11, R11, UR4 ;  /* 0x000000040b0b7c20 */ /* 0x000fe40008400000 */
[----:B------:R-:W-:Y:S01]  /*54e0*/  FMUL R10, R10, UR5 ;  /* 0x000000050a0a7c20 */ /* 0x000fe20008400000 */
[----:B------:R-:W-:Y:S01]  /*54f0*/  FMUL R16, R16, UR4 ;  /* 0x0000000410107c20 */ /* 0x000fe20008400000 */
[----:B------:R-:W-:-:S03]  /*5500*/  FMUL R11, R11, UR5 ;  /* 0x000000050b0b7c20 */ /* 0x000fc60008400000 */
[----:B------:R-:W-:-:S05]  /*5510*/  FMUL R16, R16, UR5 ;  /* 0x0000000510107c20 */ /* 0x000fca0008400000 */
        /* <DEDUP_REMOVED lines=16> */
.L_x_74:
[----:B------:R-:W-:Y:S05]  /*5620*/  BSYNC.RECONVERGENT B0 ;  /* 0x0000000000007941 */ /* 0x000fea0003800200 */
.L_x_73:
[----:B------:R-:W-:-:S05]  /*5630*/  FMNMX3 R21, R10, R11, R16, !PT ;  /* 0x0000000b0a157276 */ /* 0x000fca0007800010 */
[----:B------:R-:W-:-:S07]  /*5640*/  FADD.SAT R21, RZ, R21 ;  /* 0x00000015ff157221 */ /* 0x000fce0000002000 */
.L_x_68:
[----:B------:R-:W0:Y:S01]  /*5650*/  LDCU UR4, c[0x0][0x3e4] ;  /* 0x00007c80ff0477ac */ /* 0x000e220008000800 */
[----:B------:R-:W-:Y:S01]  /*5660*/  FSETP.GT.AND P0, PT, R21, 0.0010000000474974513054, PT ;  /* 0x3a83126f1500780b */ /* 0x000fe20003f04000 */
[----:B------:R-:W-:Y:S03]  /*5670*/  BSSY.RECONVERGENT B0, `(.L_x_75) ;  /* 0x00002d3000007945 */ /* 0x000fe60003800200 */
[----:B0-----:R-:W-:-:S13]  /*5680*/  ISETP.EQ.OR P0, PT, RZ, UR4, !P0 ;  /* 0x00000004ff007c0c */ /* 0x001fda000c702670 */
[----:B------:R-:W-:Y:S05]  /*5690*/  @P0 BRA `(.L_x_76) ;  /* 0x0000002c00400947 */ /* 0x000fea0003800000 */
[----:B------:R-:W-:Y:S01]  /*56a0*/  IADD3 R0, PT, PT, R21, 0x1800000, RZ ;  /* 0x0180000015007810 */ /* 0x000fe20007ffe0ff */
[----:B------:R-:W-:Y:S03]  /*56b0*/  BSSY.RECONVERGENT B1, `(.L_x_77) ;  /* 0x000000d000017945 */ /* 0x000fe60003800200 */
[----:B------:R-:W-:-:S04]  /*56c0*/  LOP3.LUT R0, R0, 0x7f800000, RZ, 0xc0, !PT ;  /* 0x7f80000000007812 */ /* 0x000fc800078ec0ff */
[----:B------:R-:W-:-:S13]  /*56d0*/  ISETP.GT.U32.AND P0, PT, R0, 0x1ffffff, PT ;  /* 0x01ffffff0000780c */ /* 0x000fda0003f04070 */
[----:B------:R-:W-:Y:S05]  /*56e0*/  @P0 BRA `(.L_x_78) ;  /* 0x0000000000140947 */ /* 0x000fea0003800000 */
[----:B------:R-:W-:Y:S02]  /*56f0*/  MOV R0, R21 ;  /* 0x0000001500007202 */ /* 0x000fe40000000f00 */
[----:B------:R-:W-:-:S07]  /*5700*/  MOV R4, 0x5720 ;  /* 0x0000572000047802 */ /* 0x000fce0000000f00 */
[----:B------:R-:W-:Y:S05]  /*5710*/  CALL.REL.NOINC `($__internal_0_$__cuda_sm20_rcp_rn_f32_slowpath) ;  /* 0x0000003400a07944 */ /* 0x000fea0003c00000 */
[----:B------:R-:W-:Y:S01]  /*5720*/  MOV R3, R0 ;  /* 0x0000000000037202 */ /* 0x000fe20000000f00 */
[----:B------:R-:W-:Y:S06]  /*5730*/  BRA `(.L_x_79) ;  /* 0x0000000000107947 */ /* 0x000fec0003800000 */
.L_x_78:
[----:B------:R-:W0:Y:S02]  /*5740*/  MUFU.RCP R0, R21 ;  /* 0x0000001500007308 */ /* 0x000e240000001000 */
[----:B0-----:R-:W-:-:S04]  /*5750*/  FFMA R2, R0, R21, -1 ;  /* 0xbf80000000027423 */ /* 0x001fc80000000015 */
[----:B------:R-:W-:-:S04]  /*5760*/  FADD.FTZ R3, -R2, -RZ ;  /* 0x800000ff02037221 */ /* 0x000fc80000010100 */
[----:B------:R-:W-:-:S07]  /*5770*/  FFMA R3, R0, R3, R0 ;  /* 0x0000000300037223 */ /* 0x000fce0000000000 */
.L_x_79:
[----:B------:R-:W-:Y:S05]  /*5780*/  BSYNC.RECONVERGENT B1 ;  /* 0x0000000000017941 */ /* 0x000fea0003800200 */
.L_x_77:
[----:B------:R-:W0:Y:S01]  /*5790*/  LDCU UR4, c[0x0][0x3e8] ;  /* 0x00007d00ff0477ac */ /* 0x000e220008000800 */
[----:B------:R-:W-:Y:S01]  /*57a0*/  BSSY.RECONVERGENT B1, `(.L_x_80) ;  /* 0x00002bc000017945 */ /* 0x000fe20003800200 */
[----:B------:R-:W-:Y:S01]  /*57b0*/  FMUL R0, R10, R3 ;  /* 0x000000030a007220 */ /* 0x000fe20000400000 */
        /* <DEDUP_REMOVED lines=8> */
[----:B------:R-:W-:-:S13]  /*5840*/  FSETP.GEU.AND P0, PT, R0, 0.01799999922513961792, PT ;  /* 0x3c9374bc0000780b */ /* 0x000fda0003f0e000 */
[----:B------:R-:W-:Y:S01]  /*5850*/  @!P0 FMUL R10, R0, 4.5 ;  /* 0x40900000000a8820 */ /* 0x000fe20000400000 */
[----:B------:R-:W-:Y:S06]  /*5860*/  @!P0 BRA `(.L_x_84) ;  /* 0x00000004001c8947 */ /* 0x000fec0003800000 */
[----:B------:R-:W-:Y:S01]  /*5870*/  FSETP.NEU.AND P0, PT, R0, 1, PT ;  /* 0x3f8000000000780b */ /* 0x000fe20003f0d000 */
[----:B------:R-:W-:Y:S01]  /*5880*/  BSSY.RECONVERGENT B3, `(.L_x_85) ;  /* 0x0000044000037945 */ /* 0x000fe20003800200 */
[----:B------:R-:W-:Y:S01]  /*5890*/  HFMA2 R5, -RZ, RZ, 1.875, 0 ;  /* 0x3f800000ff057431 */ /* 0x000fe200000001ff */
[----:B------:R-:W-:-:S10]  /*58a0*/  MOV R10, 0x3f8cac08 ;  /* 0x3f8cac08000a7802 */ /* 0x000fd40000000f00 */
[----:B------:R-:W-:Y:S05]  /*58b0*/  @!P0 BRA `(.L_x_86) ;  /* 0x0000000400008947 */ /* 0x000fea0003800000 */
[----:B------:R-:W-:-:S13]  /*58c0*/  FSETP.NAN.AND P0, PT, |R0|, |R0|, PT ;  /* 0x400000000000720b */ /* 0x000fda0003f08200 */
[----:B------:R-:W-:Y:S01]  /*58d0*/  @P0 FADD R5, R0, 0.44999998807907104492 ;  /* 0x3ee6666600050421 */ /* 0x000fe20000000000 */
        /* <DEDUP_REMOVED lines=22> */
[C---:B------:R-:W-:Y:S01]  /*5a40*/  FFMA R15, R14.reuse, R17, 0.0032181653659790754318 ;  /* 0x3b52e7db0e0f7423 */ /* 0x040fe20000000011 */
        /* <DEDUP_REMOVED lines=13> */
[----:B------:R-:W-:Y:S01]  /*5b20*/  FMUL R2, R5, 0.44999998807907104492 ;  /* 0x3ee6666605027820 */ /* 0x000fe20000400000 */
[----:B------:R-:W-:-:S03]  /*5b30*/  FADD R4, -R4, R5 ;  /* 0x0000000504047221 */ /* 0x000fc60000000100 */
[----:B------:R-:W0:Y:S01]  /*5b40*/  FRND R13, R2 ;  /* 0x00000002000d7307 */ /* 0x000e220000201000 */
[----:B------:R-:W-:Y:S01]  /*5b50*/  FADD R4, R15, -R4 ;  /* 0x800000040f047221 */ /* 0x000fe20000000000 */
[----:B------:R-:W-:Y:S01]  /*5b60*/  FFMA R5, R5, 0.44999998807907104492, -R2 ;  /* 0x3ee6666605057823 */ /* 0x000fe20000000802 */
[----:B------:R-:W-:Y:S01]  /*5b70*/  HFMA2 R15, -RZ, RZ, 0.64013671875, -15.109375 ;  /* 0x391fcb8eff0f7431 */ /* 0x000fe200000001ff */
[----:B------:R-:W-:Y:S02]  /*5b80*/  FSETP.GT.AND P1, PT, |R2|, 152, PT ;  /* 0x431800000200780b */ /* 0x000fe40003f24200 */
[----:B------:R-:W-:Y:S02]  /*5b90*/  FFMA R5, R4, 0.44999998807907104492, R5 ;  /* 0x3ee6666604057823 */ /* 0x000fe40000000005 */
        /* <DEDUP_REMOVED lines=18> */
.L_x_86:
[----:B------:R-:W-:Y:S05]  /*5cc0*/  BSYNC.RECONVERGENT B3 ;  /* 0x0000000000037941 */ /* 0x000fea0003800200 */
.L_x_85:
[----:B------:R-:W-:-:S07]  /*5cd0*/  FFMA R10, R5, R10, -0.098999999463558197021 ;  /* 0xbdcac083050a7423 */ /* 0x000fce000000000a */
.L_x_84:
[----:B------:R-:W-:Y:S05]  /*5ce0*/  BSYNC.RECONVERGENT B2 ;  /* 0x0000000000027941 */ /* 0x000fea0003800200 */
.L_x_83:
[----:B------:R-:W-:Y:S01]  /*5cf0*/  FMUL R11, R11, R3 ;  /* 0x000000030b0b7220 */ /* 0x000fe20000400000 */
[----:B------:R-:W-:Y:S01]  /*5d00*/  BSSY.RECONVERGENT B2, `(.L_x_87) ;  /* 0x000004e000027945 */ /* 0x000fe20003800200 */
[----:B------:R-:W-:-:S03]  /*5d10*/  MOV R0, RZ ;  /* 0x000000ff00007202 */ /* 0x000fc60000000f00 */
[----:B------:R-:W-:-:S13]  /*5d20*/  FSETP.GTU.AND P0, PT, R11, RZ, PT ;  /* 0x000000ff0b00720b */ /* 0x000fda0003f0c000 */
[----:B------:R-:W-:Y:S05]  /*5d30*/  @!P0 BRA `(.L_x_88) ;  /* 0x0000000400288947 */ /* 0x000fea0003800000 */
[----:B------:R-:W-:-:S13]  /*5d40*/  FSETP.GEU.AND P0, PT, R11, 0.01799999922513961792, PT ;  /* 0x3c9374bc0b00780b */ /* 0x000fda0003f0e000 */
[----:B------:R-:W-:Y:S01]  /*5d50*/  @!P0 FMUL R0, R11, 4.5 ;  /* 0x409000000b008820 */ /* 0x000fe20000400000 */
[----:B------:R-:W-:Y:S06]  /*5d60*/  @!P0 BRA `(.L_x_88) ;  /* 0x00000004001c8947 */ /* 0x000fec0003800000 */
[----:B------:R-:W-:Y:S01]  /*5d70*/  FSETP.NEU.AND P0, PT, R11, 1, PT ;  /* 0x3f8000000b00780b */ /* 0x000fe20003f0d000 */
[----:B------:R-:W-:Y:S01]  /*5d80*/  BSSY.RECONVERGENT B3, `(.L_x_89) ;  /* 0x0000044000037945 */ /* 0x000fe20003800200 */
[----:B------:R-:W-:Y:S01]  /*5d90*/  HFMA2 R0, -RZ, RZ, 1.88671875, -0.06298828125 ;  /* 0x3f8cac08ff007431 */ /* 0x000fe200000001ff */
[----:B------:R-:W-:-:S10]  /*5da0*/  MOV R5, 0x3f800000 ;  /* 0x3f80000000057802 */ /* 0x000fd40000000f00 */
[----:B------:R-:W-:Y:S05]  /*5db0*/  @!P0 BRA `(.L_x_90) ;  /* 0x0000000400008947 */ /* 0x000fea0003800000 */
[----:B------:R-:W-:-:S13]  /*5dc0*/  FSETP.NAN.AND P0, PT, |R11|, |R11|, PT ;  /* 0x4000000b0b00720b */ /* 0x000fda0003f08200 */
[----:B------:R-:W-:Y:S01]  /*5dd0*/  @P0 FADD R5, R11, 0.44999998807907104492 ;  /* 0x3ee666660b050421 */ /* 0x000fe20000000000 */
[----:B------:R-:W-:Y:S06]  /*5de0*/  @P0 BRA `(.L_x_90) ;  /* 0x0000000000f40947 */ /* 0x000fec0003800000 */
[C---:B------:R-:W-:Y:S01]  /*5df0*/  FMUL R2, |R11|.reuse, 16777216 ;  /* 0x4b8000000b027820 */ /* 0x040fe20000400200 */
[C---:B------:R-:W-:Y:S01]  /*5e00*/  FSETP.GEU.AND P0, PT, |R11|.reuse, 1.175494350822287508e-38, PT ;  /* 0x008000000b00780b */ /* 0x040fe20003f0e200 */
[----:B------:R-:W-:Y:S01]  /*5e10*/  HFMA2 R17, -RZ, RZ, 0.771484375, 0.21533203125 ;  /* 0x3a2c32e4ff117431 */ /* 0x000fe200000001ff */
[----:B------:R-:W-:Y:S02]  /*5e20*/  FSETP.NEU.AND P2, PT, |R11|, +INF , PT ;  /* 0x7f8000000b00780b */ /* 0x000fe40003f4d200 */
[----:B------:R-:W-:-:S04]  /*5e30*/  FSEL R2, R2, |R11|, !P0 ;  /* 0x4000000b02027208 */ /* 0x000fc80004000000 */
[----:B------:R-:W-:-:S04]  /*5e40*/  IADD3 R4, PT, PT, R2, -0x3f3504f3, RZ ;  /* 0xc0cafb0d02047810 */ /* 0x000fc80007ffe0ff */
[----:B------:R-:W-:Y:S02]  /*5e50*/  LOP3.LUT R5, R4, 0xff800000, RZ, 0xc0, !PT ;  /* 0xff80000004057812 */ /* 0x000fe400078ec0ff */
[----:B------:R-:W-:Y:S01]  /*5e60*/  FSEL R4, RZ, -24, P0 ;  /* 0xc1c00000ff047808 */ /* 0x000fe20000000000 */
[----:B------:R-:W-:Y:S01]  /*5e70*/  @!P2 FADD R11, R11, R11 ;  /* 0x0000000b0b0ba221 */ /* 0x000fe20000000000 */
[-C--:B------:R-:W-:Y:S02]  /*5e80*/  IADD3 R2, PT, PT, R2, -R5.reuse, RZ ;  /* 0x8000000502027210 */ /* 0x080fe40007ffe0ff */
[----:B------:R-:W-:-:S03]  /*5e90*/  I2FP.F32.S32 R5, R5 ;  /* 0x0000000500057245 */ /* 0x000fc60000201400 */
[C---:B------:R-:W-:Y:S01]  /*5ea0*/  FADD R6, R2.reuse, 1 ;  /* 0x3f80000002067421 */ /* 0x040fe20000000000 */
[----:B------:R-:W-:Y:S01]  /*5eb0*/  FADD R13, R2, -1 ;  /* 0xbf800000020d7421 */ /* 0x000fe20000000000 */
[----:B------:R-:W-:-:S03]  /*5ec0*/  FFMA R5, R5, 1.1920928955078125e-07, R4 ;  /* 0x3400000005057823 */ /* 0x000fc60000000004 */
[----:B------:R-:W-:Y:S01]  /*5ed0*/  FADD R15, R13, R13 ;  /* 0x0000000d0d0f7221 */ /* 0x000fe20000000000 */
[----:B------:R-:W0:Y:S03]  /*5ee0*/  MUFU.RCP R6, R6 ;  /* 0x0000000600067308 */ /* 0x000e260000001000 */
        /* <DEDUP_REMOVED lines=24> */
[----:B------:R-:W-:Y:S02]  /*6070*/  MOV R15, 0x391fcb8e ;  /* 0x391fcb8e000f7802 */ /* 0x000fe40000000f00 */
[----:B------:R-:W-:Y:S01]  /*6080*/  FSETP.GT.AND P1, PT, |R2|, 152, PT ;  /* 0x431800000200780b */ /* 0x000fe20003f24200 */
        /* <DEDUP_REMOVED lines=19> */
.L_x_90:
[----:B------:R-:W-:Y:S05]  /*61c0*/  BSYNC.RECONVERGENT B3 ;  /* 0x0000000000037941 */ /* 0x000fea0003800200 */
.L_x_89:
[----:B------:R-:W-:-:S07]  /*61d0*/  FFMA R0, R5, R0, -0.098999999463558197021 ;  /* 0xbdcac08305007423 */ /* 0x000fce0000000000 */
.L_x_88:
[----:B------:R-:W-:Y:S05]  /*61e0*/  BSYNC.RECONVERGENT B2 ;  /* 0x0000000000027941 */ /* 0x000fea0003800200 */
.L_x_87:
[----:B------:R-:W-:Y:S01]  /*61f0*/  FMUL R3, R16, R3 ;  /* 0x0000000310037220 */ /* 0x000fe20000400000 */
[----:B------:R-:W-:-:S04]  /*6200*/  HFMA2 R2, -RZ, RZ, 0, 0 ;  /* 0x00000000ff027431 */ /* 0x000fc800000001ff */
[----:B------:R-:W-:-:S13]  /*6210*/  FSETP.GTU.AND P0, PT, R3, RZ, PT ;  /* 0x000000ff0300720b */ /* 0x000fda0003f0c000 */
        /* <DEDUP_REMOVED lines=16> */
[----:B------:R-:W-:Y:S02]  /*6320*/  FSEL R6, RZ, -24, P0 ;  /* 0xc1c00000ff067808 */ /* 0x000fe40000000000 */
[----:B------:R-:W-:Y:S02]  /*6330*/  IADD3 R5, PT, PT, R4, -0x3f3504f3, RZ ;  /* 0xc0cafb0d04057810 */ /* 0x000fe40007ffe0ff */
[----:B------:R-:W-:-:S02]  /*6340*/  FSETP.NEU.AND P2, PT, |R3|, +INF , PT ;  /* 0x7f8000000300780b */ /* 0x000fc40003f4d200 */
[----:B------:R-:W-:-:S04]  /*6350*/  LOP3.LUT R5, R5, 0xff800000, RZ, 0xc0, !PT ;  /* 0xff80000005057812 */ /* 0x000fc800078ec0ff */
[-C--:B------:R-:W-:Y:S02]  /*6360*/  IADD3 R4, PT, PT, R4, -R5.reuse, RZ ;  /* 0x8000000504047210 */ /* 0x080fe40007ffe0ff */
[----:B------:R-:W-:-:S03]  /*6370*/  I2FP.F32.S32 R5, R5 ;  /* 0x0000000500057245 */ /* 0x000fc60000201400 */
[C---:B------:R-:W-:Y:S01]  /*6380*/  FADD R14, R4.reuse, 1 ;  /* 0x3f800000040e7421 */ /* 0x040fe20000000000 */
[----:B------:R-:W-:Y:S01]  /*6390*/  FADD R13, R4, -1 ;  /* 0xbf800000040d7421 */ /* 0x000fe20000000000 */
[----:B------:R-:W-:-:S03]  /*63a0*/  @!P2 FADD R3, R3, R3 ;  /* 0x000000030303a221 */ /* 0x000fc60000000000 */
[----:B------:R-:W-:Y:S01]  /*63b0*/  FADD R11, R13, R13 ;  /* 0x0000000d0d0b7221 */ /* 0x000fe20000000000 */
[----:B------:R-:W0:Y:S03]  /*63c0*/  MUFU.RCP R14, R14 ;  /* 0x0000000e000e7308 */ /* 0x000e260000001000 */
[----:B0-----:R-:W-:Y:S01]  /*63d0*/  FMUL R4, R14, R11 ;  /* 0x0000000b0e047220 */ /* 0x001fe20000400000 */
[----:B------:R-:W-:-:S03]  /*63e0*/  FFMA R11, R5, 1.1920928955078125e-07, R6 ;  /* 0x34000000050b7823 */ /* 0x000fc60000000006 */
        /* <DEDUP_REMOVED lines=15> */
[----:B------:R-:W-:Y:S01]  /*64e0*/  FFMA R6, R13, R6, R14 ;  /* 0x000000060d067223 */ /* 0x000fe2000000000e */
[----:B------:R-:W-:-:S03]  /*64f0*/  HFMA2 R13, -RZ, RZ, 0.64013671875, -15.109375 ;  /* 0x391fcb8eff0d7431 */ /* 0x000fc600000001ff */
[----:B------:R-:W-:-:S04]  /*6500*/  FFMA R6, R4, R15, R6 ;  /* 0x0000000f04067223 */ /* 0x000fc80000000006 */
[----:B------:R-:W-:-:S04]  /*6510*/  FADD R4, R5, R6 ;  /* 0x0000000605047221 */ /* 0x000fc80000000000 */
[----:B------:R-:W-:Y:S01]  /*6520*/  FMUL R11, R4, 0.44999998807907104492 ;  /* 0x3ee66666040b7820 */ /* 0x000fe20000400000 */
[----:B------:R-:W-:-:S03]  /*6530*/  FADD R5, -R5, R4 ;  /* 0x0000000405057221 */ /* 0x000fc60000000100 */
[----:B------:R-:W0:Y:S01]  /*6540*/  FRND R14, R11 ;  /* 0x0000000b000e7307 */ /* 0x000e220000201000 */
[----:B------:R-:W-:Y:S01]  /*6550*/  FADD R5, R6, -R5 ;  /* 0x8000000506057221 */ /* 0x000fe20000000000 */
[----:B------:R-:W-:Y:S01]  /*6560*/  FFMA R4, R4, 0.44999998807907104492, -R11 ;  /* 0x3ee6666604047823 */ /* 0x000fe2000000080b */
[----:B------:R-:W-:-:S03]  /*6570*/  FSETP.GT.AND P1, PT, |R11|, 152, PT ;  /* 0x431800000b00780b */ /* 0x000fc60003f24200 */
        /* <DEDUP_REMOVED lines=8> */
[C---:B------:R-:W-:Y:S01]  /*6600*/  FFMA R13, R4.reuse, R5, 0.24022644758224487305 ;  /* 0x3e75fdec040d7423 */ /* 0x040fe20000000005 */
        /* <DEDUP_REMOVED lines=10> */
.L_x_93:
[----:B------:R-:W-:Y:S05]  /*66b0*/  BSYNC.RECONVERGENT B2 ;  /* 0x0000000000027941 */ /* 0x000fea0003800200 */
.L_x_92:
[----:B------:R-:W-:Y:S01]  /*66c0*/  FFMA R2, R5, R2, -0.098999999463558197021 ;  /* 0xbdcac08305027423 */ /* 0x000fe20000000002 */
[----:B------:R-:W-:Y:S06]  /*66d0*/  BRA `(.L_x_91) ;  /* 0x0000001c00207947 */ /* 0x000fec0003800000 */
.L_x_82:
[----:B------:R-:W-:Y:S01]  /*66e0*/  FSETP.GTU.AND P0, PT, R0, RZ, PT ;  /* 0x000000ff0000720b */ /* 0x000fe20003f0c000 */
[----:B------:R-:W-:Y:S01]  /*66f0*/  BSSY.RECONVERGENT B2, `(.L_x_94) ;  /* 0x000004d000027945 */ /* 0x000fe20003800200 */
[----:B------:R-:W-:-:S11]  /*6700*/  MOV R10, RZ ;  /* 0x000000ff000a7202 */ /* 0x000fd60000000f00 */
[----:B------:R-:W-:Y:S05]  /*6710*/  @!P0 BRA `(.L_x_95) ;  /* 0x0000000400288947 */ /* 0x000fea0003800000 */
[----:B------:R-:W-:-:S13]  /*6720*/  FSETP.GTU.AND P0, PT, R0, 0.0031308000907301902771, PT ;  /* 0x3b4d2e1c0000780b */ /* 0x000fda0003f0c000 */
[----:B------:R-:W-:Y:S01]  /*6730*/  @!P0 FMUL R10, R0, 12.920000076293945312 ;  /* 0x414eb852000a8820 */ /* 0x000fe20000400000 */
[----:B------:R-:W-:Y:S06]  /*6740*/  @!P0 BRA `(.L_x_95) ;  /* 0x00000004001c8947 */ /* 0x000fec0003800000 */
[----:B------:R-:W-:Y:S01]  /*6750*/  FSETP.NEU.AND P0, PT, R0, 1, PT ;  /* 0x3f8000000000780b */ /* 0x000fe20003f0d000 */
[----:B------:R-:W-:Y:S01]  /*6760*/  BSSY.RECONVERGENT B3, `(.L_x_96) ;  /* 0x0000044000037945 */ /* 0x000fe20003800200 */
[----:B------:R-:W-:Y:S01]  /*6770*/  HFMA2 R10, -RZ, RZ, 1.8818359375, 0.00019037723541259765625 ;  /* 0x3f870a3dff0a7431 */ /* 0x000fe200000001ff */
[----:B------:R-:W-:-:S10]  /*6780*/  MOV R5, 0x3f800000 ;  /* 0x3f80000000057802 */ /* 0x000fd40000000f00 */
[----:B------:R-:W-:Y:S05]  /*6790*/  @!P0 BRA `(.L_x_97) ;  /* 0x0000000400008947 */ /* 0x000fea0003800000 */
[----:B------:R-:W-:-:S13]  /*67a0*/  FSETP.NAN.AND P0, PT, |R0|, |R0|, PT ;  /* 0x400000000000720b */ /* 0x000fda0003f08200 */
[----:B------:R-:W-:Y:S01]  /*67b0*/  @P0 FADD R5, R0, 0.4166666567325592041 ;  /* 0x3ed5555500050421 */ /* 0x000fe20000000000 */
[----:B------:R-:W-:Y:S06]  /*67c0*/  @P0 BRA `(.L_x_97) ;  /* 0x0000000000f40947 */ /* 0x000fec0003800000 */
[C---:B------:R-:W-:Y:S01]  /*67d0*/  FMUL R5, |R0|.reuse, 16777216 ;  /* 0x4b80000000057820 */ /* 0x040fe20000400200 */
[C---:B------:R-:W-:Y:S01]  /*67e0*/  FSETP.GEU.AND P0, PT, |R0|.reuse, 1.175494350822287508e-38, PT ;  /* 0x008000000000780b */ /* 0x040fe20003f0e200 */
[----:B------:R-:W-:Y:S01]  /*67f0*/  HFMA2 R17, -RZ, RZ, 0.771484375, 0.21533203125 ;  /* 0x3a2c32e4ff117431 */ /* 0x000fe200000001ff */
[----:B------:R-:W-:Y:S02]  /*6800*/  FSETP.NEU.AND P2, PT, |R0|, +INF , PT ;  /* 0x7f8000000000780b */ /* 0x000fe40003f4d200 */
[----:B------:R-:W-:-:S04]  /*6810*/  FSEL R5, R5, |R0|, !P0 ;  /* 0x4000000005057208 */ /* 0x000fc80004000000 */
[----:B------:R-:W-:-:S04]  /*6820*/  IADD3 R2, PT, PT, R5, -0x3f3504f3, RZ ;  /* 0xc0cafb0d05027810 */ /* 0x000fc80007ffe0ff */
[----:B------:R-:W-:-:S03]  /*6830*/  LOP3.LUT R2, R2, 0xff800000, RZ, 0xc0, !PT ;  /* 0xff80000002027812 */ /* 0x000fc600078ec0ff */
[----:B------:R-:W-:Y:S01]  /*6840*/  @!P2 FADD R0, R0, R0 ;  /* 0x000000000000a221 */ /* 0x000fe20000000000 */
        /* <DEDUP_REMOVED lines=14> */
[----:B------:R-:W-:Y:S01]  /*6930*/  FADD R5, R5, -R2 ;  /* 0x8000000205057221 */ /* 0x000fe20000000000 */
[----:B------:R-:W-:Y:S01]  /*6940*/  MOV R15, 0x391fcb8e ;  /* 0x391fcb8e000f7802 */ /* 0x000fe20000000f00 */
        /* <DEDUP_REMOVED lines=12> */
[----:B------:R-:W-:Y:S01]  /*6a10*/  FMUL R4, R13, 0.4166666567325592041 ;  /* 0x3ed555550d047820 */ /* 0x000fe20000400000 */
[----:B------:R-:W-:-:S03]  /*6a20*/  FADD R2, -R2, R13 ;  /* 0x0000000d02027221 */ /* 0x000fc60000000100 */
[----:B------:R-:W0:Y:S01]  /*6a30*/  FRND R5, R4 ;  /* 0x0000000400057307 */ /* 0x000e220000201000 */
[----:B------:R-:W-:Y:S01]  /*6a40*/  FADD R17, R17, -R2 ;  /* 0x8000000211117221 */ /* 0x000fe20000000000 */
[----:B------:R-:W-:Y:S01]  /*6a50*/  FFMA R2, R13, 0.4166666567325592041, -R4 ;  /* 0x3ed555550d027823 */ /* 0x000fe20000000804 */
[----:B------:R-:W-:-:S03]  /*6a60*/  FSETP.GT.AND P1, PT, |R4|, 152, PT ;  /* 0x431800000400780b */ /* 0x000fc60003f24200 */
[----:B------:R-:W-:Y:S02]  /*6a70*/  FFMA R13, R17, 0.4166666567325592041, R2 ;  /* 0x3ed55555110d7823 */ /* 0x000fe40000000002 */
[----:B------:R-:W1:Y:S01]  /*6a80*/  F2I.NTZ R6, R4 ;  /* 0x0000000400067305 */ /* 0x000e620000203100 */
[----:B0-----:R-:W-:Y:S01]  /*6a90*/  FADD R2, R4, -R5 ;  /* 0x8000000504027221 */ /* 0x001fe20000000000 */
[----:B------:R-:W-:-:S03]  /*6aa0*/  FSETP.GT.AND P0, PT, R5, RZ, PT ;  /* 0x000000ff0500720b */ /* 0x000fc60003f04000 */
[----:B------:R-:W-:Y:S01]  /*6ab0*/  FADD R2, R2, R13 ;  /* 0x0000000d02027221 */ /* 0x000fe20000000000 */
[----:B------:R-:W-:Y:S02]  /*6ac0*/  SEL R5, RZ, 0x83000000, P0 ;  /* 0x83000000ff057807 */ /* 0x000fe40000000000 */
[----:B------:R-:W-:Y:S01]  /*6ad0*/  FSETP.GEU.AND P0, PT, R4, RZ, PT ;  /* 0x000000ff0400720b */ /* 0x000fe20003f0e000 */
[----:B------:R-:W-:Y:S01]  /*6ae0*/  FFMA R13, R2, R15, 0.0013391353422775864601 ;  /* 0x3aaf85ed020d7423 */ /* 0x000fe2000000000f */
[----:B-1----:R-:W-:-:S03]  /*6af0*/  LEA R6, R6, -R5, 0x17 ;  /* 0x8000000506067211 */ /* 0x002fc600078eb8ff */
[----:B------:R-:W-:-:S04]  /*6b00*/  FFMA R13, R2, R13, 0.0096188392490148544312 ;  /* 0x3c1d9856020d7423 */ /* 0x000fc8000000000d */
[----:B------:R-:W-:-:S04]  /*6b10*/  FFMA R13, R2, R13, 0.055503588169813156128 ;  /* 0x3d6357bb020d7423 */ /* 0x000fc8000000000d */
[----:B------:R-:W-:-:S04]  /*6b20*/  FFMA R13, R2, R13, 0.24022644758224487305 ;  /* 0x3e75fdec020d7423 */ /* 0x000fc8000000000d */
[C---:B------:R-:W-:Y:S01]  /*6b30*/  FFMA R15, R2.reuse, R13, 0.69314718246459960938 ;  /* 0x3f317218020f7423 */ /* 0x040fe2000000000d */
[----:B------:R-:W-:Y:S02]  /*6b40*/  IADD3 R13, PT, PT, R5, 0x7f000000, RZ ;  /* 0x7f000000050d7810 */ /* 0x000fe40007ffe0ff */
[----:B------:R-:W-:Y:S01]  /*6b50*/  FSEL R5, RZ, +INF , !P0 ;  /* 0x7f800000ff057808 */ /* 0x000fe20004000000 */
[----:B------:R-:W-:-:S04]  /*6b60*/  FFMA R2, R2, R15, 1 ;  /* 0x3f80000002027423 */ /* 0x000fc8000000000f */
[----:B------:R-:W-:-:S04]  /*6b70*/  FMUL R13, R13, R2 ;  /* 0x000000020d0d7220 */ /* 0x000fc80000400000 */
[----:B------:R-:W-:Y:S01]  /*6b80*/  @!P1 FMUL R5, R6, R13 ;  /* 0x0000000d06059220 */ /* 0x000fe20000400000 */
[----:B------:R-:W-:-:S07]  /*6b90*/  @!P2 LOP3.LUT R5, R0, 0x7fffffff, RZ, 0xc0, !PT ;  /* 0x7fffffff0005a812 */ /* 0x000fce00078ec0ff */
.L_x_97:
[----:B------:R-:W-:Y:S05]  /*6ba0*/  BSYNC.RECONVERGENT B3 ;  /* 0x0000000000037941 */ /* 0x000fea0003800200 */
.L_x_96:
[----:B------:R-:W-:-:S07]  /*6bb0*/  FFMA R10, R5, R10, -0.054999999701976776123 ;  /* 0xbd6147ae050a7423 */ /* 0x000fce000000000a */
.L_x_95:
[----:B------:R-:W-:Y:S05]  /*6bc0*/  BSYNC.RECONVERGENT B2 ;  /* 0x0000000000027941 */ /* 0x000fea0003800200 */
.L_x_94:
[----:B------:R-:W-:Y:S01]  /*6bd0*/  FMUL R11, R11, R3 ;  /* 0x000000030b0b7220 */ /* 0x000fe20000400000 */
[----:B------:R-:W-:Y:S01]  /*6be0*/  BSSY.RECONVERGENT B2, `(.L_x_98) ;  /* 0x000004e000027945 */ /* 0x000fe20003800200 */
[----:B------:R-:W-:-:S03]  /*6bf0*/  HFMA2 R0, -RZ, RZ, 0, 0 ;  /* 0x00000000ff007431 */ /* 0x000fc600000001ff */
[----:B------:R-:W-:-:S13]  /*6c00*/  FSETP.GTU.AND P0, PT, R11, RZ, PT ;  /* 0x000000ff0b00720b */ /* 0x000fda0003f0c000 */
[----:B------:R-:W-:Y:S05]  /*6c10*/  @!P0 BRA `(.L_x_99) ;  /* 0x0000000400288947 */ /* 0x000fea0003800000 */
[----:B------:R-:W-:-:S13]  /*6c20*/  FSETP.GTU.AND P0, PT, R11, 0.0031308000907301902771, PT ;  /* 0x3b4d2e1c0b00780b */ /* 0x000fda0003f0c000 */
[----:B------:R-:W-:Y:S01]  /*6c30*/  @!P0 FMUL R0, R11, 12.920000076293945312 ;  /* 0x414eb8520b008820 */ /* 0x000fe20000400000 */
[----:B------:R-:W-:Y:S06]  /*6c40*/  @!P0 BRA `(.L_x_99) ;  /* 0x00000004001c8947 */ /* 0x000fec0003800000 */
[----:B------:R-:W-:Y:S01]  /*6c50*/  FSETP.NEU.AND P0, PT, R11, 1, PT ;  /* 0x3f8000000b00780b */ /* 0x000fe20003f0d000 */
[----:B------:R-:W-:Y:S01]  /*6c60*/  BSSY.RECONVERGENT B3, `(.L_x_100) ;  /* 0x0000044000037945 */ /* 0x000fe20003800200 */
[----:B------:R-:W-:Y:S01]  /*6c70*/  HFMA2 R5, -RZ, RZ, 1.875, 0 ;  /* 0x3f800000ff057431 */ /* 0x000fe200000001ff */
[----:B------:R-:W-:-:S10]  /*6c80*/  MOV R0, 0x3f870a3d ;  /* 0x3f870a3d00007802 */ /* 0x000fd40000000f00 */
[----:B------:R-:W-:Y:S05]  /*6c90*/  @!P0 BRA `(.L_x_101) ;  /* 0x0000000400008947 */ /* 0x000fea0003800000 */
[----:B------:R-:W-:-:S13]  /*6ca0*/  FSETP.NAN.AND P0, PT, |R11|, |R11|, PT ;  /* 0x4000000b0b00720b */ /* 0x000fda0003f08200 */
[----:B------:R-:W-:Y:S01]  /*6cb0*/  @P0 FADD R5, R11, 0.4166666567325592041 ;  /* 0x3ed555550b050421 */ /* 0x000fe20000000000 */
[----:B------:R-:W-:Y:S06]  /*6cc0*/  @P0 BRA `(.L_x_101) ;  /* 0x0000000000f40947 */ /* 0x000fec0003800000 */
[C---:B------:R-:W-:Y:S01]  /*6cd0*/  FMUL R2, |R11|.reuse, 16777216 ;  /* 0x4b8000000b027820 */ /* 0x040fe20000400200 */
[C---:B------:R-:W-:Y:S02]  /*6ce0*/  FSETP.GEU.AND P0, PT, |R11|.reuse, 1.175494350822287508e-38, PT ;  /* 0x008000000b00780b */ /* 0x040fe40003f0e200 */
[----:B------:R-:W-:Y:S02]  /*6cf0*/  MOV R17, 0x3a2c32e4 ;  /* 0x3a2c32e400117802 */ /* 0x000fe40000000f00 */
[----:B------:R-:W-:Y:S02]  /*6d00*/  FSEL R2, R2, |R11|, !P0 ;  /* 0x4000000b02027208 */ /* 0x000fe40004000000 */
[----:B------:R-:W-:Y:S02]  /*6d10*/  FSETP.NEU.AND P2, PT, |R11|, +INF , PT ;  /* 0x7f8000000b00780b */ /* 0x000fe40003f4d200 */
[----:B------:R-:W-:-:S04]  /*6d20*/  IADD3 R4, PT, PT, R2, -0x3f3504f3, RZ ;  /* 0xc0cafb0d02047810 */ /* 0x000fc80007ffe0ff */
[----:B------:R-:W-:Y:S02]  /*6d30*/  LOP3.LUT R5, R4, 0xff800000, RZ, 0xc0, !PT ;  /* 0xff80000004057812 */ /* 0x000fe400078ec0ff */
[----:B------:R-:W-:Y:S02]  /*6d40*/  FSEL R4, RZ, -24, P0 ;  /* 0xc1c00000ff047808 */ /* 0x000fe40000000000 */
[-C--:B------:R-:W-:Y:S02]  /*6d50*/  IADD3 R2, PT, PT, R2, -R5.reuse, RZ ;  /* 0x8000000502027210 */ /* 0x080fe40007ffe0ff */
[----:B------:R-:W-:Y:S01]  /*6d60*/  I2FP.F32.S32 R5, R5 ;  /* 0x0000000500057245 */ /* 0x000fe20000201400 */
[----:B------:R-:W-:Y:S02]  /*6d70*/  @!P2 FADD R11, R11, R11 ;  /* 0x0000000b0b0ba221 */ /* 0x000fe40000000000 */
        /* <DEDUP_REMOVED lines=29> */
[----:B------:R-:W-:Y:S01]  /*6f50*/  HFMA2 R15, -RZ, RZ, 0.64013671875, -15.109375 ;  /* 0x391fcb8eff0f7431 */ /* 0x000fe200000001ff */
[----:B------:R-:W-:Y:S02]  /*6f60*/  FSETP.GT.AND P1, PT, |R2|, 152, PT ;  /* 0x431800000200780b */ /* 0x000fe40003f24200 */
[----:B------:R-:W-:Y:S02]  /*6f70*/  FFMA R5, R4, 0.4166666567325592041, R5 ;  /* 0x3ed5555504057823 */ /* 0x000fe40000000005 */
        /* <DEDUP_REMOVED lines=18> */
.L_x_101:
[----:B------:R-:W-:Y:S05]  /*70a0*/  BSYNC.RECONVERGENT B3 ;  /* 0x0000000000037941 */ /* 0x000fea0003800200 */
.L_x_100:
[----:B------:R-:W-:-:S07]  /*70b0*/  FFMA R0, R5, R0, -0.054999999701976776123 ;  /* 0xbd6147ae05007423 */ /* 0x000fce0000000000 */
.L_x_99:
[----:B------:R-:W-:Y:S05]  /*70c0*/  BSYNC.RECONVERGENT B2 ;  /* 0x0000000000027941 */ /* 0x000fea0003800200 */
.L_x_98:
[----:B------:R-:W-:Y:S01]  /*70d0*/  FMUL R3, R16, R3 ;  /* 0x0000000310037220 */ /* 0x000fe20000400000 */
[----:B------:R-:W-:-:S04]  /*70e0*/  MOV R2, RZ ;  /* 0x000000ff00027202 */ /* 0x000fc80000000f00 */
[----:B------:R-:W-:-:S13]  /*70f0*/  FSETP.GTU.AND P0, PT, R3, RZ, PT ;  /* 0x000000ff0300720b */ /* 0x000fda0003f0c000 */
        /* <DEDUP_REMOVED lines=16> */
[----:B------:R-:W-:Y:S02]  /*7200*/  FSEL R4, R4, |R3|, !P0 ;  /* 0x4000000304047208 */ /* 0x000fe40004000000 */
[----:B------:R-:W-:Y:S02]  /*7210*/  FSEL R6, RZ, -24, P0 ;  /* 0xc1c00000ff067808 */ /* 0x000fe40000000000 */
[----:B------:R-:W-:-:S04]  /*7220*/  IADD3 R5, PT, PT, R4, -0x3f3504f3, RZ ;  /* 0xc0cafb0d04057810 */ /* 0x000fc80007ffe0ff */
[----:B------:R-:W-:-:S03]  /*7230*/  LOP3.LUT R5, R5, 0xff800000, RZ, 0xc0, !PT ;  /* 0xff80000005057812 */ /* 0x000fc600078ec0ff */
[----:B------:R-:W-:Y:S01]  /*7240*/  @!P2 FADD R3, R3, R3 ;  /* 0x000000030303a221 */ /* 0x000fe20000000000 */
[-C--:B------:R-:W-:Y:S02]  /*7250*/  IADD3 R4, PT, PT, R4, -R5.reuse, RZ ;  /* 0x8000000504047210 */ /* 0x080fe40007ffe0ff */
[----:B------:R-:W-:-:S03]  /*7260*/  I2FP.F32.S32 R5, R5 ;  /* 0x0000000500057245 */ /* 0x000fc60000201400 */
[C---:B------:R-:W-:Y:S01]  /*7270*/  FADD R14, R4.reuse, 1 ;  /* 0x3f800000040e7421 */ /* 0x040fe20000000000 */
[----:B------:R-:W-:-:S04]  /*7280*/  FADD R13, R4, -1 ;  /* 0xbf800000040d7421 */ /* 0x000fc80000000000 */
        /* <DEDUP_REMOVED lines=20> */
[----:B------:R-:W-:-:S03]  /*73d0*/  MOV R13, 0x391fcb8e ;  /* 0x391fcb8e000d7802 */ /* 0x000fc60000000f00 */
        /* <DEDUP_REMOVED lines=27> */
.L_x_103:
[----:B------:R-:W-:Y:S05]  /*7590*/  BSYNC.RECONVERGENT B2 ;  /* 0x0000000000027941 */ /* 0x000fea0003800200 */
.L_x_102:
[----:B------:R-:W-:Y:S01]  /*75a0*/  FFMA R2, R5, R2, -0.054999999701976776123 ;  /* 0xbd6147ae05027423 */ /* 0x000fe20000000002 */
[----:B------:R-:W-:Y:S06]  /*75b0*/  BRA `(.L_x_91) ;  /* 0x0000000c00687947 */ /* 0x000fec0003800000 */
.L_x_81:
[----:B------:R-:W-:Y:S01]  /*75c0*/  FSETP.GTU.AND P0, PT, R0, RZ, PT ;  /* 0x000000ff0000720b */ /* 0x000fe20003f0c000 */
[----:B------:R-:W-:Y:S01]  /*75d0*/  BSSY.RECONVERGENT B2, `(.L_x_104) ;  /* 0x0000046000027945 */ /* 0x000fe20003800200 */
[----:B------:R-:W-:-:S11]  /*75e0*/  HFMA2 R10, -RZ, RZ, 0, 0 ;  /* 0x00000000ff0a7431 */ /* 0x000fd600000001ff */
[----:B------:R-:W-:Y:S05]  /*75f0*/  @!P0 BRA `(.L_x_105) ;  /* 0x00000004000c8947 */ /* 0x000fea0003800000 */
[----:B------:R-:W-:Y:S02]  /*7600*/  FSETP.NEU.AND P0, PT, R0, 1, PT ;  /* 0x3f8000000000780b */ /* 0x000fe40003f0d000 */
[----:B------:R-:W-:-:S11]  /*7610*/  MOV R10, 0x3f800000 ;  /* 0x3f800000000a7802 */ /* 0x000fd60000000f00 */
[----:B------:R-:W-:Y:S05]  /*7620*/  @!P0 BRA `(.L_x_105) ;  /* 0x0000000400008947 */ /* 0x000fea0003800000 */
[----:B------:R-:W-:-:S13]  /*7630*/  FSETP.NAN.AND P0, PT, |R0|, |R0|, PT ;  /* 0x400000000000720b */ /* 0x000fda0003f08200 */
[----:B------:R-:W-:Y:S01]  /*7640*/  @P0 FADD R10, R0, 0.45454543828964233398 ;  /* 0x3ee8ba2e000a0421 */ /* 0x000fe20000000000 */
[----:B------:R-:W-:Y:S06]  /*7650*/  @P0 BRA `(.L_x_105) ;  /* 0x0000000000f40947 */ /* 0x000fec0003800000 */
[C---:B------:R-:W-:Y:S01]  /*7660*/  FMUL R5, |R0|.reuse, 16777216 ;  /* 0x4b80000000057820 */ /* 0x040fe20000400200 */
[C---:B------:R-:W-:Y:S02]  /*7670*/  FSETP.GEU.AND P0, PT, |R0|.reuse, 1.175494350822287508e-38, PT ;  /* 0x008000000000780b */ /* 0x040fe40003f0e200 */
        /* <DEDUP_REMOVED lines=13> */
[----:B0-----:R-:W-:Y:S01]  /*7750*/  FMUL R4, R6, R15 ;  /* 0x0000000f06047220 */ /* 0x001fe20000400000 */
[----:B------:R-:W-:-:S03]  /*7760*/  MOV R15, 0x3a2c32e4 ;  /* 0x3a2c32e4000f7802 */ /* 0x000fc60000000f00 */
        /* <DEDUP_REMOVED lines=18> */
[----:B------:R-:W-:Y:S01]  /*7890*/  FMUL R4, R13, 0.45454543828964233398 ;  /* 0x3ee8ba2e0d047820 */ /* 0x000fe20000400000 */
[----:B------:R-:W-:-:S03]  /*78a0*/  FADD R2, -R2, R13 ;  /* 0x0000000d02027221 */ /* 0x000fc60000000100 */
[----:B------:R-:W0:Y:S01]  /*78b0*/  FRND R5, R4 ;  /* 0x0000000400057307 */ /* 0x000e220000201000 */
[----:B------:R-:W-:Y:S01]  /*78c0*/  FADD R15, R15, -R2 ;  /* 0x800000020f0f7221 */ /* 0x000fe20000000000 */
[----:B------:R-:W-:Y:S01]  /*78d0*/  FFMA R2, R13, 0.45454543828964233398, -R4 ;  /* 0x3ee8ba2e0d027823 */ /* 0x000fe20000000804 */
[----:B------:R-:W-:-:S03]  /*78e0*/  FSETP.GT.AND P1, PT, |R4|, 152, PT ;  /* 0x431800000400780b */ /* 0x000fc60003f24200 */
[----:B------:R-:W-:Y:S01]  /*78f0*/  FFMA R13, R15, 0.45454543828964233398, R2 ;  /* 0x3ee8ba2e0f0d7823 */ /* 0x000fe20000000002 */
[----:B------:R-:W-:Y:S01]  /*7900*/  HFMA2 R15, -RZ, RZ, 0.64013671875, -15.109375 ;  /* 0x391fcb8eff0f7431 */ /* 0x000fe200000001ff */
[----:B------:R-:W1:Y:S01]  /*7910*/  F2I.NTZ R6, R4 ;  /* 0x0000000400067305 */ /* 0x000e620000203100 */
[----:B0-----:R-:W-:Y:S01]  /*7920*/  FADD R2, R4, -R5 ;  /* 0x8000000504027221 */ /* 0x001fe20000000000 */
[----:B------:R-:W-:-:S03]  /*7930*/  FSETP.GT.AND P0, PT, R5, RZ, PT ;  /* 0x000000ff0500720b */ /* 0x000fc60003f04000 */
[----:B------:R-:W-:Y:S01]  /*7940*/  FADD R2, R2, R13 ;  /* 0x0000000d02027221 */ /* 0x000fe20000000000 */
[----:B------:R-:W-:Y:S02]  /*7950*/  SEL R5, RZ, 0x83000000, P0 ;  /* 0x83000000ff057807 */ /* 0x000fe40000000000 */
[----:B------:R-:W-:Y:S01]  /*7960*/  FSETP.GEU.AND P0, PT, R4, RZ, PT ;  /* 0x000000ff0400720b */ /* 0x000fe20003f0e000 */
[----:B------:R-:W-:Y:S01]  /*7970*/  FFMA R13, R2, R15, 0.0013391353422775864601 ;  /* 0x3aaf85ed020d7423 */ /* 0x000fe2000000000f */
[----:B-1----:R-:W-:Y:S02]  /*7980*/  LEA R6, R6, -R5, 0x17 ;  /* 0x8000000506067211 */ /* 0x002fe400078eb8ff */
[----:B------:R-:W-:Y:S01]  /*7990*/  FSEL R10, RZ, +INF , !P0 ;  /* 0x7f800000ff0a7808 */ /* 0x000fe20004000000 */
[----:B------:R-:W-:-:S04]  /*79a0*/  FFMA R13, R2, R13, 0.0096188392490148544312 ;  /* 0x3c1d9856020d7423 */ /* 0x000fc8000000000d */
[----:B------:R-:W-:-:S04]  /*79b0*/  FFMA R13, R2, R13, 0.055503588169813156128 ;  /* 0x3d6357bb020d7423 */ /* 0x000fc8000000000d */
[----:B------:R-:W-:-:S04]  /*79c0*/  FFMA R13, R2, R13, 0.24022644758224487305 ;  /* 0x3e75fdec020d7423 */ /* 0x000fc8000000000d */
[----:B------:R-:W-:Y:S01]  /*79d0*/  FFMA R15, R2, R13, 0.69314718246459960938 ;  /* 0x3f317218020f7423 */ /* 0x000fe2000000000d */
[----:B------:R-:W-:-:S03]  /*79e0*/  IADD3 R13, PT, PT, R5, 0x7f000000, RZ ;  /* 0x7f000000050d7810 */ /* 0x000fc60007ffe0ff */
[----:B------:R-:W-:-:S04]  /*79f0*/  FFMA R2, R2, R15, 1 ;  /* 0x3f80000002027423 */ /* 0x000fc8000000000f */
[----:B------:R-:W-:-:S04]  /*7a00*/  FMUL R13, R13, R2 ;  /* 0x000000020d0d7220 */ /* 0x000fc80000400000 */
[----:B------:R-:W-:Y:S01]  /*7a10*/  @!P1 FMUL R10, R6, R13 ;  /* 0x0000000d060a9220 */ /* 0x000fe20000400000 */
[----:B------:R-:W-:-:S07]  /*7a20*/  @!P2 LOP3.LUT R10, R0, 0x7fffffff, RZ, 0xc0, !PT ;  /* 0x7fffffff000aa812 */ /* 0x000fce00078ec0ff */
.L_x_105:
[----:B------:R-:W-:Y:S05]  /*7a30*/  BSYNC.RECONVERGENT B2 ;  /* 0x0000000000027941 */ /* 0x000fea0003800200 */
.L_x_104:
        /* <DEDUP_REMOVED lines=12> */
[----:B------:R-:W-:Y:S02]  /*7b00*/  FSETP.NEU.AND P2, PT, |R11|, +INF , PT ;  /* 0x7f8000000b00780b */ /* 0x000fe40003f4d200 */
[----:B------:R-:W-:-:S04]  /*7b10*/  FSEL R0, R0, |R11|, !P0 ;  /* 0x4000000b00007208 */ /* 0x000fc80004000000 */
[----:B------:R-:W-:-:S04]  /*7b20*/  IADD3 R2, PT, PT, R0, -0x3f3504f3, RZ ;  /* 0xc0cafb0d00027810 */ /* 0x000fc80007ffe0ff */
[----:B------:R-:W-:Y:S02]  /*7b30*/  LOP3.LUT R5, R2, 0xff800000, RZ, 0xc0, !PT ;  /* 0xff80000002057812 */ /* 0x000fe400078ec0ff */
[----:B------:R-:W-:Y:S02]  /*7b40*/  FSEL R2, RZ, -24, P0 ;  /* 0xc1c00000ff027808 */ /* 0x000fe40000000000 */
[-C--:B------:R-:W-:Y:S02]  /*7b50*/  IADD3 R0, PT, PT, R0, -R5.reuse, RZ ;  /* 0x8000000500007210 */ /* 0x080fe40007ffe0ff */
[----:B------:R-:W-:-:S03]  /*7b60*/  I2FP.F32.S32 R5, R5 ;  /* 0x0000000500057245 */ /* 0x000fc60000201400 */
[C---:B------:R-:W-:Y:S01]  /*7b70*/  FADD R4, R0.reuse, 1 ;  /* 0x3f80000000047421 */ /* 0x040fe20000000000 */
[----:B------:R-:W-:Y:S01]  /*7b80*/  FADD R13, R0, -1 ;  /* 0xbf800000000d7421 */ /* 0x000fe20000000000 */
[----:B------:R-:W-:-:S03]  /*7b90*/  FFMA R5, R5, 1.1920928955078125e-07, R2 ;  /* 0x3400000005057823 */ /* 0x000fc60000000002 */
[----:B------:R-:W-:Y:S01]  /*7ba0*/  FADD R15, R13, R13 ;  /* 0x0000000d0d0f7221 */ /* 0x000fe20000000000 */
[----:B------:R-:W0:Y:S03]  /*7bb0*/  MUFU.RCP R4, R4 ;  /* 0x0000000400047308 */ /* 0x000e260000001000 */
        /* <DEDUP_REMOVED lines=25> */
[----:B------:R-:W-:Y:S01]  /*7d50*/  HFMA2 R15, -RZ, RZ, 0.64013671875, -15.109375 ;  /* 0x391fcb8eff0f7431 */ /* 0x000fe200000001ff */
[----:B------:R-:W-:Y:S02]  /*7d60*/  FSETP.GT.AND P1, PT, |R0|, 152, PT ;  /* 0x431800000000780b */ /* 0x000fe40003f24200 */
[----:B------:R-:W-:Y:S01]  /*7d70*/  FFMA R5, R2, 0.45454543828964233398, R5 ;  /* 0x3ee8ba2e02057823 */ /* 0x000fe20000000005 */
        /* <DEDUP_REMOVED lines=8> */
[----:B------:R0:W1:Y:S02]  /*7e00*/  F2I.NTZ R5, R0 ;  /* 0x0000000000057305 */ /* 0x0000640000203100 */
[----:B------:R-:W-:-:S04]  /*7e10*/  FFMA R15, R2, R15, 0.055503588169813156128 ;  /* 0x3d6357bb020f7423 */ /* 0x000fc8000000000f */
[----:B------:R-:W-:Y:S01]  /*7e20*/  FFMA R15, R2, R15, 0.24022644758224487305 ;  /* 0x3e75fdec020f7423 */ /* 0x000fe2000000000f */
[----:B0-----:R-:W-:-:S03]  /*7e30*/  FSEL R0, RZ, +INF , !P0 ;  /* 0x7f800000ff007808 */ /* 0x001fc60004000000 */
[----:B------:R-:W-:-:S04]  /*7e40*/  FFMA R15, R2, R15, 0.69314718246459960938 ;  /* 0x3f317218020f7423 */ /* 0x000fc8000000000f */
[----:B------:R-:W-:Y:S01]  /*7e50*/  FFMA R15, R2, R15, 1 ;  /* 0x3f800000020f7423 */ /* 0x000fe2000000000f */
[----:B-1----:R-:W-:-:S03]  /*7e60*/  LEA R5, R5, -R4, 0x17 ;  /* 0x8000000405057211 */ /* 0x002fc600078eb8ff */
[----:B------:R-:W-:-:S04]  /*7e70*/  FMUL R6, R6, R15 ;  /* 0x0000000f06067220 */ /* 0x000fc80000400000 */
[----:B------:R-:W-:Y:S01]  /*7e80*/  @!P1 FMUL R0, R5, R6 ;  /* 0x0000000605009220 */ /* 0x000fe20000400000 */
[----:B------:R-:W-:Y:S06]  /*7e90*/  @P2 BRA `(.L_x_107) ;  /* 0x0000000000102947 */ /* 0x000fec0003800000 */
[----:B------:R-:W-:-:S05]  /*7ea0*/  FADD R0, R11, R11 ;  /* 0x0000000b0b007221 */ /* 0x000fca0000000000 */
[----:B------:R-:W-:Y:S01]  /*7eb0*/  LOP3.LUT R0, R0, 0x7fffffff, RZ, 0xc0, !PT ;  /* 0x7fffffff00007812 */ /* 0x000fe200078ec0ff */
[----:B------:R-:W-:Y:S06]  /*7ec0*/  BRA `(.L_x_107) ;  /* 0x0000000000047947 */ /* 0x000fec0003800000 */
.L_x_108:
[----:B------:R-:W-:-:S07]  /*7ed0*/  FADD R0, R11, 0.45454543828964233398 ;  /* 0x3ee8ba2e0b007421 */ /* 0x000fce0000000000 */
.L_x_107:
[----:B------:R-:W-:Y:S05]  /*7ee0*/  BSYNC.RECONVERGENT B2 ;  /* 0x0000000000027941 */ /* 0x000fea0003800200 */
.L_x_106:
        /* <DEDUP_REMOVED lines=8> */
[----:B------:R-:W-:Y:S01]  /*7f70*/  @P0 FADD R2, R3, 0.45454543828964233398 ;  /* 0x3ee8ba2e03020421 */ /* 0x000fe20000000000 */
        /* <DEDUP_REMOVED lines=43> */
[----:B------:R-:W-:Y:S02]  /*8230*/  FFMA R5, R4, 0.45454543828964233398, R5 ;  /* 0x3ee8ba2e04057823 */ /* 0x000fe40000000005 */
        /* <DEDUP_REMOVED lines=18> */
.L_x_91:
[----:B------:R-:W-:Y:S05]  /*8360*/  BSYNC.RECONVERGENT B1 ;  /* 0x0000000000017941 */ /* 0x000fea0003800200 */
.L_x_80:
[-C--:B------:R-:W-:Y:S01]  /*8370*/  FMUL R10, R10, R21.reuse ;  /* 0x000000150a0a7220 */ /* 0x080fe20000400000 */
[-C--:B------:R-:W-:Y:S01]  /*8380*/  FMUL R11, R0, R21.reuse ;  /* 0x00000015000b7220 */ /* 0x080fe20000400000 */
[----:B------:R-:W-:-:S07]  /*8390*/  FMUL R16, R2, R21 ;  /* 0x0000001502107220 */ /* 0x000fce0000400000 */
.L_x_76:
[----:B------:R-:W-:Y:S05]  /*83a0*/  BSYNC.RECONVERGENT B0 ;  /* 0x0000000000007941 */ /* 0x000fea0003800200 */
.L_x_75:
[----:B------:R-:W0:Y:S02]  /*83b0*/  LDC R13, c[0x0][0x3f8] ;  /* 0x0000fe00ff0d7b82 */ /* 0x000e240000000800 */
[----:B0-----:R-:W-:-:S13]  /*83c0*/  FSETP.GT.AND P0, PT, R13, RZ, PT ;  /* 0x000000ff0d00720b */ /* 0x001fda0003f04000 */
[----:B------:R-:W-:Y:S05]  /*83d0*/  @!P0 BRA `(.L_x_109) ;  /* 0x0000000800488947 */ /* 0x000fea0003800000 */
[----:B------:R-:W-:Y:S01]  /*83e0*/  FMUL R12, R12, 78.233001708984375 ;  /* 0x429c774c0c0c7820 */ /* 0x000fe20000400000 */
[----:B------:R-:W-:Y:S03]  /*83f0*/  BSSY.RECONVERGENT B0, `(.L_x_110) ;  /* 0x0000041000007945 */ /* 0x000fe60003800200 */
[----:B------:R-:W-:-:S04]  /*8400*/  FFMA R15, R7, 12.989800453186035156, R12 ;  /* 0x414fd639070f7823 */ /* 0x000fc8000000000c */
[C---:B------:R-:W-:Y:S01]  /*8410*/  FMUL R0, R15.reuse, 0.63661974668502807617 ;  /* 0x3f22f9830f007820 */ /* 0x040fe20000400000 */
[----:B------:R-:W-:-:S05]  /*8420*/  FSETP.GE.AND P0, PT, |R15|, 105615, PT ;  /* 0x47ce47800f00780b */ /* 0x000fca0003f06200 */
[----:B------:R-:W0:Y:S02]  /*8430*/  F2I.NTZ R0, R0 ;  /* 0x0000000000007305 */ /* 0x000e240000203100 */
[----:B0-----:R-:W-:-:S05]  /*8440*/  I2FP.F32.S32 R2, R0 ;  /* 0x0000000000027245 */ /* 0x001fca0000201400 */
[----:B------:R-:W-:-:S04]  /*8450*/  FFMA R3, R2, -1.5707962512969970703, R15 ;  /* 0xbfc90fda02037823 */ /* 0x000fc8000000000f */
[----:B------:R-:W-:-:S04]  /*8460*/  FFMA R3, R2, -7.5497894158615963534e-08, R3 ;  /* 0xb3a2216802037823 */ /* 0x000fc80000000003 */
[----:B------:R-:W-:Y:S01]  /*8470*/  FFMA R2, R2, -5.3903029534742383927e-15, R3 ;  /* 0xa7c234c502027823 */ /* 0x000fe20000000003 */
[----:B------:R-:W-:Y:S06]  /*8480*/  @!P0 BRA `(.L_x_111) ;  /* 0x0000000000dc8947 */ /* 0x000fec0003800000 */
[----:B------:R-:W-:-:S13]  /*8490*/  FSETP.NEU.AND P0, PT, |R15|, +INF , PT ;  /* 0x7f8000000f00780b */ /* 0x000fda0003f0d200 */
[----:B------:R-:W-:Y:S01]  /*84a0*/  @!P0 FMUL R2, RZ, R15 ;  /* 0x0000000fff028220 */ /* 0x000fe20000400000 */
[----:B------:R-:W-:Y:S01]  /*84b0*/  @!P0 MOV R0, RZ ;  /* 0x000000ff00008202 */ /* 0x000fe20000000f00 */
[----:B------:R-:W-:Y:S06]  /*84c0*/  @!P0 BRA `(.L_x_111) ;  /* 0x0000000000cc8947 */ /* 0x000fec0003800000 */
[----:B------:R-:W-:Y:S01]  /*84d0*/  SHF.L.U32 R2, R15, 0x8, RZ ;  /* 0x000000080f027819 */ /* 0x000fe200000006ff */
[----:B------:R-:W-:Y:S01]  /*84e0*/  HFMA2 R4, -RZ, RZ, 0, 0 ;  /* 0x00000000ff047431 */ /* 0x000fe200000001ff */
[----:B------:R-:W-:Y:S01]  /*84f0*/  MOV R0, R1 ;  /* 0x0000000100007202 */ /* 0x000fe20000000f00 */
[----:B------:R-:W0:Y:S01]  /*8500*/  LDCU.64 UR8, c[0x4][URZ] ;  /* 0x01000000ff0877ac */ /* 0x000e220008000a00 */
[----:B------:R-:W-:Y:S01]  /*8510*/  LOP3.LUT R5, R2, 0x80000000, RZ, 0xfc, !PT ;  /* 0x8000000002057812 */ /* 0x000fe200078efcff */
[----:B------:R-:W-:Y:S01]  /*8520*/  UMOV UR5, URZ ;  /* 0x000000ff00057c82 */ /* 0x000fe20008000000 */
[----:B------:R-:W-:-:S05]  /*8530*/  UMOV UR4, URZ ;  /* 0x000000ff00047c82 */ /* 0x000fca0008000000 */
.L_x_112:
[----:B0-----:R-:W-:Y:S02]  /*8540*/  MOV R6, UR8 ;  /* 0x0000000800067c02 */ /* 0x001fe40008000f00 */
[----:B------:R-:W-:-:S05]  /*8550*/  MOV R7, UR9 ;  /* 0x0000000900077c02 */ /* 0x000fca0008000f00 */
[----:B------:R-:W2:Y:S01]  /*8560*/  LDG.E.CONSTANT R2, desc[UR6][R6.64] ;  /* 0x0000000606027981 */ /* 0x000ea2000c1e9900 */
[----:B------:R-:W-:Y:S02]  /*8570*/  UIADD3 UR8, UP0, UPT, UR8, 0x4, URZ ;  /* 0x0000000408087890 */ /* 0x000fe4000ff1e0ff */
[----:B------:R-:W-:Y:S02]  /*8580*/  UIADD3 UR4, UPT, UPT, UR4, 0x1, URZ ;  /* 0x0000000104047890 */ /* 0x000fe4000fffe0ff */
[----:B------:R-:W-:Y:S02]  /*8590*/  UIADD3.X UR9, UPT, UPT, URZ, UR9, URZ, UP0, !UPT ;  /* 0x00000009ff097290 */ /* 0x000fe400087fe4ff */
[----:B------:R-:W-:Y:S01]  /*85a0*/  UISETP.NE.AND UP0, UPT, UR4, 0x6, UPT ;  /* 0x000000060400788c */ /* 0x000fe2000bf05270 */
[----:B--2---:R-:W-:-:S03]  /*85b0*/  IMAD.WIDE.U32 R2, R2, R5, RZ ;  /* 0x0000000502027225 */ /* 0x004fc600078e00ff */
[----:B------:R-:W-:-:S04]  /*85c0*/  IADD3 R17, P0, PT, R2, R4, RZ ;  /* 0x0000000402117210 */ /* 0x000fc80007f1e0ff */
[----:B------:R-:W-:Y:S01]  /*85d0*/  IADD3.X R4, PT, PT, R3, UR5, RZ, P0, !PT ;  /* 0x0000000503047c10 */ /* 0x000fe200087fe4ff */
[----:B------:R0:W-:Y:S02]  /*85e0*/  STL [R0], R17 ;  /* 0x0000001100007387 */ /* 0x0001e40000100800 */
[----:B0-----:R-:W-:Y:S01]  /*85f0*/  IADD3 R0, PT, PT, R0, 0x4, RZ ;  /* 0x0000000400007810 */ /* 0x001fe20007ffe0ff */
[----:B------:R-:W-:Y:S06]  /*8600*/  BRA.U UP0, `(.L_x_112) ;  /* 0xfffffffd00cc7547 */ /* 0x000fec000b83ffff */
[----:B------:R-:W-:Y:S01]  /*8610*/  SHF.R.U32.HI R6, RZ, 0x17, R15 ;  /* 0x00000017ff067819 */ /* 0x000fe2000001160f */
[----:B------:R0:W-:Y:S03]  /*8620*/  STL [R1+0x18], R4 ;  /* 0x0000180401007387 */ /* 0x0001e60000100800 */
[C---:B------:R-:W-:Y:S02]  /*8630*/  LOP3.LUT R0, R6.reuse, 0xe0, RZ, 0xc0, !PT ;  /* 0x000000e006007812 */ /* 0x040fe400078ec0ff */
[----:B------:R-:W-:Y:S02]  /*8640*/  LOP3.LUT P0, RZ, R6, 0x1f, RZ, 0xc0, !PT ;  /* 0x0000001f06ff7812 */ /* 0x000fe4000780c0ff */
[----:B------:R-:W-:-:S04]  /*8650*/  IADD3 R0, PT, PT, R0, -0x80, RZ ;  /* 0xffffff8000007810 */ /* 0x000fc80007ffe0ff */
[----:B------:R-:W-:-:S05]  /*8660*/  SHF.R.U32.HI R0, RZ, 0x5, R0 ;  /* 0x00000005ff007819 */ /* 0x000fca0000011600 */
[----:B------:R-:W-:-:S05]  /*8670*/  IMAD R12, R0, -0x4, R1 ;  /* 0xfffffffc000c7824 */ /* 0x000fca00078e0201 */
[----:B------:R-:W2:Y:S04]  /*8680*/  LDL R3, [R12+0x18] ;  /* 0x000018000c037983 */ /* 0x000ea80000100800 */
[----:B------:R-:W2:Y:S04]  /*8690*/  LDL R2, [R12+0x14] ;  /* 0x000014000c027983 */ /* 0x000ea80000100800 */
[----:B------:R-:W3:Y:S01]  /*86a0*/  @P0 LDL R5, [R12+0x10] ;  /* 0x000010000c050983 */ /* 0x000ee20000100800 */
[----:B------:R-:W-:Y:S01]  /*86b0*/  LOP3.LUT R0, R6, 0x1f, RZ, 0xc0, !PT ;  /* 0x0000001f06007812 */ /* 0x000fe200078ec0ff */
[----:B------:R-:W-:Y:S01]  /*86c0*/  UMOV UR4, 0x54442d19 ;  /* 0x54442d1900047882 */ /* 0x000fe20000000000 */
[----:B------:R-:W-:-:S02]  /*86d0*/  UMOV UR5, 0x3bf921fb ;  /* 0x3bf921fb00057882 */ /* 0x000fc40000000000 */
[-C--:B--2---:R-:W-:Y:S02]  /*86e0*/  @P0 SHF.L.W.U32.HI R3, R2, R0.reuse, R3 ;  /* 0x0000000002030219 */ /* 0x084fe40000010e03 */
[----:B---3--:R-:W-:Y:S02]  /*86f0*/  @P0 SHF.L.W.U32.HI R2, R5, R0, R2 ;  /* 0x0000000005020219 */ /* 0x008fe40000010e02 */
[----:B------:R-:W-:Y:S02]  /*8700*/  ISETP.GE.AND P0, PT, R15, RZ, PT ;  /* 0x000000ff0f00720c */ /* 0x000fe40003f06270 */
[C---:B------:R-:W-:Y:S02]  /*8710*/  SHF.L.W.U32.HI R0, R2.reuse, 0x2, R3 ;  /* 0x0000000202007819 */ /* 0x040fe40000010e03 */
[----:B------:R-:W-:Y:S02]  /*8720*/  SHF.L.U32 R2, R2, 0x2, RZ ;  /* 0x0000000202027819 */ /* 0x000fe400000006ff */
[----:B------:R-:W-:-:S02]  /*8730*/  SHF.R.S32.HI R5, RZ, 0x1f, R0 ;  /* 0x0000001fff057819 */ /* 0x000fc40000011400 */
[----:B------:R-:W-:Y:S02]  /*8740*/  SHF.R.U32.HI R3, RZ, 0x1e, R3 ;  /* 0x0000001eff037819 */ /* 0x000fe40000011603 */
[C---:B------:R-:W-:Y:S02]  /*8750*/  LOP3.LUT R6, R5.reuse, R2, RZ, 0x3c, !PT ;  /* 0x0000000205067212 */ /* 0x040fe400078e3cff */
[----:B------:R-:W-:Y:S02]  /*8760*/  LOP3.LUT R7, R5, R0, RZ, 0x3c, !PT ;  /* 0x0000000005077212 */ /* 0x000fe400078e3cff */
[C---:B------:R-:W-:Y:S02]  /*8770*/  LOP3.LUT R15, R0.reuse, R15, RZ, 0x3c, !PT ;  /* 0x0000000f000f7212 */ /* 0x040fe400078e3cff */
[----:B------:R-:W-:Y:S02]  /*8780*/  LEA.HI R0, R0, R3, RZ, 0x1 ;  /* 0x0000000300007211 */ /* 0x000fe400078f08ff */
[----:B------:R-:W0:Y:S01]  /*8790*/  I2F.F64.S64 R6, R6 ;  /* 0x0000000600067312 */ /* 0x000e220000301c00 */
[----:B------:R-:W-:-:S02]  /*87a0*/  ISETP.GE.AND P1, PT, R15, RZ, PT ;  /* 0x000000ff0f00720c */ /* 0x000fc40003f26270 */
[----:B------:R-:W-:-:S04]  /*87b0*/  IADD3 R2, PT, PT, -R0, RZ, RZ ;  /* 0x000000ff00027210 */ /* 0x000fc80007ffe1ff */
[----:B------:R-:W-:Y:S01]  /*87c0*/  @!P0 MOV R0, R2 ;  /* 0x0000000200008202 */ /* 0x000fe20000000f00 */
[----:B0-----:R-:W-:-:S10]  /*87d0*/  DMUL R4, R6, UR4 ;  /* 0x0000000406047c28 */ /* 0x001fd40008000000 */
[----:B------:R-:W0:Y:S02]  /*87e0*/  F2F.F32.F64 R4, R4 ;  /* 0x0000000400047310 */ /* 0x000e240000301000 */
[----:B0-----:R-:W-:-:S07]  /*87f0*/  FSEL R2, -R4, R4, !P1 ;  /* 0x0000000404027208 */ /* 0x001fce0004800100 */
.L_x_111:
[----:B------:R-:W-:Y:S05]  /*8800*/  BSYNC.RECONVERGENT B0 ;  /* 0x0000000000007941 */ /* 0x000fea0003800200 */
.L_x_110:
[----:B------:R-:W-:Y:S02]  /*8810*/  HFMA2 R4, -RZ, RZ, 0.487060546875, -0.0625 ;  /* 0x37cbac00ff047431 */ /* 0x000fe400000001ff */
[----:B------:R-:W-:Y:S01]  /*8820*/  FMUL R3, R2, R2 ;  /* 0x0000000202037220 */ /* 0x000fe20000400000 */
[----:B------:R-:W-:Y:S01]  /*8830*/  LOP3.LUT R5, R0, 0x1, RZ, 0xc0, !PT ;  /* 0x0000000100057812 */ /* 0x000fe200078ec0ff */
[----:B------:R-:W-:Y:S01]  /*8840*/  BSSY.RECONVERGENT B0, `(.L_x_113) ;  /* 0x0000043000007945 */ /* 0x000fe20003800200 */
[----:B------:R-:W-:Y:S02]  /*8850*/  MOV R6, 0x3d2aaabb ;  /* 0x3d2aaabb00067802 */ /* 0x000fe40000000f00 */
[----:B------:R-:W-:Y:S02]  /*8860*/  ISETP.NE.U32.AND P0, PT, R5, 0x1, PT ;  /* 0x000000010500780c */ /* 0x000fe40003f05070 */
[----:B------:R-:W-:Y:S01]  /*8870*/  MOV R7, 0x3effffff ;  /* 0x3effffff00077802 */ /* 0x000fe20000000f00 */
[----:B------:R-:W-:Y:S01]  /*8880*/  FFMA R4, R3, R4, -0.0013887860113754868507 ;  /* 0xbab607ed03047423 */ /* 0x000fe20000000004 */
[----:B------:R-:W-:-:S02]  /*8890*/  FSEL R6, R6, 0.0083327032625675201416, !P0 ;  /* 0x3c0885e406067808 */ /* 0x000fc40004000000 */
[----:B------:R-:W-:Y:S02]  /*88a0*/  LOP3.LUT P1, RZ, R0, 0x2, RZ, 0xc0, !PT ;  /* 0x0000000200ff7812 */ /* 0x000fe4000782c0ff */
[----:B------:R-:W-:Y:S02]  /*88b0*/  FSEL R4, R4, -0.00019574658654164522886, !P0 ;  /* 0xb94d415304047808 */ /* 0x000fe40004000000 */
[----:B------:R-:W-:Y:S02]  /*88c0*/  FSEL R0, R2, 1, P0 ;  /* 0x3f80000002007808 */ /* 0x000fe40000000000 */
[----:B------:R-:W-:Y:S01]  /*88d0*/  FSEL R7, -R7, -0.16666662693023681641, !P0 ;  /* 0xbe2aaaa807077808 */ /* 0x000fe20004000100 */
[C---:B------:R-:W-:Y:S02]  /*88e0*/  FFMA R4, R3.reuse, R4, R6 ;  /* 0x0000000403047223 */ /* 0x040fe40000000006 */
[C---:B------:R-:W-:Y:S02]  /*88f0*/  FFMA R5, R3.reuse, R0, RZ ;  /* 0x0000000003057223 */ /* 0x040fe400000000ff */
[----:B------:R-:W-:-:S04]  /*8900*/  FFMA R4, R3, R4, R7 ;  /* 0x0000000403047223 */ /* 0x000fc80000000007 */
[----:B------:R-:W-:-:S04]  /*8910*/  FFMA R0, R5, R4, R0 ;  /* 0x0000000405007223 */ /* 0x000fc80000000000 */
[----:B------:R-:W-:-:S04]  /*8920*/  @P1 FADD R0, RZ, -R0 ;  /* 0x80000000ff001221 */ /* 0x000fc80000000000 */
[----:B------:R-:W-:-:S04]  /*8930*/  FMUL R0, R0, 43758.546875 ;  /* 0x472aee8c00007820 */ /* 0x000fc80000400000 */
[C---:B------:R-:W-:Y:S01]  /*8940*/  FADD R3, |R0|.reuse, -RZ ;  /* 0x800000ff00037221 */ /* 0x040fe20000000200 */
[----:B------:R-:W-:-:S13]  /*8950*/  FSETP.GEU.AND P0, PT, |R0|, 1, PT ;  /* 0x3f8000000000780b */ /* 0x000fda0003f0e200 */
[----:B------:R-:W-:Y:S05]  /*8960*/  @!P0 BRA `(.L_x_114) ;  /* 0x0000000000c08947 */ /* 0x000fea0003800000 */
[----:B------:R-:W-:-:S13]  /*8970*/  FSETP.GTU.AND P0, PT, R3, 8388608, PT ;  /* 0x4b0000000300780b */ /* 0x000fda0003f0c000 */
[----:B------:R-:W-:Y:S05]  /*8980*/  @P0 BRA `(.L_x_115) ;  /* 0x0000000000540947 */ /* 0x000fea0003800000 */
[----:B------:R-:W0:Y:S01]  /*8990*/  FRND.TRUNC R2, R3 ;  /* 0x0000000300027307 */ /* 0x000e22000020d000 */
[----:B------:R-:W-:Y:S01]  /*89a0*/  BSSY.RECONVERGENT B1, `(.L_x_116) ;  /* 0x0000011000017945 */ /* 0x000fe20003800200 */
[----:B0-----:R-:W-:-:S05]  /*89b0*/  FADD R4, R3, -R2 ;  /* 0x8000000203047221 */ /* 0x001fca0000000000 */
[----:B------:R-:W-:-:S13]  /*89c0*/  ISETP.GE.U32.AND P0, PT, R4, 0x3f800000, PT ;  /* 0x3f8000000400780c */ /* 0x000fda0003f06070 */
[----:B------:R-:W-:Y:S05]  /*89d0*/  @!P0 BRA `(.L_x_117) ;  /* 0x0000000000348947 */ /* 0x000fea0003800000 */
[----:B------:R-:W-:-:S04]  /*89e0*/  ISETP.GE.U32.AND P0, PT, R4, -0x7fffffff, PT ;  /* 0x800000010400780c */ /* 0x000fc80003f06070 */
[----:B------:R-:W-:-:S09]  /*89f0*/  FSETP.GEU.OR P1, PT, R4, -1, !P0 ;  /* 0xbf8000000400780b */ /* 0x000fd2000472e400 */
[----:B------:R-:W-:-:S04]  /*8a00*/  @P0 FADD R5, R2, -1 ;  /* 0xbf80000002050421 */ /* 0x000fc80000000000 */
[----:B------:R-:W-:-:S05]  /*8a10*/  @!P1 FADD R5, R5, -1 ;  /* 0xbf80000005059421 */ /* 0x000fca0000000000 */
[----:B------:R-:W-:Y:S01]  /*8a20*/  @P0 MOV R2, R5 ;  /* 0x0000000500020202 */ /* 0x000fe20000000f00 */
[----:B------:R-:W-:Y:S06]  /*8a30*/  @P0 BRA `(.L_x_117) ;  /* 0x00000000001c0947 */ /* 0x000fec0003800000 */
[----:B------:R-:W-:Y:S01]  /*8a40*/  FSETP.GE.AND P0, PT, R4, 2, PT ;  /* 0x400000000400780b */ /* 0x000fe20003f06000 */
[----:B------:R-:W-:-:S12]  /*8a50*/  FADD R2, R2, 1 ;  /* 0x3f80000002027421 */ /* 0x000fd80000000000 */
[----:B------:R-:W-:-:S05]  /*8a60*/  @P0 FADD R4, R4, -3 ;  /* 0xc040000004040421 */ /* 0x000fca0000000000 */
[----:B------:R-:W-:Y:S01]  /*8a70*/  FSETP.GE.AND P1, PT, R4, RZ, P0 ;  /* 0x000000ff0400720b */ /* 0x000fe20000726000 */
[----:B------:R-:W-:-:S12]  /*8a80*/  @P0 FADD R4, R2, 1 ;  /* 0x3f80000002040421 */ /* 0x000fd80000000000 */
[----:B------:R-:W-:-:S05]  /*8a90*/  @P1 FADD R4, R4, 1 ;  /* 0x3f80000004041421 */ /* 0x000fca0000000000 */
[----:B------:R-:W-:-:S07]  /*8aa0*/  @P0 MOV R2, R4 ;  /* 0x0000000400020202 */ /* 0x000fce0000000f00 */
.L_x_117:
[----:B------:R-:W-:Y:S05]  /*8ab0*/  BSYNC.RECONVERGENT B1 ;  /* 0x0000000000017941 */ /* 0x000fea0003800200 */
.L_x_116:
[----:B------:R-:W-:Y:S01]  /*8ac0*/  FADD R3, R3, -R2 ;  /* 0x8000000203037221 */ /* 0x000fe20000000000 */
[----:B------:R-:W-:Y:S06]  /*8ad0*/  BRA `(.L_x_114) ;  /* 0x0000000000647947 */ /* 0x000fec0003800000 */
.L_x_115:
[C---:B------:R-:W-:Y:S01]  /*8ae0*/  LOP3.LUT R2, R3.reuse, 0xff800000, RZ, 0xc0, !PT ;  /* 0xff80000003027812 */ /* 0x040fe200078ec0ff */
[----:B------:R-:W-:Y:S01]  /*8af0*/  BSSY.RECONVERGENT B1, `(.L_x_118) ;  /* 0x0000015000017945 */ /* 0x000fe20003800200 */
[C---:B------:R-:W-:Y:S02]  /*8b00*/  ISETP.GT.U32.AND P0, PT, R3.reuse, 0x7f7fffff, PT ;  /* 0x7f7fffff0300780c */ /* 0x040fe40003f04070 */
[----:B------:R-:W-:Y:S02]  /*8b10*/  IADD3 R4, PT, PT, R2, -0x3f800000, RZ ;  /* 0xc080000002047810 */ /* 0x000fe40007ffe0ff */
[----:B------:R-:W-:Y:S02]  /*8b20*/  LOP3.LUT R2, R3, 0x7fffff, RZ, 0xc0, !PT ;  /* 0x007fffff03027812 */ /* 0x000fe400078ec0ff */
[----:B------:R-:W-:Y:S02]  /*8b30*/  ISETP.NE.AND P1, PT, R4, RZ, PT ;  /* 0x000000ff0400720c */ /* 0x000fe40003f25270 */
[----:B------:R-:W-:-:S02]  /*8b40*/  MOV R7, 0x7fffffff ;  /* 0x7fffffff00077802 */ /* 0x000fc40000000f00 */
[----:B------:R-:W-:Y:S02]  /*8b50*/  LOP3.LUT R2, R2, 0x3f800000, RZ, 0xfc, !PT ;  /* 0x3f80000002027812 */ /* 0x000fe400078efcff */
[----:B------:R-:W-:-:S07]  /*8b60*/  FSEL R7, R7, 8388608, P0 ;  /* 0x4b00000007077808 */ /* 0x000fce0000000000 */
[----:B------:R-:W-:Y:S05]  /*8b70*/  @!P1 BRA `(.L_x_119) ;  /* 0x0000000000309947 */ /* 0x000fea0003800000 */
.L_x_120:
[----:B------:R-:W-:-:S04]  /*8b80*/  VIMNMX.U32 R3, PT, PT, R4, 0xb800000, PT ;  /* 0x0b80000004037848 */ /* 0x000fc80003fe0000 */
[C---:B------:R-:W-:Y:S02]  /*8b90*/  IADD3 R2, PT, PT, R3.reuse, R2, RZ ;  /* 0x0000000203027210 */ /* 0x040fe40007ffe0ff */
[----:B------:R-:W-:-:S03]  /*8ba0*/  IADD3 R4, PT, PT, -R3, R4, RZ ;  /* 0x0000000403047210 */ /* 0x000fc60007ffe1ff */
[----:B------:R-:W-:Y:S01]  /*8bb0*/  FADD R5, R2, -R2 ;  /* 0x8000000202057221 */ /* 0x000fe20000000000 */
[----:B------:R-:W-:-:S03]  /*8bc0*/  ISETP.NE.AND P1, PT, R4, RZ, PT ;  /* 0x000000ff0400720c */ /* 0x000fc60003f25270 */
[----:B------:R-:W-:-:S04]  /*8bd0*/  FADD R5, R2, R5 ;  /* 0x0000000502057221 */ /* 0x000fc80000000000 */
[----:B------:R-:W-:-:S04]  /*8be0*/  FADD R6, R2, -R5 ;  /* 0x8000000502067221 */ /* 0x000fc80000000000 */
[----:B------:R-:W-:-:S04]  /*8bf0*/  FFMA.RZ R6, R6, 1, R5 ;  /* 0x3f80000006067823 */ /* 0x000fc8000000c005 */
[----:B------:R-:W0:Y:S02]  /*8c00*/  FRND.TRUNC R5, R6 ;  /* 0x0000000600057307 */ /* 0x000e24000020d000 */
[----:B0-----:R-:W-:-:S05]  /*8c10*/  FADD R2, R2, -R5 ;  /* 0x8000000502027221 */ /* 0x001fca0000000000 */
[----:B------:R-:W-:-:S13]  /*8c20*/  ISETP.NE.AND P0, PT, R2, RZ, PT ;  /* 0x000000ff0200720c */ /* 0x000fda0003f05270 */
[----:B------:R-:W-:Y:S05]  /*8c30*/  @P0 BRA P1, `(.L_x_120) ;  /* 0xfffffffc00d00947 */ /* 0x000fea000083ffff */
.L_x_119:
[----:B------:R-:W-:Y:S05]  /*8c40*/  BSYNC.RECONVERGENT B1 ;  /* 0x0000000000017941 */ /* 0x000fea0003800200 */
.L_x_118:
[----:B------:R-:W-:-:S04]  /*8c50*/  FMUL R2, R2, 1.1920928955078125e-07 ;  /* 0x3400000002027820 */ /* 0x000fc80000400000 */
[----:B------:R-:W-:-:S07]  /*8c60*/  FMUL R3, R7, R2 ;  /* 0x0000000207037220 */ /* 0x000fce0000400000 */
.L_x_114:
[----:B------:R-:W-:Y:S05]  /*8c70*/  BSYNC.RECONVERGENT B0 ;  /* 0x0000000000007941 */ /* 0x000fea0003800200 */
.L_x_113:
[----:B------:R-:W-:Y:S01]  /*8c80*/  FSETP.NAN.AND P0, PT, |R3|, |R3|, PT ;  /* 0x400000030300720b */ /* 0x000fe20003f08200 */
[----:B------:R-:W-:Y:S01]  /*8c90*/  FMUL R2, R13, 0.0078431377187371253967 ;  /* 0x3c0080810d027820 */ /* 0x000fe20000400000 */
[----:B------:R-:W-:-:S04]  /*8ca0*/  LOP3.LUT R0, R3, 0x80000000, R0, 0xb8, !PT ;  /* 0x8000000003007812 */ /* 0x000fc800078eb800 */
[----:B------:R-:W-:-:S05]  /*8cb0*/  FSEL R0, R3, R0, P0 ;  /* 0x0000000003007208 */ /* 0x000fca0000000000 */
[----:B------:R-:W-:-:S04]  /*8cc0*/  FADD R3, R0, -0.5 ;  /* 0xbf00000000037421 */ /* 0x000fc80000000000 */
[CC--:B------:R-:W-:Y:S01]  /*8cd0*/  FFMA R10, R3.reuse, R2.reuse, R10 ;  /* 0x00000002030a7223 */ /* 0x0c0fe2000000000a */
[CC--:B------:R-:W-:Y:S01]  /*8ce0*/  FFMA R11, R3.reuse, R2.reuse, R11 ;  /* 0x00000002030b7223 */ /* 0x0c0fe2000000000b */
[----:B------:R-:W-:-:S07]  /*8cf0*/  FFMA R16, R3, R2, R16 ;  /* 0x0000000203107223 */ /* 0x000fce0000000010 */
.L_x_109:
[----:B------:R-:W0:Y:S01]  /*8d00*/  LDCU UR4, c[0x0][0x3cc] ;  /* 0x00007980ff0477ac */ /* 0x000e220008000800 */
[----:B------:R-:W1:Y:S01]  /*8d10*/  LDC.64 R2, c[0x0][0x398] ;  /* 0x0000e600ff027b82 */ /* 0x000e620000000a00 */
[----:B0-----:R-:W-:-:S05]  /*8d20*/  IMAD R8, R9, UR4, R8 ;  /* 0x0000000409087c24 */ /* 0x001fca000f8e0208 */
[----:B------:R-:W-:-:S05]  /*8d30*/  SHF.L.U32 R5, R8, 0x2, RZ ;  /* 0x0000000208057819 */ /* 0x000fca00000006ff */
[----:B-1----:R-:W-:-:S05]  /*8d40*/  IMAD.WIDE R2, R5, 0x4, R2 ;  /* 0x0000000405027825 */ /* 0x002fca00078e0202 */
[----:B------:R-:W-:Y:S04]  /*8d50*/  STG.E desc[UR6][R2.64], R10 ;  /* 0x0000000a02007986 */ /* 0x000fe8000c101906 */
[----:B------:R-:W-:Y:S04]  /*8d60*/  STG.E desc[UR6][R2.64+0x4], R11 ;  /* 0x0000040b02007986 */ /* 0x000fe8000c101906 */
[----:B------:R-:W-:Y:S04]  /*8d70*/  STG.E desc[UR6][R2.64+0x8], R16 ;  /* 0x0000081002007986 */ /* 0x000fe8000c101906 */
[----:B------:R-:W-:Y:S01]  /*8d80*/  STG.E desc[UR6][R2.64+0xc], R21 ;  /* 0x00000c1502007986 */ /* 0x000fe2000c101906 */
[----:B------:R-:W-:Y:S05]  /*8d90*/  EXIT ;  /* 0x000000000000794d */ /* 0x000fea0003800000 */
        .weak           $__internal_0_$__cuda_sm20_rcp_rn_f32_slowpath
        .type           $__internal_0_$__cuda_sm20_rcp_rn_f32_slowpath,@function
        .size           $__internal_0_$__cuda_sm20_rcp_rn_f32_slowpath,($__internal_1_$__cuda_sm3x_div_rn_noftz_f32_slowpath - $__internal_0_$__cuda_sm20_rcp_rn_f32_slowpath)
$__internal_0_$__cuda_sm20_rcp_rn_f32_slowpath:
[----:B------:R-:W-:Y:S01]  /*8da0*/  SHF.L.U32 R2, R0, 0x1, RZ ;  /* 0x0000000100027819 */ /* 0x000fe200000006ff */
[----:B------:R-:W-:Y:S03]  /*8db0*/  BSSY.RECONVERGENT B2, `(.L_x_121) ;  /* 0x0000030000027945 */ /* 0x000fe60003800200 */
[----:B------:R-:W-:-:S04]  /*8dc0*/  SHF.R.U32.HI R2, RZ, 0x18, R2 ;  /* 0x00000018ff027819 */ /* 0x000fc80000011602 */
[----:B------:R-:W-:-:S13]  /*8dd0*/  ISETP.NE.U32.AND P0, PT, R2, RZ, PT ;  /* 0x000000ff0200720c */ /* 0x000fda0003f05070 */
[----:B------:R-:W-:Y:S05]  /*8de0*/  @P0 BRA `(.L_x_122) ;  /* 0x0000000000280947 */ /* 0x000fea0003800000 */
[----:B------:R-:W-:-:S04]  /*8df0*/  SHF.L.U32 R2, R0, 0x1, RZ ;  /* 0x0000000100027819 */ /* 0x000fc800000006ff */
[----:B------:R-:W-:-:S13]  /*8e00*/  ISETP.NE.AND P0, PT, R2, RZ, PT ;  /* 0x000000ff0200720c */ /* 0x000fda0003f05270 */
[----:B------:R-:W-:Y:S01]  /*8e10*/  @P0 FFMA R13, R0, 1.84467440737095516160e+19, RZ ;  /* 0x5f800000000d0823 */ /* 0x000fe200000000ff */
[----:B------:R-:W-:Y:S08]  /*8e20*/  @!P0 MUFU.RCP R5, R0 ;  /* 0x0000000000058308 */ /* 0x000ff00000001000 */
[----:B------:R-:W0:Y:S02]  /*8e30*/  @P0 MUFU.RCP R2, R13 ;  /* 0x0000000d00020308 */ /* 0x000e240000001000 */
[----:B0-----:R-:W-:-:S04]  /*8e40*/  @P0 FFMA R14, R13, R2, -1 ;  /* 0xbf8000000d0e0423 */ /* 0x001fc80000000002 */
[----:B------:R-:W-:-:S04]  /*8e50*/  @P0 FADD.FTZ R15, -R14, -RZ ;  /* 0x800000ff0e0f0221 */ /* 0x000fc80000010100 */
[----:B------:R-:W-:-:S04]  /*8e60*/  @P0 FFMA R2, R2, R15, R2 ;  /* 0x0000000f02020223 */ /* 0x000fc80000000002 */
[----:B------:R-:W-:Y:S01]  /*8e70*/  @P0 FFMA R5, R2, 1.84467440737095516160e+19, RZ ;  /* 0x5f80000002050823 */ /* 0x000fe200000000ff */
[----:B------:R-:W-:Y:S06]  /*8e80*/  BRA `(.L_x_123) ;  /* 0x0000000000887947 */ /* 0x000fec0003800000 */
.L_x_122:
[----:B------:R-:W-:-:S04]  /*8e90*/  IADD3 R5, PT, PT, R2, -0xfd, RZ ;  /* 0xffffff0302057810 */ /* 0x000fc80007ffe0ff */
[----:B------:R-:W-:-:S13]  /*8ea0*/  ISETP.GT.U32.AND P0, PT, R5, 0x1, PT ;  /* 0x000000010500780c */ /* 0x000fda0003f04070 */
[----:B------:R-:W-:Y:S05]  /*8eb0*/  @P0 BRA `(.L_x_124) ;  /* 0x0000000000780947 */ /* 0x000fea0003800000 */
[----:B------:R-:W-:Y:S01]  /*8ec0*/  LOP3.LUT R13, R0, 0x7fffff, RZ, 0xc0, !PT ;  /* 0x007fffff000d7812 */ /* 0x000fe200078ec0ff */
[----:B------:R-:W-:-:S03]  /*8ed0*/  HFMA2 R20, -RZ, RZ, 0, 1.78813934326171875e-07 ;  /* 0x00000003ff147431 */ /* 0x000fc600000001ff */
[----:B------:R-:W-:-:S04]  /*8ee0*/  LOP3.LUT R13, R13, 0x3f800000, RZ, 0xfc, !PT ;  /* 0x3f8000000d0d7812 */ /* 0x000fc800078efcff */
[----:B------:R-:W0:Y:S01]  /*8ef0*/  MUFU.RCP R14, R13 ;  /* 0x0000000d000e7308 */ /* 0x000e220000001000 */
[----:B------:R-:W-:Y:S01]  /*8f00*/  SHF.L.U32 R19, R20, R5, RZ ;  /* 0x0000000514137219 */ /* 0x000fe200000006ff */
[----:B0-----:R-:W-:-:S04]  /*8f10*/  FFMA R15, R13, R14, -1 ;  /* 0xbf8000000d0f7423 */ /* 0x001fc8000000000e */
[----:B------:R-:W-:-:S04]  /*8f20*/  FADD.FTZ R15, -R15, -RZ ;  /* 0x800000ff0f0f7221 */ /* 0x000fc80000010100 */
[CCC-:B------:R-:W-:Y:S01]  /*8f30*/  FFMA.RM R17, R14.reuse, R15.reuse, R14.reuse ;  /* 0x0000000f0e117223 */ /* 0x1c0fe2000000400e */
[----:B------:R-:W-:-:S04]  /*8f40*/  FFMA.RP R18, R14, R15, R14 ;  /* 0x0000000f0e127223 */ /* 0x000fc8000000800e */
[C---:B------:R-:W-:Y:S02]  /*8f50*/  LOP3.LUT R14, R17.reuse, 0x7fffff, RZ, 0xc0, !PT ;  /* 0x007fffff110e7812 */ /* 0x040fe400078ec0ff */
[----:B------:R-:W-:Y:S02]  /*8f60*/  FSETP.NEU.FTZ.AND P0, PT, R17, R18, PT ;  /* 0x000000121100720b */ /* 0x000fe40003f1d000 */
[----:B------:R-:W-:Y:S02]  /*8f70*/  LOP3.LUT R14, R14, 0x800000, RZ, 0xfc, !PT ;  /* 0x008000000e0e7812 */ /* 0x000fe400078efcff */
[----:B------:R-:W-:Y:S02]  /*8f80*/  SEL R15, RZ, 0xffffffff, !P0 ;  /* 0xffffffffff0f7807 */ /* 0x000fe40004000000 */
[----:B------:R-:W-:Y:S02]  /*8f90*/  LOP3.LUT R18, R19, R14, RZ, 0xc0, !PT ;  /* 0x0000000e13127212 */ /* 0x000fe400078ec0ff */
[----:B------:R-:W-:-:S02]  /*8fa0*/  IADD3 R15, PT, PT, -R15, RZ, RZ ;  /* 0x000000ff0f0f7210 */ /* 0x000fc40007ffe1ff */
[-C--:B------:R-:W-:Y:S02]  /*8fb0*/  SHF.R.U32.HI R18, RZ, R5.reuse, R18 ;  /* 0x00000005ff127219 */ /* 0x080fe40000011612 */
[----:B------:R-:W-:Y:S02]  /*8fc0*/  LOP3.LUT P1, RZ, R15, R5, R14, 0xf8, !PT ;  /* 0x000000050fff7212 */ /* 0x000fe4000782f80e */
[C---:B------:R-:W-:Y:S02]  /*8fd0*/  LOP3.LUT P0, RZ, R18.reuse, 0x1, RZ, 0xc0, !PT ;  /* 0x0000000112ff7812 */ /* 0x040fe4000780c0ff */
[----:B------:R-:W-:-:S04]  /*8fe0*/  LOP3.LUT P2, RZ, R18, 0x2, RZ, 0xc0, !PT ;  /* 0x0000000212ff7812 */ /* 0x000fc8000784c0ff */
[----:B------:R-:W-:Y:S02]  /*8ff0*/  PLOP3.LUT P0, PT, P0, P1, P2, 0xe0, 0x0 ;  /* 0x000000000000781c */ /* 0x000fe40000703c20 */
[----:B------:R-:W-:Y:S02]  /*9000*/  LOP3.LUT P1, RZ, R0, 0x7fffff, RZ, 0xc0, !PT ;  /* 0x007fffff00ff7812 */ /* 0x000fe4000782c0ff */
[----:B------:R-:W-:-:S04]  /*9010*/  SEL R5, RZ, 0x1, !P0 ;  /* 0x00000001ff057807 */ /* 0x000fc80004000000 */
[----:B------:R-:W-:-:S04]  /*9020*/  IADD3 R5, PT, PT, -R5, RZ, RZ ;  /* 0x000000ff05057210 */ /* 0x000fc80007ffe1ff */
[----:B------:R-:W-:Y:S02]  /*9030*/  ISETP.GE.AND P0, PT, R5, RZ, PT ;  /* 0x000000ff0500720c */ /* 0x000fe40003f06270 */
[----:B------:R-:W-:-:S04]  /*9040*/  IADD3 R5, PT, PT, R2, -0xfc, RZ ;  /* 0xffffff0402057810 */ /* 0x000fc80007ffe0ff */
[----:B------:R-:W-:-:S07]  /*9050*/  SHF.R.U32.HI R5, RZ, R5, R14 ;  /* 0x00000005ff057219 */ /* 0x000fce000001160e */
[----:B------:R-:W-:-:S04]  /*9060*/  @!P0 IADD3 R5, PT, PT, R5, 0x1, RZ ;  /* 0x0000000105058810 */ /* 0x000fc80007ffe0ff */
[----:B------:R-:W-:-:S04]  /*9070*/  @!P1 SHF.L.U32 R5, R5, 0x1, RZ ;  /* 0x0000000105059819 */ /* 0x000fc800000006ff */
[----:B------:R-:W-:Y:S01]  /*9080*/  LOP3.LUT R5, R5, 0x80000000, R0, 0xf8, !PT ;  /* 0x8000000005057812 */ /* 0x000fe200078ef800 */
[----:B------:R-:W-:Y:S06]  /*9090*/  BRA `(.L_x_123) ;  /* 0x0000000000047947 */ /* 0x000fec0003800000 */
.L_x_124:
[----:B------:R0:W1:Y:S02]  /*90a0*/  MUFU.RCP R5, R0 ;  /* 0x0000000000057308 */ /* 0x0000640000001000 */
.L_x_123:
[----:B------:R-:W-:Y:S05]  /*90b0*/  BSYNC.RECONVERGENT B2 ;  /* 0x0000000000027941 */ /* 0x000fea0003800200 */
.L_x_121:
[----:B01----:R-:W-:Y:S01]  /*90c0*/  MOV R0, R5 ;  /* 0x0000000500007202 */ /* 0x003fe20000000f00 */
[----:B------:R-:W-:-:S04]  /*90d0*/  HFMA2 R5, -RZ, RZ, 0, 0 ;  /* 0x00000000ff057431 */ /* 0x000fc800000001ff */
[----:B------:R-:W-:Y:S05]  /*90e0*/  RET.REL.NODEC R4 `(DebugOutputKernel) ;  /* 0xffffff6c04c47950 */ /* 0x000fea0003c3ffff */
        .weak           $__internal_1_$__cuda_sm3x_div_rn_noftz_f32_slowpath
        .type           $__internal_1_$__cuda_sm3x_div_rn_noftz_f32_slowpath,@function
        .size           $__internal_1_$__cuda_sm3x_div_rn_noftz_f32_slowpath,(.L_x_463 - $__internal_1_$__cuda_sm3x_div_rn_noftz_f32_slowpath)
$__internal_1_$__cuda_sm3x_div_rn_noftz_f32_slowpath:
[----:B------:R-:W-:Y:S01]  /*90f0*/  SHF.R.U32.HI R17, RZ, 0x17, R5 ;  /* 0x00000017ff117819 */ /* 0x000fe20000011605 */
[----:B------:R-:W-:Y:S01]  /*9100*/  BSSY.RECONVERGENT B2, `(.L_x_125) ;  /* 0x0000063000027945 */ /* 0x000fe20003800200 */
[----:B------:R-:W-:Y:S02]  /*9110*/  SHF.R.U32.HI R4, RZ, 0x17, R2 ;  /* 0x00000017ff047819 */ /* 0x000fe40000011602 */
[----:B------:R-:W-:Y:S02]  /*9120*/  LOP3.LUT R17, R17, 0xff, RZ, 0xc0, !PT ;  /* 0x000000ff11117812 */ /* 0x000fe400078ec0ff */
[----:B------:R-:W-:Y:S02]  /*9130*/  LOP3.LUT R4, R4, 0xff, RZ, 0xc0, !PT ;  /* 0x000000ff04047812 */ /* 0x000fe400078ec0ff */
[----:B------:R-:W-:Y:S02]  /*9140*/  IADD3 R22, PT, PT, R17, -0x1, RZ ;  /* 0xffffffff11167810 */ /* 0x000fe40007ffe0ff */
[----:B------:R-:W-:-:S02]  /*9150*/  IADD3 R20, PT, PT, R4, -0x1, RZ ;  /* 0xffffffff04147810 */ /* 0x000fc40007ffe0ff */
[----:B------:R-:W-:Y:S02]  /*9160*/  ISETP.GT.U32.AND P0, PT, R22, 0xfd, PT ;  /* 0x000000fd1600780c */ /* 0x000fe40003f04070 */
[----:B------:R-:W-:Y:S02]  /*9170*/  MOV R19, R2 ;  /* 0x0000000200137202 */ /* 0x000fe40000000f00 */
[----:B------:R-:W-:-:S13]  /*9180*/  ISETP.GT.U32.OR P0, PT, R20, 0xfd, P0 ;  /* 0x000000fd1400780c */ /* 0x000fda0000704470 */
[----:B------:R-:W-:Y:S01]  /*9190*/  @!P0 MOV R18, RZ ;  /* 0x000000ff00128202 */ /* 0x000fe20000000f00 */
[----:B------:R-:W-:Y:S06]  /*91a0*/  @!P0 BRA `(.L_x_126) ;  /* 0x00000000005c8947 */ /* 0x000fec0003800000 */
[----:B------:R-:W-:Y:S02]  /*91b0*/  FSETP.GTU.FTZ.AND P0, PT, |R2|, +INF , PT ;  /* 0x7f8000000200780b */ /* 0x000fe40003f1c200 */
[----:B------:R-:W-:-:S04]  /*91c0*/  FSETP.GTU.FTZ.AND P1, PT, |R5|, +INF , PT ;  /* 0x7f8000000500780b */ /* 0x000fc80003f3c200 */
[----:B------:R-:W-:-:S13]  /*91d0*/  PLOP3.LUT P0, PT, P0, P1, PT, 0xf8, 0x8f ;  /* 0x00000000008f781c */ /* 0x000fda0000703f70 */
[----:B------:R-:W-:Y:S05]  /*91e0*/  @P0 BRA `(.L_x_127) ;  /* 0x00000004004c0947 */ /* 0x000fea0003800000 */
[----:B------:R-:W-:-:S13]  /*91f0*/  LOP3.LUT P0, RZ, R5, 0x7fffffff, R19, 0xc8, !PT ;  /* 0x7fffffff05ff7812 */ /* 0x000fda000780c813 */
[----:B------:R-:W-:Y:S05]  /*9200*/  @!P0 BRA `(.L_x_128) ;  /* 0x00000004003c8947 */ /* 0x000fea0003800000 */
[C---:B------:R-:W-:Y:S02]  /*9210*/  FSETP.NEU.FTZ.AND P1, PT, |R2|.reuse, +INF , PT ;  /* 0x7f8000000200780b */ /* 0x040fe40003f3d200 */
[----:B------:R-:W-:Y:S02]  /*9220*/  FSETP.NEU.FTZ.AND P2, PT, |R5|, +INF , PT ;  /* 0x7f8000000500780b */ /* 0x000fe40003f5d200 */
[----:B------:R-:W-:-:S11]  /*9230*/  FSETP.NEU.FTZ.AND P0, PT, |R2|, +INF , PT ;  /* 0x7f8000000200780b */ /* 0x000fd60003f1d200 */
[----:B------:R-:W-:Y:S05]  /*9240*/  @!P2 BRA !P1, `(.L_x_128) ;  /* 0x00000004002ca947 */ /* 0x000fea0004800000 */
[----:B------:R-:W-:-:S04]  /*9250*/  LOP3.LUT P1, RZ, R19, 0x7fffffff, RZ, 0xc0, !PT ;  /* 0x7fffffff13ff7812 */ /* 0x000fc8000782c0ff */
[----:B------:R-:W-:-:S13]  /*9260*/  PLOP3.LUT P1, PT, P2, P1, PT, 0x2f, 0xf2 ;  /* 0x0000000000f2781c */ /* 0x000fda0001722577 */
[----:B------:R-:W-:Y:S05]  /*9270*/  @P1 BRA `(.L_x_129) ;  /* 0x0000000400181947 */ /* 0x000fea0003800000 */
[----:B------:R-:W-:-:S04]  /*9280*/  LOP3.LUT P1, RZ, R5, 0x7fffffff, RZ, 0xc0, !PT ;  /* 0x7fffffff05ff7812 */ /* 0x000fc8000782c0ff */
[----:B------:R-:W-:-:S13]  /*9290*/  PLOP3.LUT P0, PT, P0, P1, PT, 0x2f, 0xf2 ;  /* 0x0000000000f2781c */ /* 0x000fda0000702577 */
[----:B------:R-:W-:Y:S05]  /*92a0*/  @P0 BRA `(.L_x_130) ;  /* 0x0000000400000947 */ /* 0x000fea0003800000 */
[----:B------:R-:W-:Y:S02]  /*92b0*/  ISETP.GE.AND P0, PT, R20, RZ, PT ;  /* 0x000000ff1400720c */ /* 0x000fe40003f06270 */
[----:B------:R-:W-:-:S11]  /*92c0*/  ISETP.GE.AND P1, PT, R22, RZ, PT ;  /* 0x000000ff1600720c */ /* 0x000fd60003f26270 */
[----:B------:R-:W-:Y:S01]  /*92d0*/  @P0 MOV R18, RZ ;  /* 0x000000ff00120202 */ /* 0x000fe20000000f00 */
[----:B------:R-:W-:Y:S01]  /*92e0*/  @!P0 FFMA R19, R2, 1.84467440737095516160e+19, RZ ;  /* 0x5f80000002138823 */ /* 0x000fe200000000ff */
[----:B------:R-:W-:Y:S01]  /*92f0*/  @!P0 MOV R18, 0xffffffc0 ;  /* 0xffffffc000128802 */ /* 0x000fe20000000f00 */
[----:B------:R-:W-:-:S03]  /*9300*/  @!P1 FFMA R5, R5, 1.84467440737095516160e+19, RZ ;  /* 0x5f80000005059823 */ /* 0x000fc600000000ff */
[----:B------:R-:W-:-:S07]  /*9310*/  @!P1 IADD3 R18, PT, PT, R18, 0x40, RZ ;  /* 0x0000004012129810 */ /* 0x000fce0007ffe0ff */
.L_x_126:
[----:B------:R-:W-:Y:S01]  /*9320*/  LEA R20, R17, 0xc0800000, 0x17 ;  /* 0xc080000011147811 */ /* 0x000fe200078eb8ff */
[----:B------:R-:W-:Y:S03]  /*9330*/  BSSY.RECONVERGENT B3, `(.L_x_131) ;  /* 0x0000036000037945 */ /* 0x000fe60003800200 */
[----:B------:R-:W-:Y:S02]  /*9340*/  IADD3 R24, PT, PT, -R20, R5, RZ ;  /* 0x0000000514187210 */ /* 0x000fe40007ffe1ff */
[----:B------:R-:W-:Y:S02]  /*9350*/  IADD3 R20, PT, PT, R4, -0x7f, RZ ;  /* 0xffffff8104147810 */ /* 0x000fe40007ffe0ff */
[----:B------:R-:W0:Y:S01]  /*9360*/  MUFU.RCP R22, R24 ;  /* 0x0000001800167308 */ /* 0x000e220000001000 */
[----:B------:R-:W-:Y:S02]  /*9370*/  FADD.FTZ R5, -R24, -RZ ;  /* 0x800000ff18057221 */ /* 0x000fe40000010100 */
[----:B------:R-:W-:-:S02]  /*9380*/  IMAD R4, R20, -0x800000, R19 ;  /* 0xff80000014047824 */ /* 0x000fc400078e0213 */
[----:B0-----:R-:W-:-:S04]  /*9390*/  FFMA R23, R22, R5, 1 ;  /* 0x3f80000016177423 */ /* 0x001fc80000000005 */
[----:B------:R-:W-:-:S04]  /*93a0*/  FFMA R19, R22, R23, R22 ;  /* 0x0000001716137223 */ /* 0x000fc80000000016 */
[----:B------:R-:W-:-:S04]  /*93b0*/  FFMA R22, R4, R19, RZ ;  /* 0x0000001304167223 */ /* 0x000fc800000000ff */
[----:B------:R-:W-:-:S04]  /*93c0*/  FFMA R23, R5, R22, R4 ;  /* 0x0000001605177223 */ /* 0x000fc80000000004 */
[----:B------:R-:W-:Y:S01]  /*93d0*/  FFMA R22, R19, R23, R22 ;  /* 0x0000001713167223 */ /* 0x000fe20000000016 */
[----:B------:R-:W-:-:S03]  /*93e0*/  IADD3 R23, PT, PT, R20, 0x7f, -R17 ;  /* 0x0000007f14177810 */ /* 0x000fc60007ffe811 */
[----:B------:R-:W-:Y:S01]  /*93f0*/  FFMA R5, R5, R22, R4 ;  /* 0x0000001605057223 */ /* 0x000fe20000000004 */
[----:B------:R-:W-:-:S03]  /*9400*/  IADD3 R23, PT, PT, R23, R18, RZ ;  /* 0x0000001217177210 */ /* 0x000fc60007ffe0ff */
[----:B------:R-:W-:-:S05]  /*9410*/  FFMA R4, R19, R5, R22 ;  /* 0x0000000513047223 */ /* 0x000fca0000000016 */
[----:B------:R-:W-:-:S04]  /*9420*/  SHF.R.U32.HI R17, RZ, 0x17, R4 ;  /* 0x00000017ff117819 */ /* 0x000fc80000011604 */
[----:B------:R-:W-:-:S04]  /*9430*/  LOP3.LUT R18, R17, 0xff, RZ, 0xc0, !PT ;  /* 0x000000ff11127812 */ /* 0x000fc800078ec0ff */
[----:B------:R-:W-:-:S04]  /*9440*/  IADD3 R17, PT, PT, R18, R23, RZ ;  /* 0x0000001712117210 */ /* 0x000fc80007ffe0ff */
[----:B------:R-:W-:-:S04]  /*9450*/  IADD3 R18, PT, PT, R17, -0x1, RZ ;  /* 0xffffffff11127810 */ /* 0x000fc80007ffe0ff */
[----:B------:R-:W-:-:S13]  /*9460*/  ISETP.GE.U32.AND P0, PT, R18, 0xfe, PT ;  /* 0x000000fe1200780c */ /* 0x000fda0003f06070 */
[----:B------:R-:W-:Y:S05]  /*9470*/  @!P0 BRA `(.L_x_132) ;  /* 0x0000000000808947 */ /* 0x000fea0003800000 */
[----:B------:R-:W-:-:S13]  /*9480*/  ISETP.GT.AND P0, PT, R17, 0xfe, PT ;  /* 0x000000fe1100780c */ /* 0x000fda0003f04270 */
[----:B------:R-:W-:Y:S05]  /*9490*/  @P0 BRA `(.L_x_133) ;  /* 0x00000000006c0947 */ /* 0x000fea0003800000 */
[----:B------:R-:W-:-:S13]  /*94a0*/  ISETP.GE.AND P0, PT, R17, 0x1, PT ;  /* 0x000000011100780c */ /* 0x000fda0003f06270 */
[----:B------:R-:W-:Y:S05]  /*94b0*/  @P0 BRA `(.L_x_134) ;  /* 0x0000000000740947 */ /* 0x000fea0003800000 */
[----:B------:R-:W-:Y:S02]  /*94c0*/  ISETP.GE.AND P0, PT, R17, -0x18, PT ;  /* 0xffffffe81100780c */ /* 0x000fe40003f06270 */
[----:B------:R-:W-:-:S11]  /*94d0*/  LOP3.LUT R4, R4, 0x80000000, RZ, 0xc0, !PT ;  /* 0x8000000004047812 */ /* 0x000fd600078ec0ff */
[----:B------:R-:W-:Y:S05]  /*94e0*/  @!P0 BRA `(.L_x_134) ;  /* 0x0000000000688947 */ /* 0x000fea0003800000 */
[CCC-:B------:R-:W-:Y:S01]  /*94f0*/  FFMA.RZ R18, R19.reuse, R5.reuse, R22.reuse ;  /* 0x0000000513127223 */ /* 0x1c0fe2000000c016 */
[CCC-:B------:R-:W-:Y:S01]  /*9500*/  FFMA.RP R20, R19.reuse, R5.reuse, R22.reuse ;  /* 0x0000000513147223 */ /* 0x1c0fe20000008016 */
[----:B------:R-:W-:Y:S01]  /*9510*/  FFMA.RM R5, R19, R5, R22 ;  /* 0x0000000513057223 */ /* 0x000fe20000004016 */
[C---:B------:R-:W-:Y:S02]  /*9520*/  IADD3 R19, PT, PT, R17.reuse, 0x20, RZ ;  /* 0x0000002011137810 */ /* 0x040fe40007ffe0ff */
[----:B------:R-:W-:Y:S02]  /*9530*/  LOP3.LUT R18, R18, 0x7fffff, RZ, 0xc0, !PT ;  /* 0x007fffff12127812 */ /* 0x000fe400078ec0ff */
[C---:B------:R-:W-:Y:S02]  /*9540*/  ISETP.NE.AND P2, PT, R17.reuse, RZ, PT ;  /* 0x000000ff1100720c */ /* 0x040fe40003f45270 */
[----:B------:R-:W-:Y:S02]  /*9550*/  LOP3.LUT R18, R18, 0x800000, RZ, 0xfc, !PT ;  /* 0x0080000012127812 */ /* 0x000fe400078efcff */
[----:B------:R-:W-:-:S02]  /*9560*/  ISETP.NE.AND P1, PT, R17, RZ, PT ;  /* 0x000000ff1100720c */ /* 0x000fc40003f25270 */
[----:B------:R-:W-:Y:S02]  /*9570*/  IADD3 R17, PT, PT, -R17, RZ, RZ ;  /* 0x000000ff11117210 */ /* 0x000fe40007ffe1ff */
[----:B------:R-:W-:Y:S02]  /*9580*/  SHF.L.U32 R19, R18, R19, RZ ;  /* 0x0000001312137219 */ /* 0x000fe400000006ff */
[----:B------:R-:W-:Y:S02]  /*9590*/  FSETP.NEU.FTZ.AND P0, PT, R20, R5, PT ;  /* 0x000000051400720b */ /* 0x000fe40003f1d000 */
[----:B------:R-:W-:Y:S02]  /*95a0*/  SEL R5, R17, RZ, P2 ;  /* 0x000000ff11057207 */ /* 0x000fe40001000000 */
[----:B------:R-:W-:Y:S02]  /*95b0*/  ISETP.NE.AND P1, PT, R19, RZ, P1 ;  /* 0x000000ff1300720c */ /* 0x000fe40000f25270 */
[----:B------:R-:W-:-:S02]  /*95c0*/  SHF.R.U32.HI R5, RZ, R5, R18 ;  /* 0x00000005ff057219 */ /* 0x000fc40000011612 */
[----:B------:R-:W-:Y:S02]  /*95d0*/  PLOP3.LUT P0, PT, P0, P1, PT, 0xf8, 0x8f ;  /* 0x00000000008f781c */ /* 0x000fe40000703f70 */
[----:B------:R-:W-:Y:S02]  /*95e0*/  SHF.R.U32.HI R18, RZ, 0x1, R5 ;  /* 0x00000001ff127819 */ /* 0x000fe40000011605 */
[----:B------:R-:W-:-:S04]  /*95f0*/  SEL R17, RZ, 0x1, !P0 ;  /* 0x00000001ff117807 */ /* 0x000fc80004000000 */
[----:B------:R-:W-:-:S04]  /*9600*/  LOP3.LUT R20, R17, 0x1, R18, 0xf8, !PT ;  /* 0x0000000111147812 */ /* 0x000fc800078ef812 */
[----:B------:R-:W-:-:S04]  /*9610*/  LOP3.LUT R5, R20, R5, RZ, 0xc0, !PT ;  /* 0x0000000514057212 */ /* 0x000fc800078ec0ff */
[----:B------:R-:W-:-:S04]  /*9620*/  IADD3 R5, PT, PT, R18, R5, RZ ;  /* 0x0000000512057210 */ /* 0x000fc80007ffe0ff */
[----:B------:R-:W-:Y:S01]  /*9630*/  LOP3.LUT R4, R5, R4, RZ, 0xfc, !PT ;  /* 0x0000000405047212 */ /* 0x000fe200078efcff */
[----:B------:R-:W-:Y:S06]  /*9640*/  BRA `(.L_x_134) ;  /* 0x0000000000107947 */ /* 0x000fec0003800000 */
.L_x_133:
[----:B------:R-:W-:-:S04]  /*9650*/  LOP3.LUT R4, R4, 0x80000000, RZ, 0xc0, !PT ;  /* 0x8000000004047812 */ /* 0x000fc800078ec0ff */
[----:B------:R-:W-:Y:S01]  /*9660*/  LOP3.LUT R4, R4, 0x7f800000, RZ, 0xfc, !PT ;  /* 0x7f80000004047812 */ /* 0x000fe200078efcff */
[----:B------:R-:W-:Y:S06]  /*9670*/  BRA `(.L_x_134) ;  /* 0x0000000000047947 */ /* 0x000fec0003800000 */
.L_x_132:
[----:B------:R-:W-:-:S07]  /*9680*/  LEA R4, R23, R4, 0x17 ;  /* 0x0000000417047211 */ /* 0x000fce00078eb8ff */
.L_x_134:
[----:B------:R-:W-:Y:S05]  /*9690*/  BSYNC.RECONVERGENT B3 ;  /* 0x0000000000037941 */ /* 0x000fea0003800200 */
.L_x_131:
[----:B------:R-:W-:Y:S05]  /*96a0*/  BRA `(.L_x_135) ;  /* 0x0000000000207947 */ /* 0x000fea0003800000 */
.L_x_130:
[----:B------:R-:W-:-:S04]  /*96b0*/  LOP3.LUT R4, R5, 0x80000000, R19, 0x48, !PT ;  /* 0x8000000005047812 */ /* 0x000fc800078e4813 */
[----:B------:R-:W-:Y:S01]  /*96c0*/  LOP3.LUT R4, R4, 0x7f800000, RZ, 0xfc, !PT ;  /* 0x7f80000004047812 */ /* 0x000fe200078efcff */
[----:B------:R-:W-:Y:S06]  /*96d0*/  BRA `(.L_x_135) ;  /* 0x0000000000147947 */ /* 0x000fec0003800000 */
.L_x_129:
[----:B------:R-:W-:Y:S01]  /*96e0*/  LOP3.LUT R4, R5, 0x80000000, R19, 0x48, !PT ;  /* 0x8000000005047812 */ /* 0x000fe200078e4813 */
[----:B------:R-:W-:Y:S06]  /*96f0*/  BRA `(.L_x_135) ;  /* 0x00000000000c7947 */ /* 0x000fec0003800000 */
.L_x_128:
[----:B------:R-:W0:Y:S01]  /*9700*/  MUFU.RSQ R4, -QNAN ;  /* 0xffc0000000047908 */ /* 0x000e220000001400 */
[----:B------:R-:W-:Y:S05]  /*9710*/  BRA `(.L_x_135) ;  /* 0x0000000000047947 */ /* 0x000fea0003800000 */
.L_x_127:
[----:B------:R-:W-:-:S07]  /*9720*/  FADD.FTZ R4, R2, R5 ;  /* 0x0000000502047221 */ /* 0x000fce0000010000 */
.L_x_135:
[----:B------:R-:W-:Y:S05]  /*9730*/  BSYNC.RECONVERGENT B2 ;  /* 0x0000000000027941 */ /* 0x000fea0003800200 */
.L_x_125:
[----:B------:R-:W-:Y:S01]  /*9740*/  HFMA2 R5, -RZ, RZ, 0, 0 ;  /* 0x00000000ff057431 */ /* 0x000fe200000001ff */
[----:B0-----:R-:W-:Y:S02]  /*9750*/  MOV R17, R4 ;  /* 0x0000000400117202 */ /* 0x001fe40000000f00 */
[----:B------:R-:W-:-:S04]  /*9760*/  MOV R4, R16 ;  /* 0x0000001000047202 */ /* 0x000fc80000000f00 */
[----:B------:R-:W-:Y:S05]  /*9770*/  RET.REL.NODEC R4 `(DebugOutputKernel) ;  /* 0xffffff6804207950 */ /* 0x000fea0003c3ffff */
.L_x_136:
[----:B------:R-:W-:-:S00]  /*9780*/  BRA `(.L_x_136) ;  /* 0xfffffffc00fc7947 */ /* 0x000fc0000383ffff */
[----:B------:R-:W-:-:S00]  /*9790*/  NOP ;  /* 0x0000000000007918 */ /* 0x000fc00000000000 */
        /* <DEDUP_REMOVED lines=14> */
.L_x_463:


//--------------------- .text.CompositeKernel     --------------------------
	.section	.text.CompositeKernel,"ax",@progbits
	.align	128
        .global         CompositeKernel
        .type           CompositeKernel,@function
        .size           CompositeKernel,(.L_x_464 - CompositeKernel)
        .other          CompositeKernel,@"STO_CUDA_ENTRY STV_DEFAULT"
CompositeKernel:
.text.CompositeKernel:
[----:B------:R-:W-:Y:S01]  /*0000*/  LDC R1, c[0x0][0x37c] ;  /* 0x0000df00ff017b82 */ /* 0x000fe20000000800 */
[----:B------:R-:W0:Y:S07]  /*0010*/  S2R R3, SR_TID.Y ;  /* 0x0000000000037919 */ /* 0x000e2e0000002200 */
[----:B------:R-:W1:Y:S01]  /*0020*/  LDC R11, c[0x0][0x360] ;  /* 0x0000d800ff0b7b82 */ /* 0x000e620000000800 */
[----:B------:R-:W2:Y:S01]  /*0030*/  LDCU.64 UR6, c[0x0][0x398] ;  /* 0x00007300ff0677ac */ /* 0x000ea20008000a00 */
[----:B------:R-:W1:Y:S06]  /*0040*/  S2R R0, SR_TID.X ;  /* 0x0000000000007919 */ /* 0x000e6c0000002100 */
[----:B------:R-:W0:Y:S08]  /*0050*/  S2UR UR5, SR_CTAID.Y ;  /* 0x00000000000579c3 */ /* 0x000e300000002600 */
[----:B------:R-:W0:Y:S08]  /*0060*/  LDC R10, c[0x0][0x364] ;  /* 0x0000d900ff0a7b82 */ /* 0x000e300000000800 */
[----:B------:R-:W1:Y:S01]  /*0070*/  S2UR UR4, SR_CTAID.X ;  /* 0x00000000000479c3 */ /* 0x000e620000002500 */
[----:B0-----:R-:W-:-:S05]  /*0080*/  IMAD R10, R10, UR5, R3 ;  /* 0x000000050a0a7c24 */ /* 0x001fca000f8e0203 */
[----:B--2---:R-:W-:Y:S01]  /*0090*/  ISETP.GE.AND P0, PT, R10, UR7, PT ;  /* 0x000000070a007c0c */ /* 0x004fe2000bf06270 */
[----:B-1----:R-:W-:-:S05]  /*00a0*/  IMAD R11, R11, UR4, R0 ;  /* 0x000000040b0b7c24 */ /* 0x002fca000f8e0200 */
[----:B------:R-:W-:-:S13]  /*00b0*/  ISETP.GE.OR P0, PT, R11, UR6, P0 ;  /* 0x000000060b007c0c */ /* 0x000fda0008706670 */
[----:B------:R-:W-:Y:S05]  /*00c0*/  @P0 EXIT ;  /* 0x000000000000094d */ /* 0x000fea0003800000 */
[----:B------:R-:W0:Y:S01]  /*00d0*/  LDCU.64 UR8, c[0x0][0x3a0] ;  /* 0x00007400ff0877ac */ /* 0x000e220008000a00 */
[----:B------:R-:W-:Y:S02]  /*00e0*/  CS2R R12, SRZ ;  /* 0x00000000000c7805 */ /* 0x000fe4000001ff00 */
[----:B------:R-:W-:Y:S01]  /*00f0*/  CS2R R14, SRZ ;  /* 0x00000000000e7805 */ /* 0x000fe2000001ff00 */
[----:B0-----:R-:W-:Y:S02]  /*0100*/  UIADD3 UR4, UPT, UPT, UR6, -UR8, URZ ;  /* 0x8000000806047290 */ /* 0x001fe4000fffe0ff */
[----:B------:R-:W-:Y:S02]  /*0110*/  UIADD3 UR5, UPT, UPT, UR7, -UR9, URZ ;  /* 0x8000000907057290 */ /* 0x000fe4000fffe0ff */
[----:B------:R-:W-:Y:S02]  /*0120*/  ULEA.HI UR4, UR4, UR4, URZ, 0x1 ;  /* 0x0000000404047291 */ /* 0x000fe4000f8f08ff */
[----:B------:R-:W-:-:S02]  /*0130*/  ULEA.HI UR5, UR5, UR5, URZ, 0x1 ;  /* 0x0000000505057291 */ /* 0x000fc4000f8f08ff */
        /* <DEDUP_REMOVED lines=10> */
[----:B------:R-:W1:Y:S08]  /*01e0*/  @P0 LDC R4, c[0x0][0x3a8] ;  /* 0x0000ea00ff040b82 */ /* 0x000e700000000800 */
[----:B------:R-:W2:Y:S01]  /*01f0*/  @P0 LDC.64 R2, c[0x0][0x380] ;  /* 0x0000e000ff020b82 */ /* 0x000ea20000000a00 */
[----:B-1----:R-:W-:-:S05]  /*0200*/  @P0 IMAD R0, R5, R4, R0 ;  /* 0x0000000405000224 */ /* 0x002fca00078e0200 */
[----:B------:R-:W-:-:S05]  /*0210*/  @P0 SHF.L.U32 R5, R0, 0x2, RZ ;  /* 0x0000000200050819 */ /* 0x000fca00000006ff */
[----:B--2---:R-:W-:Y:S01]  /*0220*/  @P0 IMAD.WIDE R2, R5, 0x4, R2 ;  /* 0x0000000405020825 */ /* 0x004fe200078e0202 */
[----:B------:R-:W-:-:S04]  /*0230*/  I2FP.F32.S32 R5, UR6 ;  /* 0x0000000600057c45 */ /* 0x000fc80008201400 */
[----:B------:R-:W1:Y:S01]  /*0240*/  MUFU.RCP R4, R5 ;  /* 0x0000000500047308 */ /* 0x000e620000001000 */
[----:B------:R-:W-:Y:S01]  /*0250*/  I2FP.F32.S32 R0, R11 ;  /* 0x0000000b00007245 */ /* 0x000fe20000201400 */
[----:B0-----:R0:W5:Y:S04]  /*0260*/  @P0 LDG.E.CONSTANT R12, desc[UR4][R2.64] ;  /* 0x00000004020c0981 */ /* 0x001168000c1e9900 */
[----:B------:R-:W-:Y:S01]  /*0270*/  FADD R0, R0, 0.5 ;  /* 0x3f00000000007421 */ /* 0x000fe20000000000 */
[----:B------:R0:W5:Y:S04]  /*0280*/  @P0 LDG.E.CONSTANT R13, desc[UR4][R2.64+0x4] ;  /* 0x00000404020d0981 */ /* 0x000168000c1e9900 */
[----:B------:R0:W5:Y:S04]  /*0290*/  @P0 LDG.E.CONSTANT R14, desc[UR4][R2.64+0x8] ;  /* 0x00000804020e0981 */ /* 0x000168000c1e9900 */
[----:B------:R0:W5:Y:S01]  /*02a0*/  @P0 LDG.E.CONSTANT R15, desc[UR4][R2.64+0xc] ;  /* 0x00000c04020f0981 */ /* 0x000162000c1e9900 */
[----:B------:R-:W2:Y:S01]  /*02b0*/  FCHK P0, R0, R5 ;  /* 0x0000000500007302 */ /* 0x000ea20000000000 */
[----:B-1----:R-:W-:Y:S01]  /*02c0*/  FFMA R7, -R5, R4, 1 ;  /* 0x3f80000005077423 */ /* 0x002fe20000000104 */
[----:B------:R-:W-:Y:S03]  /*02d0*/  BSSY.RECONVERGENT B0, `(.L_x_137) ;  /* 0x000000a000007945 */ /* 0x000fe60003800200 */
[----:B------:R-:W-:-:S04]  /*02e0*/  FFMA R7, R4, R7, R4 ;  /* 0x0000000704077223 */ /* 0x000fc80000000004 */
[----:B------:R-:W-:-:S04]  /*02f0*/  FFMA R4, R0, R7, RZ ;  /* 0x0000000700047223 */ /* 0x000fc800000000ff */
[----:B------:R-:W-:-:S04]  /*0300*/  FFMA R6, -R5, R4, R0 ;  /* 0x0000000405067223 */ /* 0x000fc80000000100 */
[----:B------:R-:W-:Y:S01]  /*0310*/  FFMA R4, R7, R6, R4 ;  /* 0x0000000607047223 */ /* 0x000fe20000000004 */
[----:B0-2---:R-:W-:Y:S06]  /*0320*/  @!P0 BRA `(.L_x_138) ;  /* 0x0000000000108947 */ /* 0x005fec0003800000 */
[----:B------:R-:W-:Y:S02]  /*0330*/  MOV R3, R5 ;  /* 0x0000000500037202 */ /* 0x000fe40000000f00 */
[----:B------:R-:W-:-:S07]  /*0340*/  MOV R2, 0x360 ;  /* 0x0000036000027802 */ /* 0x000fce0000000f00 */
[----:B-----5:R-:W-:Y:S05]  /*0350*/  CALL.REL.NOINC `($__internal_2_$__cuda_sm3x_div_rn_noftz_f32_slowpath) ;  /* 0x0000000800247944 */ /* 0x020fea0003c00000 */
[----:B------:R-:W-:-:S07]  /*0360*/  MOV R4, R0 ;  /* 0x0000000000047202 */ /* 0x000fce0000000f00 */
.L_x_138:
[----:B------:R-:W-:Y:S05]  /*0370*/  BSYNC.RECONVERGENT B0 ;  /* 0x0000000000007941 */ /* 0x000fea0003800200 */
.L_x_137:
        /* <DEDUP_REMOVED lines=15> */
[----:B-----5:R-:W-:Y:S05]  /*0470*/  CALL.REL.NOINC `($__internal_2_$__cuda_sm3x_div_rn_noftz_f32_slowpath) ;  /* 0x0000000400dc7944 */ /* 0x020fea0003c00000 */
[----:B------:R-:W-:-:S07]  /*0480*/  MOV R6, R0 ;  /* 0x0000000000067202 */ /* 0x000fce0000000f00 */
.L_x_140:
[----:B------:R-:W-:Y:S05]  /*0490*/  BSYNC.RECONVERGENT B0 ;  /* 0x0000000000007941 */ /* 0x000fea0003800200 */
.L_x_139:
[----:B------:R-:W0:Y:S01]  /*04a0*/  LDC.64 R2, c[0x0][0x398] ;  /* 0x0000e600ff027b82 */ /* 0x000e220000000a00 */
[----:B------:R-:W-:Y:S01]  /*04b0*/  FADD.SAT R4, RZ, R4 ;  /* 0x00000004ff047221 */ /* 0x000fe20000002000 */
[----:B------:R-:W-:Y:S01]  /*04c0*/  FADD.SAT R6, RZ, R6 ;  /* 0x00000006ff067221 */ /* 0x000fe20000002000 */
[----:B------:R-:W1:Y:S02]  /*04d0*/  LDCU UR6, c[0x0][0x3ac] ;  /* 0x00007580ff0677ac */ /* 0x000e640008000800 */
[----:B------:R-:W-:Y:S01]  /*04e0*/  FFMA R18, R5, R4, -0.5 ;  /* 0xbf00000005127423 */ /* 0x000fe20000000004 */
[----:B------:R-:W-:Y:S02]  /*04f0*/  FFMA R16, R7, R6, -0.5 ;  /* 0xbf00000007107423 */ /* 0x000fe40000000006 */
[----:B------:R-:W2:Y:S01]  /*0500*/  LDC.64 R4, c[0x0][0x388] ;  /* 0x0000e200ff047b82 */ /* 0x000ea20000000a00 */
[----:B------:R-:W3:Y:S08]  /*0510*/  F2I.FLOOR.NTZ R17, R18 ;  /* 0x0000001200117305 */ /* 0x000ef00000207100 */
[----:B------:R-:W4:Y:S01]  /*0520*/  F2I.FLOOR.NTZ R0, R16 ;  /* 0x0000001000007305 */ /* 0x000f220000207100 */
[----:B0-----:R-:W-:-:S02]  /*0530*/  IADD3 R2, PT, PT, R2, -0x1, RZ ;  /* 0xffffffff02027810 */ /* 0x001fc40007ffe0ff */
[----:B------:R-:W-:Y:S02]  /*0540*/  IADD3 R7, PT, PT, R3, -0x1, RZ ;  /* 0xffffffff03077810 */ /* 0x000fe40007ffe0ff */
[C---:B---3--:R-:W-:Y:S02]  /*0550*/  VIADDMNMX.RELU R3, R17.reuse, 0x1, R2, PT ;  /* 0x0000000111037846 */ /* 0x048fe40003801102 */
[----:B------:R-:W-:Y:S02]  /*0560*/  VIMNMX.RELU R2, PT, PT, R17, R2, PT ;  /* 0x0000000211027248 */ /* 0x000fe40003fe1100 */
[C---:B----4-:R-:W-:Y:S02]  /*0570*/  VIMNMX.RELU R6, PT, PT, R0.reuse, R7, PT ;  /* 0x0000000700067248 */ /* 0x050fe40003fe1100 */
[----:B------:R-:W-:-:S03]  /*0580*/  VIADDMNMX.RELU R7, R0, 0x1, R7, PT ;  /* 0x0000000100077846 */ /* 0x000fc60003801107 */
[C-C-:B-1----:R-:W-:Y:S02]  /*0590*/  IMAD R8, R6.reuse, UR6, R3.reuse ;  /* 0x0000000606087c24 */ /* 0x142fe4000f8e0203 */
[--C-:B------:R-:W-:Y:S02]  /*05a0*/  IMAD R6, R6, UR6, R2.reuse ;  /* 0x0000000606067c24 */ /* 0x100fe4000f8e0202 */
[----:B------:R-:W-:Y:S02]  /*05b0*/  IMAD.SHL.U32 R9, R8, 0x4, RZ ;  /* 0x0000000408097824 */ /* 0x000fe400078e00ff */
[C---:B------:R-:W-:Y:S01]  /*05c0*/  IMAD R20, R7.reuse, UR6, R3 ;  /* 0x0000000607147c24 */ /* 0x040fe2000f8e0203 */
[----:B------:R-:W-:Y:S01]  /*05d0*/  SHF.L.U32 R19, R6, 0x2, RZ ;  /* 0x0000000206137819 */ /* 0x000fe200000006ff */
[----:B------:R-:W-:Y:S01]  /*05e0*/  IMAD R6, R7, UR6, R2 ;  /* 0x0000000607067c24 */ /* 0x000fe2000f8e0202 */
[----:B------:R-:W-:Y:S01]  /*05f0*/  I2FP.F32.S32 R0, R0 ;  /* 0x0000000000007245 */ /* 0x000fe20000201400 */
[--C-:B--2---:R-:W-:Y:S01]  /*0600*/  IMAD.WIDE R8, R9, 0x4, R4.reuse ;  /* 0x0000000409087825 */ /* 0x104fe200078e0204 */
[----:B------:R-:W-:Y:S01]  /*0610*/  SHF.L.U32 R23, R20, 0x2, RZ ;  /* 0x0000000214177819 */ /* 0x000fe200000006ff */
[----:B------:R-:W0:Y:S01]  /*0620*/  LDCU UR6, c[0x0][0x3b8] ;  /* 0x00007700ff0677ac */ /* 0x000e220008000800 */
[----:B------:R-:W-:Y:S01]  /*0630*/  SHF.L.U32 R7, R6, 0x2, RZ ;  /* 0x0000000206077819 */ /* 0x000fe200000006ff */
[--C-:B------:R-:W-:Y:S01]  /*0640*/  IMAD.WIDE R2, R19, 0x4, R4.reuse ;  /* 0x0000000413027825 */ /* 0x100fe200078e0204 */
[----:B------:R-:W2:Y:S04]  /*0650*/  LDG.E.CONSTANT R21, desc[UR4][R8.64] ;  /* 0x0000000408157981 */ /* 0x000ea8000c1e9900 */
[----:B------:R-:W3:Y:S01]  /*0660*/  LDG.E.CONSTANT R20, desc[UR4][R8.64+0x4] ;  /* 0x0000040408147981 */ /* 0x000ee2000c1e9900 */
[----:B------:R-:W-:-:S03]  /*0670*/  IMAD.WIDE R6, R7, 0x4, R4 ;  /* 0x0000000407067825 */ /* 0x000fc600078e0204 */
[----:B------:R1:W4:Y:S01]  /*0680*/  LDG.E.CONSTANT R22, desc[UR4][R8.64+0x8] ;  /* 0x0000080408167981 */ /* 0x000322000c1e9900 */
[----:B------:R-:W-:-:S03]  /*0690*/  IMAD.WIDE R4, R23, 0x4, R4 ;  /* 0x0000000417047825 */ /* 0x000fc600078e0204 */
[----:B------:R-:W4:Y:S04]  /*06a0*/  LDG.E.CONSTANT R19, desc[UR4][R2.64] ;  /* 0x0000000402137981 */ /* 0x000f28000c1e9900 */
[----:B------:R-:W4:Y:S04]  /*06b0*/  LDG.E.CONSTANT R23, desc[UR4][R2.64+0x4] ;  /* 0x0000040402177981 */ /* 0x000f28000c1e9900 */
[----:B------:R0:W4:Y:S04]  /*06c0*/  LDG.E.CONSTANT R26, desc[UR4][R2.64+0x8] ;  /* 0x00000804021a7981 */ /* 0x000128000c1e9900 */
[----:B------:R-:W4:Y:S04]  /*06d0*/  LDG.E.CONSTANT R25, desc[UR4][R6.64] ;  /* 0x0000000406197981 */ /* 0x000f28000c1e9900 */
[----:B------:R-:W4:Y:S04]  /*06e0*/  LDG.E.CONSTANT R24, desc[UR4][R6.64+0x4] ;  /* 0x0000040406187981 */ /* 0x000f28000c1e9900 */
[----:B------:R0:W4:Y:S04]  /*06f0*/  LDG.E.CONSTANT R29, desc[UR4][R6.64+0x8] ;  /* 0x00000804061d7981 */ /* 0x000128000c1e9900 */
[----:B------:R-:W4:Y:S04]  /*0700*/  LDG.E.CONSTANT R28, desc[UR4][R4.64] ;  /* 0x00000004041c7981 */ /* 0x000f28000c1e9900 */
[----:B------:R-:W4:Y:S04]  /*0710*/  LDG.E.CONSTANT R27, desc[UR4][R4.64+0x4] ;  /* 0x00000404041b7981 */ /* 0x000f28000c1e9900 */
[----:B------:R0:W4:Y:S01]  /*0720*/  LDG.E.CONSTANT R8, desc[UR4][R4.64+0x8] ;  /* 0x0000080404087981 */ /* 0x000122000c1e9900 */
[----:B------:R-:W-:-:S02]  /*0730*/  FADD R16, R16, -R0 ;  /* 0x8000000010107221 */ /* 0x000fc40000000000 */
[----:B------:R-:W0:Y:S01]  /*0740*/  LDC R0, c[0x0][0x3b4] ;  /* 0x0000ed00ff007b82 */ /* 0x000e220000000800 */
[----:B-1----:R-:W-:Y:S01]  /*0750*/  I2FP.F32.S32 R9, R17 ;  /* 0x0000001100097245 */ /* 0x002fe20000201400 */
[----:B0-----:R-:W-:-:S04]  /*0760*/  FADD R2, -R16, 1 ;  /* 0x3f80000010027421 */ /* 0x001fc80000000100 */
[----:B------:R-:W-:-:S04]  /*0770*/  FADD R9, R18, -R9 ;  /* 0x8000000912097221 */ /* 0x000fc80000000000 */
[C---:B------:R-:W-:Y:S01]  /*0780*/  FADD R3, -R9.reuse, 1 ;  /* 0x3f80000009037421 */ /* 0x040fe20000000100 */
[----:B------:R-:W-:-:S03]  /*0790*/  FMUL R7, R9, R2 ;  /* 0x0000000209077220 */ /* 0x000fc60000400000 */
[----:B------:R-:W-:Y:S01]  /*07a0*/  FMUL R2, R3, R2 ;  /* 0x0000000203027220 */ /* 0x000fe20000400000 */
[----:B------:R-:W-:Y:S01]  /*07b0*/  FMUL R4, R16, R3 ;  /* 0x0000000310047220 */ /* 0x000fe20000400000 */
[----:B------:R-:W-:Y:S01]  /*07c0*/  FMUL R9, R9, R16 ;  /* 0x0000001009097220 */ /* 0x000fe20000400000 */
[----:B------:R-:W-:Y:S01]  /*07d0*/  ISETP.NE.AND P0, PT, R0, 0x2, PT ;  /* 0x000000020000780c */ /* 0x000fe20003f05270 */
[C---:B--2---:R-:W-:Y:S01]  /*07e0*/  FMUL R21, R7.reuse, R21 ;  /* 0x0000001507157220 */ /* 0x044fe20000400000 */
[C---:B---3--:R-:W-:Y:S01]  /*07f0*/  FMUL R5, R7.reuse, R20 ;  /* 0x0000001407057220 */ /* 0x048fe20000400000 */
[----:B----4-:R-:W-:Y:S02]  /*0800*/  FMUL R7, R7, R22 ;  /* 0x0000001607077220 */ /* 0x010fe40000400000 */
[C---:B------:R-:W-:Y:S01]  /*0810*/  FFMA R19, R2.reuse, R19, R21 ;  /* 0x0000001302137223 */ /* 0x040fe20000000015 */
[C---:B------:R-:W-:Y:S01]  /*0820*/  FFMA R5, R2.reuse, R23, R5 ;  /* 0x0000001702057223 */ /* 0x040fe20000000005 */
[----:B------:R-:W-:-:S02]  /*0830*/  FFMA R26, R2, R26, R7 ;  /* 0x0000001a021a7223 */ /* 0x000fc40000000007 */
[C---:B------:R-:W-:Y:S01]  /*0840*/  FFMA R2, R4.reuse, R25, R19 ;  /* 0x0000001904027223 */ /* 0x040fe20000000013 */
[C---:B------:R-:W-:Y:S01]  /*0850*/  FFMA R24, R4.reuse, R24, R5 ;  /* 0x0000001804187223 */ /* 0x040fe20000000005 */
[----:B------:R-:W-:Y:S02]  /*0860*/  FFMA R29, R4, R29, R26 ;  /* 0x0000001d041d7223 */ /* 0x000fe4000000001a */
[C---:B------:R-:W-:Y:S01]  /*0870*/  FFMA R2, R9.reuse, R28, R2 ;  /* 0x0000001c09027223 */ /* 0x040fe20000000002 */
[----:B------:R-:W-:-:S03]  /*0880*/  FFMA R24, R9, R27, R24 ;  /* 0x0000001b09187223 */ /* 0x000fc60000000018 */
[----:B------:R-:W-:Y:S01]  /*0890*/  FMUL R3, R2, UR6 ;  /* 0x0000000602037c20 */ /* 0x000fe20008400000 */
[----:B------:R-:W-:Y:S01]  /*08a0*/  FFMA R5, R9, R8, R29 ;  /* 0x0000000809057223 */ /* 0x000fe2000000001d */
[----:B------:R-:W-:-:S03]  /*08b0*/  FMUL R2, R24, UR6 ;  /* 0x0000000618027c20 */ /* 0x000fc60008400000 */
[----:B------:R-:W-:Y:S01]  /*08c0*/  FMUL R5, R5, UR6 ;  /* 0x0000000605057c20 */ /* 0x000fe20008400000 */
[----:B------:R-:W-:Y:S06]  /*08d0*/  @!P0 BRA `(.L_x_141) ;  /* 0x00000000003c8947 */ /* 0x000fec0003800000 */
[----:B------:R-:W-:-:S13]  /*08e0*/  ISETP.NE.AND P0, PT, R0, 0x1, PT ;  /* 0x000000010000780c */ /* 0x000fda0003f05270 */
[----:B-----5:R-:W-:Y:S01]  /*08f0*/  @P0 FADD R0, R3, R12 ;  /* 0x0000000c03000221 */ /* 0x020fe20000000000 */
[----:B------:R-:W-:Y:S01]  /*0900*/  @P0 FADD R4, R2, R13 ;  /* 0x0000000d02040221 */ /* 0x000fe20000000000 */
[----:B------:R-:W-:Y:S01]  /*0910*/  @P0 FADD R9, R5, R14 ;  /* 0x0000000e05090221 */ /* 0x000fe20000000000 */
[----:B------:R-:W-:Y:S06]  /*0920*/  @P0 BRA `(.L_x_142) ;  /* 0x00000000007c0947 */ /* 0x000fec0003800000 */
[----:B------:R-:W-:Y:S01]  /*0930*/  FADD R4, -R13, 1 ;  /* 0x3f8000000d047421 */ /* 0x000fe20000000100 */
[----:B------:R-:W-:Y:S01]  /*0940*/  FADD R9, -R2, 1 ;  /* 0x3f80000002097421 */ /* 0x000fe20000000100 */
[----:B------:R-:W-:Y:S01]  /*0950*/  FADD R0, -R12, 1 ;  /* 0x3f8000000c007421 */ /* 0x000fe20000000100 */
[----:B------:R-:W-:Y:S01]  /*0960*/  FADD R14, -R14, 1 ;  /* 0x3f8000000e0e7421 */ /* 0x000fe20000000100 */
[----:B------:R-:W-:Y:S01]  /*0970*/  FADD R7, -R3, 1 ;  /* 0x3f80000003077421 */ /* 0x000fe20000000100 */
[----:B------:R-:W-:Y:S01]  /*0980*/  FADD R13, -R5, 1 ;  /* 0x3f800000050d7421 */ /* 0x000fe20000000100 */
[----:B------:R-:W-:Y:S02]  /*0990*/  FFMA R4, -R4, R9, 1 ;  /* 0x3f80000004047423 */ /* 0x000fe40000000109 */
[----:B------:R-:W-:Y:S01]  /*09a0*/  FFMA R0, -R0, R7, 1 ;  /* 0x3f80000000007423 */ /* 0x000fe20000000107 */
[----:B------:R-:W-:Y:S01]  /*09b0*/  FFMA R9, -R14, R13, 1 ;  /* 0x3f8000000e097423 */ /* 0x000fe2000000010d */
[----:B------:R-:W-:Y:S06]  /*09c0*/  BRA `(.L_x_142) ;  /* 0x0000000000547947 */ /* 0x000fec0003800000 */
.L_x_141:
[----:B-----5:R-:W-:Y:S02]  /*09d0*/  FSETP.GEU.AND P1, PT, R13, 0.5, PT ;  /* 0x3f0000000d00780b */ /* 0x020fe40003f2e000 */
[----:B------:R-:W-:Y:S02]  /*09e0*/  FSETP.GEU.AND P2, PT, R14, 0.5, PT ;  /* 0x3f0000000e00780b */ /* 0x000fe40003f4e000 */
[----:B------:R-:W-:-:S09]  /*09f0*/  FSETP.GEU.AND P0, PT, R12, 0.5, PT ;  /* 0x3f0000000c00780b */ /* 0x000fd20003f0e000 */
[C---:B------:R-:W-:Y:S01]  /*0a00*/  @!P1 FADD R7, R13.reuse, R13 ;  /* 0x0000000d0d079221 */ /* 0x040fe20000000000 */
[----:B------:R-:W-:Y:S01]  /*0a10*/  @P1 FADD R9, -R13, 1 ;  /* 0x3f8000000d091421 */ /* 0x000fe20000000100 */
[C---:B------:R-:W-:Y:S01]  /*0a20*/  @!P2 FADD R8, R14.reuse, R14 ;  /* 0x0000000e0e08a221 */ /* 0x040fe20000000000 */
[----:B------:R-:W-:Y:S01]  /*0a30*/  @P2 FADD R14, -R14, 1 ;  /* 0x3f8000000e0e2421 */ /* 0x000fe20000000100 */
[----:B------:R-:W-:Y:S01]  /*0a40*/  @P0 FADD R6, -R12, 1 ;  /* 0x3f8000000c060421 */ /* 0x000fe20000000100 */
[----:B------:R-:W-:Y:S01]  /*0a50*/  @!P1 FMUL R4, R2, R7 ;  /* 0x0000000702049220 */ /* 0x000fe20000400000 */
[----:B------:R-:W-:Y:S01]  /*0a60*/  @P1 FADD R7, R9, R9 ;  /* 0x0000000909071221 */ /* 0x000fe20000000000 */
[----:B------:R-:W-:Y:S01]  /*0a70*/  @!P0 FADD R0, R12, R12 ;  /* 0x0000000c0c008221 */ /* 0x000fe20000000000 */
[----:B------:R-:W-:Y:S01]  /*0a80*/  @!P2 FMUL R9, R5, R8 ;  /* 0x000000080509a220 */ /* 0x000fe20000400000 */
[----:B------:R-:W-:Y:S01]  /*0a90*/  @P0 FADD R13, -R3, 1 ;  /* 0x3f800000030d0421 */ /* 0x000fe20000000100 */
[----:B------:R-:W-:Y:S01]  /*0aa0*/  @P1 FADD R12, -R2, 1 ;  /* 0x3f800000020c1421 */ /* 0x000fe20000000100 */
[----:B------:R-:W-:Y:S01]  /*0ab0*/  @P2 FADD R17, -R5, 1 ;  /* 0x3f80000005112421 */ /* 0x000fe20000000100 */
[----:B------:R-:W-:Y:S01]  /*0ac0*/  @P0 FADD R6, R6, R6 ;  /* 0x0000000606060221 */ /* 0x000fe20000000000 */
[----:B------:R-:W-:Y:S01]  /*0ad0*/  @P2 FADD R8, R14, R14 ;  /* 0x0000000e0e082221 */ /* 0x000fe20000000000 */
[----:B------:R-:W-:Y:S01]  /*0ae0*/  @!P0 FMUL R0, R3, R0 ;  /* 0x0000000003008220 */ /* 0x000fe20000400000 */
[----:B------:R-:W-:Y:S01]  /*0af0*/  @P1 FFMA R4, R12, -R7, 1 ;  /* 0x3f8000000c041423 */ /* 0x000fe20000000807 */
[----:B------:R-:W-:Y:S01]  /*0b00*/  @P0 FFMA R0, R13, -R6, 1 ;  /* 0x3f8000000d000423 */ /* 0x000fe20000000806 */
[----:B------:R-:W-:-:S07]  /*0b10*/  @P2 FFMA R9, R17, -R8, 1 ;  /* 0x3f80000011092423 */ /* 0x000fce0000000808 */
.L_x_142:
[----:B------:R-:W0:Y:S01]  /*0b20*/  LDCU UR6, c[0x0][0x3b0] ;  /* 0x00007600ff0677ac */ /* 0x000e220008000800 */
[----:B------:R-:W1:Y:S01]  /*0b30*/  LDC.64 R6, c[0x0][0x390] ;  /* 0x0000e400ff067b82 */ /* 0x000e620000000a00 */
[----:B------:R-:W-:-:S05]  /*0b40*/  FMNMX3 R2, R3, R2, R5, !PT ;  /* 0x0000000203027276 */ /* 0x000fca0007800005 */
[----:B------:R-:W-:-:S05]  /*0b50*/  FADD.SAT R8, RZ, R2 ;  /* 0x00000002ff087221 */ /* 0x000fca0000002000 */
[----:B------:R-:W-:Y:S01]  /*0b60*/  FMNMX R15, R8, R15, !PT ;  /* 0x0000000f080f7209 */ /* 0x000fe20007800000 */
        /* <DEDUP_REMOVED lines=8> */
        .weak           $__internal_2_$__cuda_sm3x_div_rn_noftz_f32_slowpath
        .type           $__internal_2_$__cuda_sm3x_div_rn_noftz_f32_slowpath,@function
        .size           $__internal_2_$__cuda_sm3x_div_rn_noftz_f32_slowpath,(.L_x_464 - $__internal_2_$__cuda_sm3x_div_rn_noftz_f32_slowpath)
$__internal_2_$__cuda_sm3x_div_rn_noftz_f32_slowpath:
[----:B------:R-:W-:Y:S01]  /*0bf0*/  SHF.R.U32.HI R8, RZ, 0x17, R3 ;  /* 0x00000017ff087819 */ /* 0x000fe20000011603 */
[----:B------:R-:W-:Y:S01]  /*0c00*/  BSSY.RECONVERGENT B1, `(.L_x_143) ;  /* 0x0000062000017945 */ /* 0x000fe20003800200 */
[----:B------:R-:W-:Y:S02]  /*0c10*/  SHF.R.U32.HI R6, RZ, 0x17, R0 ;  /* 0x00000017ff067819 */ /* 0x000fe40000011600 */
[----:B------:R-:W-:Y:S02]  /*0c20*/  LOP3.LUT R8, R8, 0xff, RZ, 0xc0, !PT ;  /* 0x000000ff08087812 */ /* 0x000fe400078ec0ff */
[----:B------:R-:W-:Y:S02]  /*0c30*/  LOP3.LUT R9, R6, 0xff, RZ, 0xc0, !PT ;  /* 0x000000ff06097812 */ /* 0x000fe400078ec0ff */
[----:B------:R-:W-:Y:S02]  /*0c40*/  IADD3 R17, PT, PT, R8, -0x1, RZ ;  /* 0xffffffff08117810 */ /* 0x000fe40007ffe0ff */
[----:B------:R-:W-:-:S02]  /*0c50*/  IADD3 R16, PT, PT, R9, -0x1, RZ ;  /* 0xffffffff09107810 */ /* 0x000fc40007ffe0ff */
[----:B------:R-:W-:-:S04]  /*0c60*/  ISETP.GT.U32.AND P0, PT, R17, 0xfd, PT ;  /* 0x000000fd1100780c */ /* 0x000fc80003f04070 */
[----:B------:R-:W-:-:S13]  /*0c70*/  ISETP.GT.U32.OR P0, PT, R16, 0xfd, P0 ;  /* 0x000000fd1000780c */ /* 0x000fda0000704470 */
[----:B------:R-:W-:Y:S01]  /*0c80*/  @!P0 IMAD.MOV.U32 R6, RZ, RZ, RZ ;  /* 0x000000ffff068224 */ /* 0x000fe200078e00ff */
        /* <DEDUP_REMOVED lines=24> */
.L_x_144:
[----:B------:R-:W-:Y:S01]  /*0e10*/  LEA R16, R8, 0xc0800000, 0x17 ;  /* 0xc080000008107811 */ /* 0x000fe200078eb8ff */
[----:B------:R-:W-:Y:S01]  /*0e20*/  BSSY.RECONVERGENT B2, `(.L_x_149) ;  /* 0x0000036000027945 */ /* 0x000fe20003800200 */
[----:B------:R-:W-:Y:S02]  /*0e30*/  IADD3 R9, PT, PT, R9, -0x7f, RZ ;  /* 0xffffff8109097810 */ /* 0x000fe40007ffe0ff */
[----:B------:R-:W-:-:S03]  /*0e40*/  IADD3 R16, PT, PT, -R16, R3, RZ ;  /* 0x0000000310107210 */ /* 0x000fc60007ffe1ff */
[C---:B------:R-:W-:Y:S01]  /*0e50*/  IMAD R0, R9.reuse, -0x800000, R0 ;  /* 0xff80000009007824 */ /* 0x040fe200078e0200 */
[----:B------:R-:W0:Y:S01]  /*0e60*/  MUFU.RCP R3, R16 ;  /* 0x0000001000037308 */ /* 0x000e220000001000 */
[----:B------:R-:W-:Y:S01]  /*0e70*/  FADD.FTZ R17, -R16, -RZ ;  /* 0x800000ff10117221 */ /* 0x000fe20000010100 */
[----:B------:R-:W-:-:S04]  /*0e80*/  IADD3 R9, PT, PT, R9, 0x7f, -R8 ;  /* 0x0000007f09097810 */ /* 0x000fc80007ffe808 */
[----:B------:R-:W-:Y:S01]  /*0e90*/  IADD3 R9, PT, PT, R9, R6, RZ ;  /* 0x0000000609097210 */ /* 0x000fe20007ffe0ff */
[----:B0-----:R-:W-:-:S04]  /*0ea0*/  FFMA R18, R3, R17, 1 ;  /* 0x3f80000003127423 */ /* 0x001fc80000000011 */
[----:B------:R-:W-:-:S04]  /*0eb0*/  FFMA R3, R3, R18, R3 ;  /* 0x0000001203037223 */ /* 0x000fc80000000003 */
[----:B------:R-:W-:-:S04]  /*0ec0*/  FFMA R18, R0, R3, RZ ;  /* 0x0000000300127223 */ /* 0x000fc800000000ff */
[----:B------:R-:W-:-:S04]  /*0ed0*/  FFMA R19, R17, R18, R0 ;  /* 0x0000001211137223 */ /* 0x000fc80000000000 */
[----:B------:R-:W-:-:S04]  /*0ee0*/  FFMA R18, R3, R19, R18 ;  /* 0x0000001303127223 */ /* 0x000fc80000000012 */
[----:B------:R-:W-:-:S04]  /*0ef0*/  FFMA R17, R17, R18, R0 ;  /* 0x0000001211117223 */ /* 0x000fc80000000000 */
[----:B------:R-:W-:-:S05]  /*0f00*/  FFMA R0, R3, R17, R18 ;  /* 0x0000001103007223 */ /* 0x000fca0000000012 */
[----:B------:R-:W-:-:S04]  /*0f10*/  SHF.R.U32.HI R8, RZ, 0x17, R0 ;  /* 0x00000017ff087819 */ /* 0x000fc80000011600 */
[----:B------:R-:W-:-:S05]  /*0f20*/  LOP3.LUT R8, R8, 0xff, RZ, 0xc0, !PT ;  /* 0x000000ff08087812 */ /* 0x000fca00078ec0ff */
[----:B------:R-:W-:-:S05]  /*0f30*/  IMAD.IADD R16, R8, 0x1, R9 ;  /* 0x0000000108107824 */ /* 0x000fca00078e0209 */
        /* <DEDUP_REMOVED lines=11> */
[C---:B------:R-:W-:Y:S02]  /*0ff0*/  IADD3 R9, PT, PT, R16.reuse, 0x20, RZ ;  /* 0x0000002010097810 */ /* 0x040fe40007ffe0ff */
[----:B------:R-:W-:Y:S02]  /*1000*/  ISETP.NE.AND P2, PT, R16, RZ, PT ;  /* 0x000000ff1000720c */ /* 0x000fe40003f45270 */
[----:B------:R-:W-:Y:S01]  /*1010*/  LOP3.LUT R8, R6, 0x7fffff, RZ, 0xc0, !PT ;  /* 0x007fffff06087812 */ /* 0x000fe200078ec0ff */
[CCC-:B------:R-:W-:Y:S01]  /*1020*/  FFMA.RP R6, R3.reuse, R17.reuse, R18.reuse ;  /* 0x0000001103067223 */ /* 0x1c0fe20000008012 */
[----:B------:R-:W-:Y:S01]  /*1030*/  FFMA.RM R3, R3, R17, R18 ;  /* 0x0000001103037223 */ /* 0x000fe20000004012 */
[----:B------:R-:W-:Y:S02]  /*1040*/  ISETP.NE.AND P1, PT, R16, RZ, PT ;  /* 0x000000ff1000720c */ /* 0x000fe40003f25270 */
[----:B------:R-:W-:-:S02]  /*1050*/  LOP3.LUT R8, R8, 0x800000, RZ, 0xfc, !PT ;  /* 0x0080000008087812 */ /* 0x000fc400078efcff */
        /* <DEDUP_REMOVED lines=14> */
.L_x_151:
[----:B------:R-:W-:-:S04]  /*1140*/  LOP3.LUT R0, R0, 0x80000000, RZ, 0xc0, !PT ;  /* 0x8000000000007812 */ /* 0x000fc800078ec0ff */
[----:B------:R-:W-:Y:S01]  /*1150*/  LOP3.LUT R0, R0, 0x7f800000, RZ, 0xfc, !PT ;  /* 0x7f80000000007812 */ /* 0x000fe200078efcff */
[----:B------:R-:W-:Y:S06]  /*1160*/  BRA `(.L_x_152) ;  /* 0x0000000000047947 */ /* 0x000fec0003800000 */
.L_x_150:
[----:B------:R-:W-:-:S07]  /*1170*/  LEA R0, R9, R0, 0x17 ;  /* 0x0000000009007211 */ /* 0x000fce00078eb8ff */
.L_x_152:
[----:B------:R-:W-:Y:S05]  /*1180*/  BSYNC.RECONVERGENT B2 ;  /* 0x0000000000027941 */ /* 0x000fea0003800200 */
.L_x_149:
[----:B------:R-:W-:Y:S05]  /*1190*/  BRA `(.L_x_153) ;  /* 0x0000000000207947 */ /* 0x000fea0003800000 */
.L_x_148:
[----:B------:R-:W-:-:S04]  /*11a0*/  LOP3.LUT R0, R3, 0x80000000, R0, 0x48, !PT ;  /* 0x8000000003007812 */ /* 0x000fc800078e4800 */
[----:B------:R-:W-:Y:S01]  /*11b0*/  LOP3.LUT R0, R0, 0x7f800000, RZ, 0xfc, !PT ;  /* 0x7f80000000007812 */ /* 0x000fe200078efcff */
[----:B------:R-:W-:Y:S06]  /*11c0*/  BRA `(.L_x_153) ;  /* 0x0000000000147947 */ /* 0x000fec0003800000 */
.L_x_147:
[----:B------:R-:W-:Y:S01]  /*11d0*/  LOP3.LUT R0, R3, 0x80000000, R0, 0x48, !PT ;  /* 0x8000000003007812 */ /* 0x000fe200078e4800 */
[----:B------:R-:W-:Y:S06]  /*11e0*/  BRA `(.L_x_153) ;  /* 0x00000000000c7947 */ /* 0x000fec0003800000 */
.L_x_146:
[----:B------:R-:W0:Y:S01]  /*11f0*/  MUFU.RSQ R0, -QNAN ;  /* 0xffc0000000007908 */ /* 0x000e220000001400 */
[----:B------:R-:W-:Y:S05]  /*1200*/  BRA `(.L_x_153) ;  /* 0x0000000000047947 */ /* 0x000fea0003800000 */
.L_x_145:
[----:B------:R-:W-:-:S07]  /*1210*/  FADD.FTZ R0, R0, R3 ;  /* 0x0000000300007221 */ /* 0x000fce0000010000 */
.L_x_153:
[----:B------:R-:W-:Y:S05]  /*1220*/  BSYNC.RECONVERGENT B1 ;  /* 0x0000000000017941 */ /* 0x000fea0003800200 */
.L_x_143:
[----:B------:R-:W-:-:S04]  /*1230*/  HFMA2 R3, -RZ, RZ, 0, 0 ;  /* 0x00000000ff037431 */ /* 0x000fc800000001ff */
[----:B0-----:R-:W-:Y:S05]  /*1240*/  RET.REL.NODEC R2 `(CompositeKernel) ;  /* 0xffffffec026c7950 */ /* 0x001fea0003c3ffff */
.L_x_154:
        /* <DEDUP_REMOVED lines=11> */
.L_x_464:


//--------------------- .text.UpsampleKernel      --------------------------
	.section	.text.UpsampleKernel,"ax",@progbits
	.align	128
        .global         UpsampleKernel
        .type           UpsampleKernel,@function
        .size           UpsampleKernel,(.L_x_466 - UpsampleKernel)
        .other          UpsampleKernel,@"STO_CUDA_ENTRY STV_DEFAULT"
UpsampleKernel:
.text.UpsampleKernel:
        /* <DEDUP_REMOVED lines=13> */
[----:B------:R-:W-:Y:S01]  /*00d0*/  I2FP.F32.S32 R5, UR6 ;  /* 0x0000000600057c45 */ /* 0x000fe20008201400 */
[----:B------:R-:W-:Y:S01]  /*00e0*/  BSSY.RECONVERGENT B0, `(.L_x_155) ;  /* 0x000000e000007945 */ /* 0x000fe20003800200 */
[----:B------:R-:W-:Y:S02]  /*00f0*/  I2FP.F32.S32 R4, R3 ;  /* 0x0000000300047245 */ /* 0x000fe40000201400 */
[----:B------:R-:W0:Y:S03]  /*0100*/  MUFU.RCP R2, R5 ;  /* 0x0000000500027308 */ /* 0x000e260000001000 */
[----:B------:R-:W-:-:S05]  /*0110*/  FADD R4, R4, 0.5 ;  /* 0x3f00000004047421 */ /* 0x000fca0000000000 */
        /* <DEDUP_REMOVED lines=8> */
[----:B------:R-:W-:Y:S05]  /*01a0*/  CALL.REL.NOINC `($__internal_4_$__cuda_sm3x_div_rn_noftz_f32_slowpath) ;  /* 0x0000004c00407944 */ /* 0x000fea0003c00000 */
[----:B------:R-:W-:-:S07]  /*01b0*/  MOV R2, R17 ;  /* 0x0000001100027202 */ /* 0x000fce0000000f00 */
.L_x_156:
[----:B------:R-:W-:Y:S05]  /*01c0*/  BSYNC.RECONVERGENT B0 ;  /* 0x0000000000007941 */ /* 0x000fea0003800200 */
.L_x_155:
        /* <DEDUP_REMOVED lines=15> */
[----:B------:R-:W-:Y:S05]  /*02c0*/  CALL.REL.NOINC `($__internal_4_$__cuda_sm3x_div_rn_noftz_f32_slowpath) ;  /* 0x0000004800f87944 */ /* 0x000fea0003c00000 */
[----:B------:R-:W-:-:S07]  /*02d0*/  MOV R5, R17 ;  /* 0x0000001100057202 */ /* 0x000fce0000000f00 */
.L_x_158:
[----:B------:R-:W-:Y:S05]  /*02e0*/  BSYNC.RECONVERGENT B0 ;  /* 0x0000000000007941 */ /* 0x000fea0003800200 */
.L_x_157:
[----:B------:R-:W0:Y:S01]  /*02f0*/  LDCU.64 UR6, c[0x0][0x388] ;  /* 0x00007100ff0677ac */ /* 0x000e220008000a00 */
[----:B------:R-:W-:Y:S01]  /*0300*/  HFMA2 R8, -RZ, RZ, 0, 0 ;  /* 0x00000000ff087431 */ /* 0x000fe200000001ff */
[----:B------:R-:W-:Y:S01]  /*0310*/  CS2R R6, SRZ ;  /* 0x0000000000067805 */ /* 0x000fe2000001ff00 */
[----:B------:R-:W1:Y:S01]  /*0320*/  LDCU.64 UR4, c[0x0][0x358] ;  /* 0x00006b00ff0477ac */ /* 0x000e620008000a00 */
[----:B0-----:R-:W-:-:S04]  /*0330*/  UISETP.NE.U32.AND UP0, UPT, UR6, URZ, UPT ;  /* 0x000000ff0600728c */ /* 0x001fc8000bf05070 */
[----:B------:R-:W-:-:S09]  /*0340*/  UISETP.NE.AND.EX UP0, UPT, UR7, URZ, UPT, UP0 ;  /* 0x000000ff0700728c */ /* 0x000fd2000bf05300 */
[----:B-1----:R-:W-:Y:S05]  /*0350*/  BRA.U !UP0, `(.L_x_159) ;  /* 0x0000003508847547 */ /* 0x002fea000b800000 */
[----:B------:R-:W0:Y:S02]  /*0360*/  LDCU UR6, c[0x0][0x3a4] ;  /* 0x00007480ff0677ac */ /* 0x000e240008000800 */
[----:B0-----:R-:W-:-:S04]  /*0370*/  I2FP.F32.S32 R7, UR6 ;  /* 0x0000000600077c45 */ /* 0x001fc80008201400 */
[----:B------:R-:W-:-:S04]  /*0380*/  IADD3 R4, PT, PT, R7, 0x1800000, RZ ;  /* 0x0180000007047810 */ /* 0x000fc80007ffe0ff */
[----:B------:R-:W-:-:S04]  /*0390*/  LOP3.LUT R4, R4, 0x7f800000, RZ, 0xc0, !PT ;  /* 0x7f80000004047812 */ /* 0x000fc800078ec0ff */
[----:B------:R-:W-:-:S13]  /*03a0*/  ISETP.GT.U32.AND P0, PT, R4, 0x1ffffff, PT ;  /* 0x01ffffff0400780c */ /* 0x000fda0003f04070 */
[----:B------:R-:W-:Y:S05]  /*03b0*/  @P0 BRA `(.L_x_160) ;  /* 0x0000000000140947 */ /* 0x000fea0003800000 */
[----:B------:R-:W-:Y:S01]  /*03c0*/  IMAD.MOV.U32 R4, RZ, RZ, R7 ;  /* 0x000000ffff047224 */ /* 0x000fe200078e0007 */
[----:B------:R-:W-:-:S07]  /*03d0*/  MOV R12, 0x3f0 ;  /* 0x000003f0000c7802 */ /* 0x000fce0000000f00 */
[----:B------:R-:W-:Y:S05]  /*03e0*/  CALL.REL.NOINC `($__internal_3_$__cuda_sm20_rcp_rn_f32_slowpath) ;  /* 0x0000004400e07944 */ /* 0x000fea0003c00000 */
[----:B------:R-:W-:Y:S01]  /*03f0*/  MOV R11, R6 ;  /* 0x00000006000b7202 */ /* 0x000fe20000000f00 */
[----:B------:R-:W-:Y:S06]  /*0400*/  BRA `(.L_x_161) ;  /* 0x0000000000107947 */ /* 0x000fec0003800000 */
.L_x_160:
[----:B------:R-:W0:Y:S02]  /*0410*/  MUFU.RCP R4, R7 ;  /* 0x0000000700047308 */ /* 0x000e240000001000 */
[----:B0-----:R-:W-:-:S04]  /*0420*/  FFMA R6, R7, R4, -1 ;  /* 0xbf80000007067423 */ /* 0x001fc80000000004 */
[----:B------:R-:W-:-:S04]  /*0430*/  FADD.FTZ R11, -R6, -RZ ;  /* 0x800000ff060b7221 */ /* 0x000fc80000010100 */
[----:B------:R-:W-:-:S07]  /*0440*/  FFMA R11, R4, R11, R4 ;  /* 0x0000000b040b7223 */ /* 0x000fce0000000004 */
.L_x_161:
[----:B------:R-:W0:Y:S02]  /*0450*/  LDCU UR6, c[0x0][0x3a8] ;  /* 0x00007500ff0677ac */ /* 0x000e240008000800 */
[----:B0-----:R-:W-:-:S04]  /*0460*/  I2FP.F32.S32 R4, UR6 ;  /* 0x0000000600047c45 */ /* 0x001fc80008201400 */
[----:B------:R-:W-:-:S04]  /*0470*/  IADD3 R6, PT, PT, R4, 0x1800000, RZ ;  /* 0x0180000004067810 */ /* 0x000fc80007ffe0ff */
[----:B------:R-:W-:-:S04]  /*0480*/  LOP3.LUT R6, R6, 0x7f800000, RZ, 0xc0, !PT ;  /* 0x7f80000006067812 */ /* 0x000fc800078ec0ff */
[----:B------:R-:W-:-:S13]  /*0490*/  ISETP.GT.U32.AND P0, PT, R6, 0x1ffffff, PT ;  /* 0x01ffffff0600780c */ /* 0x000fda0003f04070 */
[----:B------:R-:W-:Y:S05]  /*04a0*/  @P0 BRA `(.L_x_162) ;  /* 0x0000000000100947 */ /* 0x000fea0003800000 */
[----:B------:R-:W-:-:S07]  /*04b0*/  MOV R12, 0x4d0 ;  /* 0x000004d0000c7802 */ /* 0x000fce0000000f00 */
[----:B------:R-:W-:Y:S05]  /*04c0*/  CALL.REL.NOINC `($__internal_3_$__cuda_sm20_rcp_rn_f32_slowpath) ;  /* 0x0000004400a87944 */ /* 0x000fea0003c00000 */
[----:B------:R-:W-:Y:S01]  /*04d0*/  MOV R20, R6 ;  /* 0x0000000600147202 */ /* 0x000fe20000000f00 */
[----:B------:R-:W-:Y:S06]  /*04e0*/  BRA `(.L_x_163) ;  /* 0x0000000000107947 */ /* 0x000fec0003800000 */
.L_x_162:
[----:B------:R-:W0:Y:S02]  /*04f0*/  MUFU.RCP R9, R4 ;  /* 0x0000000400097308 */ /* 0x000e240000001000 */
[----:B0-----:R-:W-:-:S04]  /*0500*/  FFMA R6, R4, R9, -1 ;  /* 0xbf80000004067423 */ /* 0x001fc80000000009 */
[----:B------:R-:W-:-:S04]  /*0510*/  FADD.FTZ R6, -R6, -RZ ;  /* 0x800000ff06067221 */ /* 0x000fc80000010100 */
[----:B------:R-:W-:-:S07]  /*0520*/  FFMA R20, R9, R6, R9 ;  /* 0x0000000609147223 */ /* 0x000fce0000000009 */
.L_x_163:
[C-C-:B------:R-:W-:Y:S01]  /*0530*/  FADD R38, -R11.reuse, R2.reuse ;  /* 0x000000020b267221 */ /* 0x140fe20000000100 */
[----:B------:R-:W-:Y:S01]  /*0540*/  FADD R19, -R20, R5 ;  /* 0x0000000514137221 */ /* 0x000fe20000000100 */
[----:B------:R-:W-:Y:S01]  /*0550*/  FADD R6, R11, R2 ;  /* 0x000000020b067221 */ /* 0x000fe20000000000 */
[----:B------:R-:W-:Y:S01]  /*0560*/  FSETP.GT.AND P1, PT, R2, 1, PT ;  /* 0x3f8000000200780b */ /* 0x000fe20003f24000 */
[----:B------:R-:W-:Y:S01]  /*0570*/  BSSY.RECONVERGENT B0, `(.L_x_164) ;  /* 0x000005d000007945 */ /* 0x000fe20003800200 */
[----:B------:R-:W-:Y:S01]  /*0580*/  FSETP.GT.AND P2, PT, R38, 1, PT ;  /* 0x3f8000002600780b */ /* 0x000fe20003f44000 */
[----:B------:R-:W-:Y:S01]  /*0590*/  HFMA2 R10, -RZ, RZ, 0, 0 ;  /* 0x00000000ff0a7431 */ /* 0x000fe200000001ff */
[----:B------:R-:W-:Y:S02]  /*05a0*/  FSETP.GT.AND P3, PT, R19, 1, PT ;  /* 0x3f8000001300780b */ /* 0x000fe40003f64000 */
[----:B------:R-:W-:Y:S02]  /*05b0*/  CS2R R8, SRZ ;  /* 0x0000000000087805 */ /* 0x000fe4000001ff00 */
[----:B------:R-:W-:-:S02]  /*05c0*/  FSETP.LT.OR P2, PT, R2, R11, P2 ;  /* 0x0000000b0200720b */ /* 0x000fc40001741400 */
[----:B------:R-:W-:Y:S02]  /*05d0*/  FSETP.LT.OR P3, PT, R5, R20, P3 ;  /* 0x000000140500720b */ /* 0x000fe40001f61400 */
[----:B------:R-:W-:Y:S02]  /*05e0*/  FSETP.GT.AND P0, PT, R6, 1, PT ;  /* 0x3f8000000600780b */ /* 0x000fe40003f04000 */
[----:B------:R-:W-:Y:S02]  /*05f0*/  PLOP3.LUT P4, PT, P2, P3, PT, 0xf8, 0x8f ;  /* 0x00000000008f781c */ /* 0x000fe40001787f70 */
[----:B------:R-:W-:Y:S02]  /*0600*/  FSETP.LT.OR P1, PT, R2, RZ, P1 ;  /* 0x000000ff0200720b */ /* 0x000fe40000f21400 */
[----:B------:R-:W-:-:S09]  /*0610*/  FSETP.LT.OR P0, PT, R11, -R2, P0 ;  /* 0x800000020b00720b */ /* 0x000fd20000701400 */
[----:B------:R-:W-:Y:S05]  /*0620*/  @P4 BRA `(.L_x_165) ;  /* 0x0000000400444947 */ /* 0x000fea0003800000 */
[----:B------:R-:W-:Y:S01]  /*0630*/  FFMA R17, R7, R38, -0.5 ;  /* 0xbf00000007117423 */ /* 0x000fe20000000026 */
[----:B------:R-:W-:Y:S01]  /*0640*/  FFMA R18, R4, R19, -0.5 ;  /* 0xbf00000004127423 */ /* 0x000fe20000000013 */
[----:B------:R-:W0:Y:S01]  /*0650*/  LDCU UR6, c[0x0][0x3a4] ;  /* 0x00007480ff0677ac */ /* 0x000e220008000800 */
[----:B------:R-:W-:Y:S01]  /*0660*/  CS2R R14, SRZ ;  /* 0x00000000000e7805 */ /* 0x000fe2000001ff00 */
[----:B------:R-:W1:Y:S01]  /*0670*/  F2I.FLOOR.NTZ R21, R17 ;  /* 0x0000001100157305 */ /* 0x000e620000207100 */
[----:B------:R-:W-:Y:S01]  /*0680*/  IMAD.MOV.U32 R16, RZ, RZ, RZ ;  /* 0x000000ffff107224 */ /* 0x000fe200078e00ff */
[----:B------:R-:W2:Y:S06]  /*0690*/  LDCU UR7, c[0x0][0x3a8] ;  /* 0x00007500ff0777ac */ /* 0x000eac0008000800 */
[----:B------:R-:W2:Y:S01]  /*06a0*/  F2I.FLOOR.NTZ R22, R18 ;  /* 0x0000001200167305 */ /* 0x000ea20000207100 */
[----:B-1----:R-:W-:-:S02]  /*06b0*/  IADD3 R25, PT, PT, R21, 0x1, RZ ;  /* 0x0000000115197810 */ /* 0x002fc40007ffe0ff */
[----:B0-----:R-:W-:-:S04]  /*06c0*/  ISETP.GE.AND P5, PT, R21, UR6, PT ;  /* 0x0000000615007c0c */ /* 0x001fc8000bfa6270 */
[----:B------:R-:W-:Y:S02]  /*06d0*/  ISETP.GT.AND P5, PT, R21, -0x1, !P5 ;  /* 0xffffffff1500780c */ /* 0x000fe40006fa4270 */
[----:B--2---:R-:W-:-:S04]  /*06e0*/  ISETP.GE.AND P4, PT, R22, UR7, PT ;  /* 0x0000000716007c0c */ /* 0x004fc8000bf86270 */
[----:B------:R-:W-:-:S04]  /*06f0*/  ISETP.GT.AND P4, PT, R22, -0x1, !P4 ;  /* 0xffffffff1600780c */ /* 0x000fc80006784270 */
[----:B------:R-:W-:-:S13]  /*0700*/  PLOP3.LUT P6, PT, P5, P4, PT, 0x80, 0x8 ;  /* 0x000000000008781c */ /* 0x000fda0002fc9070 */
[----:B------:R-:W0:Y:S08]  /*0710*/  @P6 LDC R10, c[0x0][0x3ac] ;  /* 0x0000eb00ff0a6b82 */ /* 0x000e300000000800 */
[----:B------:R-:W1:Y:S01]  /*0720*/  @P6 LDC.64 R8, c[0x0][0x388] ;  /* 0x0000e200ff086b82 */ /* 0x000e620000000a00 */
[----:B0-----:R-:W-:-:S05]  /*0730*/  @P6 IMAD R10, R22, R10, R21 ;  /* 0x0000000a160a6224 */ /* 0x001fca00078e0215 */
[----:B------:R-:W-:-:S05]  /*0740*/  @P6 SHF.L.U32 R11, R10, 0x2, RZ ;  /* 0x000000020a0b6819 */ /* 0x000fca00000006ff */
[----:B-1----:R-:W-:-:S05]  /*0750*/  @P6 IMAD.WIDE R8, R11, 0x4, R8 ;  /* 0x000000040b086825 */ /* 0x002fca00078e0208 */
[----:B------:R-:W2:Y:S04]  /*0760*/  @P6 LDG.E.CONSTANT R14, desc[UR4][R8.64] ;  /* 0x00000004080e6981 */ /* 0x000ea8000c1e9900 */
[----:B------:R-:W3:Y:S04]  /*0770*/  @P6 LDG.E.CONSTANT R16, desc[UR4][R8.64+0x4] ;  /* 0x0000040408106981 */ /* 0x000ee8000c1e9900 */
[----:B------:R0:W4:Y:S01]  /*0780*/  @P6 LDG.E.CONSTANT R15, desc[UR4][R8.64+0x8] ;  /* 0x00000804080f6981 */ /* 0x000122000c1e9900 */
[----:B------:R-:W-:Y:S02]  /*0790*/  ISETP.GE.AND P6, PT, R25, UR6, PT ;  /* 0x0000000619007c0c */ /* 0x000fe4000bfc6270 */
[----:B------:R-:W-:-:S02]  /*07a0*/  IADD3 R28, PT, PT, R22, 0x1, RZ ;  /* 0x00000001161c7810 */ /* 0x000fc40007ffe0ff */
[----:B------:R-:W-:Y:S02]  /*07b0*/  ISETP.GT.AND P6, PT, R21, -0x2, !P6 ;  /* 0xfffffffe1500780c */ /* 0x000fe400077c4270 */
[C---:B------:R-:W-:Y:S02]  /*07c0*/  ISETP.LT.OR P5, PT, R22.reuse, -0x1, !P5 ;  /* 0xffffffff1600780c */ /* 0x040fe40006fa1670 */
[----:B------:R-:W-:Y:S02]  /*07d0*/  PLOP3.LUT P4, PT, P6, P4, PT, 0x80, 0x8 ;  /* 0x000000000008781c */ /* 0x000fe40003789070 */
[----:B------:R-:W-:Y:S02]  /*07e0*/  ISETP.LT.OR P6, PT, R22, -0x1, !P6 ;  /* 0xffffffff1600780c */ /* 0x000fe400077c1670 */
[C---:B------:R-:W-:Y:S02]  /*07f0*/  ISETP.GE.OR P5, PT, R28.reuse, UR7, P5 ;  /* 0x000000071c007c0c */ /* 0x040fe4000afa6670 */
[----:B------:R-:W-:-:S07]  /*0800*/  ISETP.GE.OR P6, PT, R28, UR7, P6 ;  /* 0x000000071c007c0c */ /* 0x000fce000b7c6670 */
[----:B------:R-:W1:Y:S08]  /*0810*/  @P4 LDC R23, c[0x0][0x3ac] ;  /* 0x0000eb00ff174b82 */ /* 0x000e700000000800 */
[----:B------:R-:W5:Y:S08]  /*0820*/  @!P5 LDC R26, c[0x0][0x3ac] ;  /* 0x0000eb00ff1adb82 */ /* 0x000f700000000800 */
[----:B------:R-:W0:Y:S08]  /*0830*/  @P4 LDC.64 R12, c[0x0][0x388] ;  /* 0x0000e200ff0c4b82 */ /* 0x000e300000000a00 */
[----:B------:R-:W0:Y:S01]  /*0840*/  @!P6 LDC R24, c[0x0][0x3ac] ;  /* 0x0000eb00ff18eb82 */ /* 0x000e220000000800 */
[----:B-1----:R-:W-:-:S05]  /*0850*/  @P4 IMAD R23, R22, R23, R25 ;  /* 0x0000001716174224 */ /* 0x002fca00078e0219 */
[----:B------:R-:W-:Y:S02]  /*0860*/  @P4 SHF.L.U32 R23, R23, 0x2, RZ ;  /* 0x0000000217174819 */ /* 0x000fe400000006ff */
[----:B------:R-:W1:Y:S01]  /*0870*/  @!P5 LDC.64 R10, c[0x0][0x388] ;  /* 0x0000e200ff0adb82 */ /* 0x000e620000000a00 */
[----:B-----5:R-:W-:-:S05]  /*0880*/  @!P5 IMAD R26, R28, R26, R21 ;  /* 0x0000001a1c1ad224 */ /* 0x020fca00078e0215 */
[----:B------:R-:W-:Y:S02]  /*0890*/  @!P5 SHF.L.U32 R27, R26, 0x2, RZ ;  /* 0x000000021a1bd819 */ /* 0x000fe400000006ff */
[----:B0-----:R-:W0:Y:S01]  /*08a0*/  @!P6 LDC.64 R8, c[0x0][0x388] ;  /* 0x0000e200ff08eb82 */ /* 0x001e220000000a00 */
[----:B------:R-:W-:Y:S01]  /*08b0*/  @P4 IMAD.WIDE R12, R23, 0x4, R12 ;  /* 0x00000004170c4825 */ /* 0x000fe200078e020c */
[----:B------:R-:W-:-:S03]  /*08c0*/  MOV R23, RZ ;  /* 0x000000ff00177202 */ /* 0x000fc60000000f00 */
[----:B------:R-:W-:Y:S01]  /*08d0*/  @!P6 IMAD R28, R28, R24, R25 ;  /* 0x000000181c1ce224 */ /* 0x000fe200078e0219 */
[----:B------:R-:W-:Y:S02]  /*08e0*/  CS2R R24, SRZ ;  /* 0x0000000000187805 */ /* 0x000fe4000001ff00 */
[----:B------:R-:W5:Y:S01]  /*08f0*/  @P4 LDG.E.CONSTANT R23, desc[UR4][R12.64] ;  /* 0x000000040c174981 */ /* 0x000f62000c1e9900 */
[----:B------:R-:W-:-:S03]  /*0900*/  @!P6 IMAD.SHL.U32 R29, R28, 0x4, RZ ;  /* 0x000000041c1de824 */ /* 0x000fc600078e00ff */
[----:B------:R-:W2:Y:S01]  /*0910*/  @P4 LDG.E.CONSTANT R24, desc[UR4][R12.64+0x4] ;  /* 0x000004040c184981 */ /* 0x000ea2000c1e9900 */
[----:B-1----:R-:W-:Y:S01]  /*0920*/  @!P5 IMAD.WIDE R10, R27, 0x4, R10 ;  /* 0x000000041b0ad825 */ /* 0x002fe200078e020a */
[----:B------:R-:W-:Y:S02]  /*0930*/  CS2R R26, SRZ ;  /* 0x00000000001a7805 */ /* 0x000fe4000001ff00 */
[----:B------:R1:W3:Y:S01]  /*0940*/  @P4 LDG.E.CONSTANT R25, desc[UR4][R12.64+0x8] ;  /* 0x000008040c194981 */ /* 0x0002e2000c1e9900 */
[----:B------:R-:W-:-:S03]  /*0950*/  CS2R R30, SRZ ;  /* 0x00000000001e7805 */ /* 0x000fc6000001ff00 */
[----:B------:R-:W4:Y:S01]  /*0960*/  @!P5 LDG.E.CONSTANT R26, desc[UR4][R10.64] ;  /* 0x000000040a1ad981 */ /* 0x000f22000c1e9900 */
[----:B0-----:R-:W-:Y:S01]  /*0970*/  @!P6 IMAD.WIDE R8, R29, 0x4, R8 ;  /* 0x000000041d08e825 */ /* 0x001fe200078e0208 */
[----:B------:R-:W-:Y:S02]  /*0980*/  CS2R R28, SRZ ;  /* 0x00000000001c7805 */ /* 0x000fe4000001ff00 */
[----:B------:R-:W4:Y:S04]  /*0990*/  @!P5 LDG.E.CONSTANT R27, desc[UR4][R10.64+0x4] ;  /* 0x000004040a1bd981 */ /* 0x000f28000c1e9900 */
[----:B------:R-:W4:Y:S04]  /*09a0*/  @!P5 LDG.E.CONSTANT R28, desc[UR4][R10.64+0x8] ;  /* 0x000008040a1cd981 */ /* 0x000f28000c1e9900 */
[----:B------:R-:W4:Y:S04]  /*09b0*/  @!P6 LDG.E.CONSTANT R29, desc[UR4][R8.64] ;  /* 0x00000004081de981 */ /* 0x000f28000c1e9900 */
[----:B------:R-:W4:Y:S04]  /*09c0*/  @!P6 LDG.E.CONSTANT R30, desc[UR4][R8.64+0x4] ;  /* 0x00000404081ee981 */ /* 0x000f28000c1e9900 */
[----:B------:R0:W4:Y:S01]  /*09d0*/  @!P6 LDG.E.CONSTANT R31, desc[UR4][R8.64+0x8] ;  /* 0x00000804081fe981 */ /* 0x000122000c1e9900 */
[----:B-1----:R-:W-:-:S02]  /*09e0*/  I2FP.F32.S32 R13, R22 ;  /* 0x00000016000d7245 */ /* 0x002fc40000201400 */
[----:B------:R-:W-:-:S03]  /*09f0*/  I2FP.F32.S32 R12, R21 ;  /* 0x00000015000c7245 */ /* 0x000fc60000201400 */
[----:B------:R-:W-:Y:S02]  /*0a00*/  FADD R13, R18, -R13 ;  /* 0x8000000d120d7221 */ /* 0x000fe40000000000 */
[----:B------:R-:W-:Y:S02]  /*0a10*/  FADD R12, R17, -R12 ;  /* 0x8000000c110c7221 */ /* 0x000fe40000000000 */
[C---:B------:R-:W-:Y:S02]  /*0a20*/  FADD R17, -R13.reuse, 1 ;  /* 0x3f8000000d117421 */ /* 0x040fe40000000100 */
[C---:B------:R-:W-:Y:S02]  /*0a30*/  FADD R18, -R12.reuse, 1 ;  /* 0x3f8000000c127421 */ /* 0x040fe40000000100 */
[-C--:B------:R-:W-:Y:S02]  /*0a40*/  FMUL R22, R12, R17.reuse ;  /* 0x000000110c167220 */ /* 0x080fe40000400000 */
[----:B------:R-:W-:Y:S01]  /*0a50*/  FMUL R17, R18, R17 ;  /* 0x0000001112117220 */ /* 0x000fe20000400000 */
[----:B0-----:R-:W-:Y:S01]  /*0a60*/  FMUL R9, R13, R18 ;  /* 0x000000120d097220 */ /* 0x001fe20000400000 */
[----:B------:R-:W-:Y:S01]  /*0a70*/  FMUL R8, R12, R13 ;  /* 0x0000000d0c087220 */ /* 0x000fe20000400000 */
[C---:B-----5:R-:W-:Y:S01]  /*0a80*/  FMUL R10, R22.reuse, R23 ;  /* 0x00000017160a7220 */ /* 0x060fe20000400000 */
[----:B--2---:R-:W-:-:S03]  /*0a90*/  FMUL R11, R22, R24 ;  /* 0x00000018160b7220 */ /* 0x004fc60000400000 */
[C---:B------:R-:W-:Y:S01]  /*0aa0*/  FFMA R10, R17.reuse, R14, R10 ;  /* 0x0000000e110a7223 */ /* 0x040fe2000000000a */
[----:B---3--:R-:W-:Y:S01]  /*0ab0*/  FMUL R22, R22, R25 ;  /* 0x0000001916167220 */ /* 0x008fe20000400000 */
[----:B------:R-:W-:-:S03]  /*0ac0*/  FFMA R16, R17, R16, R11 ;  /* 0x0000001011107223 */ /* 0x000fc6000000000b */
[----:B----4-:R-:W-:Y:S01]  /*0ad0*/  FFMA R15, R17, R15, R22 ;  /* 0x0000000f110f7223 */ /* 0x010fe20000000016 */
[C---:B------:R-:W-:Y:S01]  /*0ae0*/  FFMA R11, R9.reuse, R26, R10 ;  /* 0x0000001a090b7223 */ /* 0x040fe2000000000a */
[C---:B------:R-:W-:Y:S02]  /*0af0*/  FFMA R27, R9.reuse, R27, R16 ;  /* 0x0000001b091b7223 */ /* 0x040fe40000000010 */
[----:B------:R-:W-:Y:S01]  /*0b00*/  FFMA R28, R9, R28, R15 ;  /* 0x0000001c091c7223 */ /* 0x000fe2000000000f */
[C---:B------:R-:W-:Y:S01]  /*0b10*/  FFMA R10, R8.reuse, R29, R11 ;  /* 0x0000001d080a7223 */ /* 0x040fe2000000000b */
[C---:B------:R-:W-:Y:S02]  /*0b20*/  FFMA R9, R8.reuse, R30, R27 ;  /* 0x0000001e08097223 */ /* 0x040fe4000000001b */
[----:B------:R-:W-:-:S07]  /*0b30*/  FFMA R8, R8, R31, R28 ;  /* 0x0000001f08087223 */ /* 0x000fce000000001c */
.L_x_165:
[----:B------:R-:W-:Y:S05]  /*0b40*/  BSYNC.RECONVERGENT B0 ;  /* 0x0000000000007941 */ /* 0x000fea0003800200 */
.L_x_164:
[----:B------:R-:W-:Y:S01]  /*0b50*/  PLOP3.LUT P4, PT, P1, P3, PT, 0xf8, 0x8f ;  /* 0x00000000008f781c */ /* 0x000fe20000f87f70 */
[----:B------:R-:W-:Y:S01]  /*0b60*/  BSSY.RECONVERGENT B0, `(.L_x_166) ;  /* 0x0000058000007945 */ /* 0x000fe20003800200 */
[----:B------:R-:W-:Y:S02]  /*0b70*/  PLOP3.LUT P3, PT, P0, P3, PT, 0xf8, 0x8f ;  /* 0x00000000008f781c */ /* 0x000fe40000767f70 */
[----:B------:R-:W-:Y:S02]  /*0b80*/  CS2R R12, SRZ ;  /* 0x00000000000c7805 */ /* 0x000fe4000001ff00 */
[----:B------:R-:W-:-:S07]  /*0b90*/  MOV R11, RZ ;  /* 0x000000ff000b7202 */ /* 0x000fce0000000f00 */
[----:B------:R-:W-:Y:S05]  /*0ba0*/  @P4 BRA `(.L_x_167) ;  /* 0x00000004004c4947 */ /* 0x000fea0003800000 */
[----:B------:R-:W-:Y:S01]  /*0bb0*/  FFMA R11, R7, R2, -0.5 ;  /* 0xbf000000070b7423 */ /* 0x000fe20000000002 */
[----:B------:R-:W-:Y:S01]  /*0bc0*/  FFMA R18, R4, R19, -0.5 ;  /* 0xbf00000004127423 */ /* 0x000fe20000000013 */
[----:B------:R-:W0:Y:S01]  /*0bd0*/  LDCU UR6, c[0x0][0x3a4] ;  /* 0x00007480ff0677ac */ /* 0x000e220008000800 */
[----:B------:R-:W-:Y:S01]  /*0be0*/  HFMA2 R21, -RZ, RZ, 0, 0 ;  /* 0x00000000ff157431 */ /* 0x000fe200000001ff */
[----:B------:R-:W1:Y:S01]  /*0bf0*/  F2I.FLOOR.NTZ R22, R11 ;  /* 0x0000000b00167305 */ /* 0x000e620000207100 */
[----:B------:R-:W-:Y:S01]  /*0c00*/  HFMA2 R23, -RZ, RZ, 0, 0 ;  /* 0x00000000ff177431 */ /* 0x000fe200000001ff */
[----:B------:R-:W2:Y:S01]  /*0c10*/  LDCU UR7, c[0x0][0x3a8] ;  /* 0x00007500ff0777ac */ /* 0x000ea20008000800 */
[----:B------:R-:W-:-:S05]  /*0c20*/  MOV R24, RZ ;  /* 0x000000ff00187202 */ /* 0x000fca0000000f00 */
[----:B------:R-:W2:Y:S01]  /*0c30*/  F2I.FLOOR.NTZ R27, R18 ;  /* 0x00000012001b7305 */ /* 0x000ea20000207100 */
[C---:B-1----:R-:W-:Y:S01]  /*0c40*/  VIADD R30, R22.reuse, 0x1 ;  /* 0x00000001161e7836 */ /* 0x042fe20000000000 */
        /* <DEDUP_REMOVED lines=22> */
[----:B------:R-:W5:Y:S08]  /*0db0*/  @P4 LDC.64 R16, c[0x0][0x388] ;  /* 0x0000e200ff104b82 */ /* 0x000f700000000a00 */
[----:B------:R-:W0:Y:S08]  /*0dc0*/  @!P5 LDC R26, c[0x0][0x3ac] ;  /* 0x0000eb00ff1adb82 */ /* 0x000e300000000800 */
[----:B------:R-:W0:Y:S01]  /*0dd0*/  @!P6 LDC R28, c[0x0][0x3ac] ;  /* 0x0000eb00ff1ceb82 */ /* 0x000e220000000800 */
[----:B-1----:R-:W-:-:S05]  /*0de0*/  @P4 IMAD R25, R27, R25, R30 ;  /* 0x000000191b194224 */ /* 0x002fca00078e021e */
[----:B------:R-:W-:Y:S02]  /*0df0*/  @P4 SHF.L.U32 R25, R25, 0x2, RZ ;  /* 0x0000000219194819 */ /* 0x000fe400000006ff */
[----:B------:R-:W1:Y:S03]  /*0e00*/  @!P5 LDC.64 R14, c[0x0][0x388] ;  /* 0x0000e200ff0edb82 */ /* 0x000e660000000a00 */
[----:B-----5:R-:W-:-:S05]  /*0e10*/  @P4 IMAD.WIDE R16, R25, 0x4, R16 ;  /* 0x0000000419104825 */ /* 0x020fca00078e0210 */
[----:B0-----:R-:W0:Y:S01]  /*0e20*/  @!P6 LDC.64 R12, c[0x0][0x388] ;  /* 0x0000e200ff0ceb82 */ /* 0x001e220000000a00 */
[----:B------:R-:W-:Y:S01]  /*0e30*/  @!P5 IMAD R25, R29, R26, R22 ;  /* 0x0000001a1d19d224 */ /* 0x000fe200078e0216 */
[----:B------:R-:W-:-:S04]  /*0e40*/  MOV R26, RZ ;  /* 0x000000ff001a7202 */ /* 0x000fc80000000f00 */
[----:B------:R-:W-:Y:S01]  /*0e50*/  @!P5 SHF.L.U32 R25, R25, 0x2, RZ ;  /* 0x000000021919d819 */ /* 0x000fe200000006ff */
[----:B------:R-:W-:Y:S01]  /*0e60*/  @!P6 IMAD R30, R29, R28, R30 ;  /* 0x0000001c1d1ee224 */ /* 0x000fe200078e021e */
[----:B------:R-:W-:Y:S01]  /*0e70*/  CS2R R28, SRZ ;  /* 0x00000000001c7805 */ /* 0x000fe2000001ff00 */
[----:B------:R-:W5:Y:S03]  /*0e80*/  @P4 LDG.E.CONSTANT R26, desc[UR4][R16.64] ;  /* 0x00000004101a4981 */ /* 0x000f66000c1e9900 */
[----:B------:R-:W-:Y:S02]  /*0e90*/  @!P6 SHF.L.U32 R31, R30, 0x2, RZ ;  /* 0x000000021e1fe819 */ /* 0x000fe400000006ff */
[----:B------:R-:W2:Y:S01]  /*0ea0*/  @P4 LDG.E.CONSTANT R28, desc[UR4][R16.64+0x4] ;  /* 0x00000404101c4981 */ /* 0x000ea2000c1e9900 */
[----:B-1----:R-:W-:Y:S01]  /*0eb0*/  @!P5 IMAD.WIDE R14, R25, 0x4, R14 ;  /* 0x00000004190ed825 */ /* 0x002fe200078e020e */
[----:B------:R-:W-:-:S02]  /*0ec0*/  CS2R R32, SRZ ;  /* 0x0000000000207805 */ /* 0x000fc4000001ff00 */
[----:B------:R1:W3:Y:S01]  /*0ed0*/  @P4 LDG.E.CONSTANT R29, desc[UR4][R16.64+0x8] ;  /* 0x00000804101d4981 */ /* 0x0002e2000c1e9900 */
[----:B------:R-:W-:Y:S02]  /*0ee0*/  HFMA2 R25, -RZ, RZ, 0, 0 ;  /* 0x00000000ff197431 */ /* 0x000fe400000001ff */
[----:B------:R-:W-:Y:S01]  /*0ef0*/  IMAD.MOV.U32 R34, RZ, RZ, RZ ;  /* 0x000000ffff227224 */ /* 0x000fe200078e00ff */
[----:B------:R-:W4:Y:S01]  /*0f00*/  @!P5 LDG.E.CONSTANT R32, desc[UR4][R14.64+0x8] ;  /* 0x000008040e20d981 */ /* 0x000f22000c1e9900 */
[----:B0-----:R-:W-:Y:S01]  /*0f10*/  @!P6 IMAD.WIDE R12, R31, 0x4, R12 ;  /* 0x000000041f0ce825 */ /* 0x001fe200078e020c */
[----:B------:R-:W-:-:S04]  /*0f20*/  CS2R R30, SRZ ;  /* 0x00000000001e7805 */ /* 0x000fc8000001ff00 */
[----:B------:R-:W4:Y:S04]  /*0f30*/  @!P6 LDG.E.CONSTANT R33, desc[UR4][R12.64] ;  /* 0x000000040c21e981 */ /* 0x000f28000c1e9900 */
[----:B------:R-:W4:Y:S04]  /*0f40*/  @!P5 LDG.E.CONSTANT R30, desc[UR4][R14.64] ;  /* 0x000000040e1ed981 */ /* 0x000f28000c1e9900 */
[----:B------:R0:W4:Y:S04]  /*0f50*/  @!P5 LDG.E.CONSTANT R31, desc[UR4][R14.64+0x4] ;  /* 0x000004040e1fd981 */ /* 0x000128000c1e9900 */
[----:B------:R-:W4:Y:S04]  /*0f60*/  @!P6 LDG.E.CONSTANT R34, desc[UR4][R12.64+0x4] ;  /* 0x000004040c22e981 */ /* 0x000f28000c1e9900 */
[----:B------:R2:W4:Y:S01]  /*0f70*/  @!P6 LDG.E.CONSTANT R25, desc[UR4][R12.64+0x8] ;  /* 0x000008040c19e981 */ /* 0x000522000c1e9900 */
[----:B------:R-:W-:-:S02]  /*0f80*/  I2FP.F32.S32 R27, R27 ;  /* 0x0000001b001b7245 */ /* 0x000fc40000201400 */
[----:B------:R-:W-:-:S03]  /*0f90*/  I2FP.F32.S32 R22, R22 ;  /* 0x0000001600167245 */ /* 0x000fc60000201400 */
[----:B------:R-:W-:Y:S02]  /*0fa0*/  FADD R27, R18, -R27 ;  /* 0x8000001b121b7221 */ /* 0x000fe40000000000 */
[----:B------:R-:W-:Y:S02]  /*0fb0*/  FADD R22, R11, -R22 ;  /* 0x800000160b167221 */ /* 0x000fe40000000000 */
[----:B------:R-:W-:Y:S02]  /*0fc0*/  FADD R11, -R27, 1 ;  /* 0x3f8000001b0b7421 */ /* 0x000fe40000000100 */
[C---:B-1----:R-:W-:Y:S02]  /*0fd0*/  FADD R16, -R22.reuse, 1 ;  /* 0x3f80000016107421 */ /* 0x042fe40000000100 */
[-C--:B------:R-:W-:Y:S02]  /*0fe0*/  FMUL R17, R22, R11.reuse ;  /* 0x0000000b16117220 */ /* 0x080fe40000400000 */
[----:B0-----:R-:W-:Y:S01]  /*0ff0*/  FMUL R14, R16, R11 ;  /* 0x0000000b100e7220 */ /* 0x001fe20000400000 */
[----:B------:R-:W-:Y:S01]  /*1000*/  FMUL R22, R22, R27 ;  /* 0x0000001b16167220 */ /* 0x000fe20000400000 */
[C---:B-----5:R-:W-:Y:S01]  /*1010*/  FMUL R11, R17.reuse, R26 ;  /* 0x0000001a110b7220 */ /* 0x060fe20000400000 */
[----:B--2---:R-:W-:-:S03]  /*1020*/  FMUL R15, R17, R28 ;  /* 0x0000001c110f7220 */ /* 0x004fc60000400000 */
[C---:B------:R-:W-:Y:S01]  /*1030*/  FFMA R12, R14.reuse, R21, R11 ;  /* 0x000000150e0c7223 */ /* 0x040fe2000000000b */
[----:B---3--:R-:W-:Y:S01]  /*1040*/  FMUL R18, R17, R29 ;  /* 0x0000001d11127220 */ /* 0x008fe20000400000 */
[----:B------:R-:W-:Y:S01]  /*1050*/  FMUL R11, R27, R16 ;  /* 0x000000101b0b7220 */ /* 0x000fe20000400000 */
[C---:B------:R-:W-:Y:S02]  /*1060*/  FFMA R24, R14.reuse, R24, R15 ;  /* 0x000000180e187223 */ /* 0x040fe4000000000f */
[----:B----4-:R-:W-:-:S04]  /*1070*/  FFMA R23, R14, R23, R18 ;  /* 0x000000170e177223 */ /* 0x010fc80000000012 */
[C---:B------:R-:W-:Y:S01]  /*1080*/  FFMA R32, R11.reuse, R32, R23 ;  /* 0x000000200b207223 */ /* 0x040fe20000000017 */
[C---:B------:R-:W-:Y:S01]  /*1090*/  FFMA R13, R11.reuse, R30, R12 ;  /* 0x0000001e0b0d7223 */ /* 0x040fe2000000000c */
[----:B------:R-:W-:-:S03]  /*10a0*/  FFMA R31, R11, R31, R24 ;  /* 0x0000001f0b1f7223 */ /* 0x000fc60000000018 */
[C---:B------:R-:W-:Y:S01]  /*10b0*/  FFMA R13, R22.reuse, R33, R13 ;  /* 0x00000021160d7223 */ /* 0x040fe2000000000d */
[C---:B------:R-:W-:Y:S01]  /*10c0*/  FFMA R12, R22.reuse, R34, R31 ;  /* 0x00000022160c7223 */ /* 0x040fe2000000001f */
[----:B------:R-:W-:-:S07]  /*10d0*/  FFMA R11, R22, R25, R32 ;  /* 0x00000019160b7223 */ /* 0x000fce0000000020 */
.L_x_167:
[----:B------:R-:W-:Y:S05]  /*10e0*/  BSYNC.RECONVERGENT B0 ;  /* 0x0000000000007941 */ /* 0x000fea0003800200 */
.L_x_166:
[----:B------:R-:W-:Y:S01]  /*10f0*/  BSSY.RECONVERGENT B0, `(.L_x_168) ;  /* 0x0000057000007945 */ /* 0x000fe20003800200 */
[----:B------:R-:W-:Y:S02]  /*1100*/  FSETP.GT.OR P4, PT, R5, 1, P2 ;  /* 0x3f8000000500780b */ /* 0x000fe40001784400 */
[----:B------:R-:W-:Y:S02]  /*1110*/  CS2R R14, SRZ ;  /* 0x00000000000e7805 */ /* 0x000fe4000001ff00 */
[----:B------:R-:W-:Y:S01]  /*1120*/  MOV R17, RZ ;  /* 0x000000ff00117202 */ /* 0x000fe20000000f00 */
[----:B------:R-:W-:Y:S08]  /*1130*/  @P3 BRA `(.L_x_169) ;  /* 0x0000000400483947 */ /* 0x000ff00003800000 */
[----:B------:R-:W-:Y:S01]  /*1140*/  FFMA R22, R7, R6, -0.5 ;  /* 0xbf00000007167423 */ /* 0x000fe20000000006 */
[----:B------:R-:W-:Y:S01]  /*1150*/  FFMA R23, R4, R19, -0.5 ;  /* 0xbf00000004177423 */ /* 0x000fe20000000013 */
[----:B------:R-:W0:Y:S01]  /*1160*/  LDCU UR6, c[0x0][0x3a4] ;  /* 0x00007480ff0677ac */ /* 0x000e220008000800 */
[----:B------:R-:W-:Y:S01]  /*1170*/  HFMA2 R25, -RZ, RZ, 0, 0 ;  /* 0x00000000ff197431 */ /* 0x000fe200000001ff */
[----:B------:R-:W1:Y:S01]  /*1180*/  F2I.FLOOR.NTZ R21, R22 ;  /* 0x0000001600157305 */ /* 0x000e620000207100 */
[----:B------:R-:W-:Y:S01]  /*1190*/  CS2R R26, SRZ ;  /* 0x00000000001a7805 */ /* 0x000fe2000001ff00 */
        /* <DEDUP_REMOVED lines=16> */
[----:B------:R-:W-:Y:S01]  /*12a0*/  ISETP.GE.AND P6, PT, R31, UR6, PT ;  /* 0x000000061f007c0c */ /* 0x000fe2000bfc6270 */
[C---:B------:R-:W-:Y:S01]  /*12b0*/  VIADD R32, R24.reuse, 0x1 ;  /* 0x0000000118207836 */ /* 0x040fe20000000000 */
[----:B------:R-:W-:-:S02]  /*12c0*/  ISETP.LT.OR P5, PT, R24, -0x1, !P5 ;  /* 0xffffffff1800780c */ /* 0x000fc40006fa1670 */
[----:B------:R-:W-:Y:S02]  /*12d0*/  ISETP.GT.AND P6, PT, R21, -0x2, !P6 ;  /* 0xfffffffe1500780c */ /* 0x000fe400077c4270 */
[----:B------:R-:W-:Y:S02]  /*12e0*/  ISETP.GE.OR P5, PT, R32, UR7, P5 ;  /* 0x0000000720007c0c */ /* 0x000fe4000afa6670 */
[----:B------:R-:W-:Y:S02]  /*12f0*/  PLOP3.LUT P3, PT, P6, P3, PT, 0x80, 0x8 ;  /* 0x000000000008781c */ /* 0x000fe40003767070 */
[----:B------:R-:W-:-:S04]  /*1300*/  ISETP.LT.OR P6, PT, R24, -0x1, !P6 ;  /* 0xffffffff1800780c */ /* 0x000fc800077c1670 */
[----:B------:R-:W-:-:S05]  /*1310*/  ISETP.GE.OR P6, PT, R32, UR7, P6 ;  /* 0x0000000720007c0c */ /* 0x000fca000b7c6670 */
[----:B------:R-:W1:Y:S08]  /*1320*/  @!P5 LDC R30, c[0x0][0x3ac] ;  /* 0x0000eb00ff1edb82 */ /* 0x000e700000000800 */
[----:B------:R-:W5:Y:S08]  /*1330*/  @P3 LDC R28, c[0x0][0x3ac] ;  /* 0x0000eb00ff1c3b82 */ /* 0x000f700000000800 */
[----:B------:R-:W5:Y:S08]  /*1340*/  @!P6 LDC R33, c[0x0][0x3ac] ;  /* 0x0000eb00ff21eb82 */ /* 0x000f700000000800 */
[----:B------:R-:W5:Y:S01]  /*1350*/  @P3 LDC.64 R18, c[0x0][0x388] ;  /* 0x0000e200ff123b82 */ /* 0x000f620000000a00 */
[----:B-1----:R-:W-:-:S07]  /*1360*/  @!P5 IMAD R30, R32, R30, R21 ;  /* 0x0000001e201ed224 */ /* 0x002fce00078e0215 */
[----:B0-----:R-:W0:Y:S01]  /*1370*/  @!P6 LDC.64 R14, c[0x0][0x388] ;  /* 0x0000e200ff0eeb82 */ /* 0x001e220000000a00 */
[----:B-----5:R-:W-:-:S05]  /*1380*/  @P3 IMAD R28, R24, R28, R31 ;  /* 0x0000001c181c3224 */ /* 0x020fca00078e021f */
[----:B------:R-:W-:Y:S02]  /*1390*/  @P3 SHF.L.U32 R29, R28, 0x2, RZ ;  /* 0x000000021c1d3819 */ /* 0x000fe400000006ff */
[----:B------:R-:W1:Y:S01]  /*13a0*/  @!P5 LDC.64 R16, c[0x0][0x388] ;  /* 0x0000e200ff10db82 */ /* 0x000e620000000a00 */
[----:B------:R-:W-:Y:S01]  /*13b0*/  @!P6 IMAD R32, R32, R33, R31 ;  /* 0x000000212020e224 */ /* 0x000fe200078e021f */
[----:B------:R-:W-:Y:S02]  /*13c0*/  MOV R33, RZ ;  /* 0x000000ff00217202 */ /* 0x000fe40000000f00 */
[----:B------:R-:W-:Y:S02]  /*13d0*/  @!P5 SHF.L.U32 R31, R30, 0x2, RZ ;  /* 0x000000021e1fd819 */ /* 0x000fe400000006ff */
[----:B------:R-:W-:Y:S01]  /*13e0*/  @!P6 SHF.L.U32 R35, R32, 0x2, RZ ;  /* 0x000000022023e819 */ /* 0x000fe200000006ff */
[----:B------:R-:W-:Y:S01]  /*13f0*/  @P3 IMAD.WIDE R18, R29, 0x4, R18 ;  /* 0x000000041d123825 */ /* 0x000fe200078e0212 */
[----:B------:R-:W-:-:S03]  /*1400*/  CS2R R28, SRZ ;  /* 0x00000000001c7805 */ /* 0x000fc6000001ff00 */
[----:B------:R-:W-:Y:S01]  /*1410*/  HFMA2 R36, -RZ, RZ, 0, 0 ;  /* 0x00000000ff247431 */ /* 0x000fe200000001ff */
[----:B------:R-:W5:Y:S01]  /*1420*/  @P3 LDG.E.CONSTANT R33, desc[UR4][R18.64] ;  /* 0x0000000412213981 */ /* 0x000f62000c1e9900 */
[----:B0-----:R-:W-:-:S03]  /*1430*/  @!P6 IMAD.WIDE R14, R35, 0x4, R14 ;  /* 0x00000004230ee825 */ /* 0x001fc600078e020e */
[----:B------:R-:W2:Y:S01]  /*1440*/  @P3 LDG.E.CONSTANT R29, desc[UR4][R18.64+0x4] ;  /* 0x00000404121d3981 */ /* 0x000ea2000c1e9900 */
[----:B------:R-:W-:-:S03]  /*1450*/  CS2R R34, SRZ ;  /* 0x0000000000227805 */ /* 0x000fc6000001ff00 */
[----:B------:R0:W3:Y:S01]  /*1460*/  @P3 LDG.E.CONSTANT R28, desc[UR4][R18.64+0x8] ;  /* 0x00000804121c3981 */ /* 0x0000e2000c1e9900 */
[----:B------:R-:W-:Y:S02]  /*1470*/  IMAD.MOV.U32 R32, RZ, RZ, RZ ;  /* 0x000000ffff207224 */ /* 0x000fe400078e00ff */
[----:B-1----:R-:W-:Y:S01]  /*1480*/  @!P5 IMAD.WIDE R16, R31, 0x4, R16 ;  /* 0x000000041f10d825 */ /* 0x002fe200078e0210 */
[----:B------:R-:W-:-:S03]  /*1490*/  CS2R R30, SRZ ;  /* 0x00000000001e7805 */ /* 0x000fc6000001ff00 */
[----:B------:R-:W4:Y:S04]  /*14a0*/  @!P6 LDG.E.CONSTANT R32, desc[UR4][R14.64] ;  /* 0x000000040e20e981 */ /* 0x000f28000c1e9900 */
        /* <DEDUP_REMOVED lines=9> */
[C---:B0-----:R-:W-:Y:S02]  /*1540*/  FADD R18, -R24.reuse, 1 ;  /* 0x3f80000018127421 */ /* 0x041fe40000000100 */
[C---:B------:R-:W-:Y:S02]  /*1550*/  FADD R19, -R21.reuse, 1 ;  /* 0x3f80000015137421 */ /* 0x040fe40000000100 */
[-C--:B------:R-:W-:Y:S02]  /*1560*/  FMUL R22, R21, R18.reuse ;  /* 0x0000001215167220 */ /* 0x080fe40000400000 */
[----:B------:R-:W-:Y:S01]  /*1570*/  FMUL R18, R19, R18 ;  /* 0x0000001213127220 */ /* 0x000fe20000400000 */
[----:B------:R-:W-:Y:S01]  /*1580*/  FMUL R19, R24, R19 ;  /* 0x0000001318137220 */ /* 0x000fe20000400000 */
[----:B-1----:R-:W-:Y:S01]  /*1590*/  FMUL R17, R21, R24 ;  /* 0x0000001815117220 */ /* 0x002fe20000400000 */
[C---:B-----5:R-:W-:Y:S01]  /*15a0*/  FMUL R33, R22.reuse, R33 ;  /* 0x0000002116217220 */ /* 0x060fe20000400000 */
[----:B--2---:R-:W-:-:S03]  /*15b0*/  FMUL R29, R22, R29 ;  /* 0x0000001d161d7220 */ /* 0x004fc60000400000 */
[----:B------:R-:W-:Y:S01]  /*15c0*/  FFMA R14, R18, R25, R33 ;  /* 0x00000019120e7223 */ /* 0x000fe20000000021 */
[----:B---3--:R-:W-:Y:S01]  /*15d0*/  FMUL R28, R22, R28 ;  /* 0x0000001c161c7220 */ /* 0x008fe20000400000 */
[----:B------:R-:W-:-:S03]  /*15e0*/  FFMA R26, R18, R26, R29 ;  /* 0x0000001a121a7223 */ /* 0x000fc6000000001d */
[----:B----4-:R-:W-:Y:S01]  /*15f0*/  FFMA R27, R18, R27, R28 ;  /* 0x0000001b121b7223 */ /* 0x010fe2000000001c */
[C---:B------:R-:W-:Y:S01]  /*1600*/  FFMA R14, R19.reuse, R34, R14 ;  /* 0x00000022130e7223 */ /* 0x040fe2000000000e */
[----:B------:R-:W-:-:S03]  /*1610*/  FFMA R26, R19, R35, R26 ;  /* 0x00000023131a7223 */ /* 0x000fc6000000001a */
[----:B------:R-:W-:Y:S01]  /*1620*/  FFMA R15, R17, R32, R14 ;  /* 0x00000020110f7223 */ /* 0x000fe2000000000e */
[----:B------:R-:W-:Y:S01]  /*1630*/  FFMA R27, R19, R36, R27 ;  /* 0x00000024131b7223 */ /* 0x000fe2000000001b */
[----:B------:R-:W-:-:S03]  /*1640*/  FFMA R14, R17, R31, R26 ;  /* 0x0000001f110e7223 */ /* 0x000fc6000000001a */
[----:B------:R-:W-:-:S07]  /*1650*/  FFMA R17, R17, R30, R27 ;  /* 0x0000001e11117223 */ /* 0x000fce000000001b */
.L_x_169:
[----:B------:R-:W-:Y:S05]  /*1660*/  BSYNC.RECONVERGENT B0 ;  /* 0x0000000000007941 */ /* 0x000fea0003800200 */
.L_x_168:
[----:B------:R-:W-:Y:S01]  /*1670*/  BSSY.RECONVERGENT B0, `(.L_x_170) ;  /* 0x000005a000007945 */ /* 0x000fe20003800200 */
[----:B------:R-:W-:Y:S02]  /*1680*/  FSETP.GEU.AND P3, PT, R2, RZ, PT ;  /* 0x000000ff0200720b */ /* 0x000fe40003f6e000 */
[----:B------:R-:W-:Y:S02]  /*1690*/  CS2R R18, SRZ ;  /* 0x0000000000127805 */ /* 0x000fe4000001ff00 */
[----:B------:R-:W-:Y:S01]  /*16a0*/  MOV R16, RZ ;  /* 0x000000ff00107202 */ /* 0x000fe20000000f00 */
[----:B------:R-:W-:Y:S01]  /*16b0*/  FADD R21, R20, R5 ;  /* 0x0000000514157221 */ /* 0x000fe20000000000 */
[----:B------:R-:W-:Y:S01]  /*16c0*/  FMNMX R40, R5, R2, !PT ;  /* 0x0000000205287209 */ /* 0x000fe20007800000 */
[----:B------:R-:W-:Y:S06]  /*16d0*/  @P4 BRA `(.L_x_171) ;  /* 0x00000004004c4947 */ /* 0x000fec0003800000 */
        /* <DEDUP_REMOVED lines=34> */
[----:B-1----:R-:W-:-:S04]  /*1900*/  @P4 IMAD R32, R27, R32, R36 ;  /* 0x000000201b204224 */ /* 0x002fc800078e0224 */
[----:B------:R-:W-:-:S03]  /*1910*/  @P4 IMAD.SHL.U32 R33, R32, 0x4, RZ ;  /* 0x0000000420214824 */ /* 0x000fc600078e00ff */
[----:B------:R-:W1:Y:S01]  /*1920*/  @!P5 LDC.64 R22, c[0x0][0x388] ;  /* 0x0000e200ff16db82 */ /* 0x000e620000000a00 */
[----:B-----5:R-:W-:Y:S02]  /*1930*/  @!P5 IMAD R35, R37, R35, R16 ;  /* 0x000000232523d224 */ /* 0x020fe400078e0210 */
[----:B------:R-:W-:-:S03]  /*1940*/  HFMA2 R42, -RZ, RZ, 0, 0 ;  /* 0x00000000ff2a7431 */ /* 0x000fc600000001ff */
[----:B------:R-:W-:Y:S02]  /*1950*/  @!P5 SHF.L.U32 R35, R35, 0x2, RZ ;  /* 0x000000022323d819 */ /* 0x000fe400000006ff */
[----:B0-----:R-:W0:Y:S01]  /*1960*/  @!P6 LDC.64 R18, c[0x0][0x388] ;  /* 0x0000e200ff12eb82 */ /* 0x001e220000000a00 */
[----:B------:R-:W-:Y:S01]  /*1970*/  @P4 IMAD.WIDE R24, R33, 0x4, R24 ;  /* 0x0000000421184825 */ /* 0x000fe200078e0218 */
[----:B------:R-:W-:-:S03]  /*1980*/  CS2R R32, SRZ ;  /* 0x0000000000207805 */ /* 0x000fc6000001ff00 */
[----:B------:R-:W-:Y:S01]  /*1990*/  @!P6 IMAD R36, R37, R34, R36 ;  /* 0x000000222524e224 */ /* 0x000fe200078e0224 */
[----:B------:R-:W-:Y:S02]  /*19a0*/  MOV R34, RZ ;  /* 0x000000ff00227202 */ /* 0x000fe40000000f00 */
[----:B------:R-:W5:Y:S01]  /*19b0*/  @P4 LDG.E.CONSTANT R32, desc[UR4][R24.64+0x4] ;  /* 0x0000040418204981 */ /* 0x000f62000c1e9900 */
[----:B------:R-:W-:Y:S02]  /*19c0*/  MOV R41, RZ ;  /* 0x000000ff00297202 */ /* 0x000fe40000000f00 */
[----:B------:R-:W-:Y:S01]  /*19d0*/  @!P6 SHF.L.U32 R37, R36, 0x2, RZ ;  /* 0x000000022425e819 */ /* 0x000fe200000006ff */
[----:B------:R-:W2:Y:S01]  /*19e0*/  @P4 LDG.E.CONSTANT R33, desc[UR4][R24.64+0x8] ;  /* 0x0000080418214981 */ /* 0x000ea2000c1e9900 */
[----:B------:R-:W-:-:S03]  /*19f0*/  IMAD.MOV.U32 R39, RZ, RZ, RZ ;  /* 0x000000ffff277224 */ /* 0x000fc600078e00ff */
[----:B------:R0:W3:Y:S01]  /*1a00*/  @P4 LDG.E.CONSTANT R34, desc[UR4][R24.64] ;  /* 0x0000000418224981 */ /* 0x0000e2000c1e9900 */
[----:B-1----:R-:W-:-:S04]  /*1a10*/  @!P5 IMAD.WIDE R22, R35, 0x4, R22 ;  /* 0x000000042316d825 */ /* 0x002fc800078e0216 */
[----:B------:R-:W-:Y:S02]  /*1a20*/  HFMA2 R35, -RZ, RZ, 0, 0 ;  /* 0x00000000ff237431 */ /* 0x000fe400000001ff */
[----:B0-----:R-:W-:Y:S01]  /*1a30*/  @!P6 IMAD.WIDE R18, R37, 0x4, R18 ;  /* 0x000000042512e825 */ /* 0x001fe200078e0212 */
[----:B------:R-:W-:Y:S01]  /*1a40*/  CS2R R36, SRZ ;  /* 0x0000000000247805 */ /* 0x000fe2000001ff00 */
[----:B------:R-:W4:Y:S04]  /*1a50*/  @!P5 LDG.E.CONSTANT R42, desc[UR4][R22.64] ;  /* 0x00000004162ad981 */ /* 0x000f28000c1e9900 */
[----:B------:R-:W4:Y:S04]  /*1a60*/  @!P5 LDG.E.CONSTANT R41, desc[UR4][R22.64+0x4] ;  /* 0x000004041629d981 */ /* 0x000f28000c1e9900 */
[----:B------:R-:W4:Y:S04]  /*1a70*/  @!P5 LDG.E.CONSTANT R39, desc[UR4][R22.64+0x8] ;  /* 0x000008041627d981 */ /* 0x000f28000c1e9900 */
[----:B------:R-:W4:Y:S04]  /*1a80*/  @!P6 LDG.E.CONSTANT R37, desc[UR4][R18.64] ;  /* 0x000000041225e981 */ /* 0x000f28000c1e9900 */
[----:B------:R-:W4:Y:S04]  /*1a90*/  @!P6 LDG.E.CONSTANT R36, desc[UR4][R18.64+0x4] ;  /* 0x000004041224e981 */ /* 0x000f28000c1e9900 */
[----:B------:R0:W4:Y:S01]  /*1aa0*/  @!P6 LDG.E.CONSTANT R35, desc[UR4][R18.64+0x8] ;  /* 0x000008041223e981 */ /* 0x000122000c1e9900 */
[----:B------:R-:W-:-:S02]  /*1ab0*/  I2FP.F32.S32 R27, R27 ;  /* 0x0000001b001b7245 */ /* 0x000fc40000201400 */
        /* <DEDUP_REMOVED lines=10> */
[C---:B--2---:R-:W-:Y:S01]  /*1b60*/  FMUL R33, R43.reuse, R33 ;  /* 0x000000212b217220 */ /* 0x044fe20000400000 */
[----:B---3--:R-:W-:-:S02]  /*1b70*/  FMUL R23, R43, R34 ;  /* 0x000000222b177220 */ /* 0x008fc40000400000 */
[C---:B------:R-:W-:Y:S01]  /*1b80*/  FFMA R32, R16.reuse, R31, R32 ;  /* 0x0000001f10207223 */ /* 0x040fe20000000020 */
[C---:B----4-:R-:W-:Y:S01]  /*1b90*/  FFMA R30, R16.reuse, R30, R33 ;  /* 0x0000001e101e7223 */ /* 0x050fe20000000021 */
[----:B------:R-:W-:-:S04]  /*1ba0*/  FFMA R23, R16, R29, R23 ;  /* 0x0000001d10177223 */ /* 0x000fc80000000017 */
[C---:B------:R-:W-:Y:S01]  /*1bb0*/  FFMA R23, R18.reuse, R42, R23 ;  /* 0x0000002a12177223 */ /* 0x040fe20000000017 */
[C---:B------:R-:W-:Y:S01]  /*1bc0*/  FFMA R41, R18.reuse, R41, R32 ;  /* 0x0000002912297223 */ /* 0x040fe20000000020 */
[----:B------:R-:W-:Y:S02]  /*1bd0*/  FFMA R18, R18, R39, R30 ;  /* 0x0000002712127223 */ /* 0x000fe4000000001e */
[C---:B------:R-:W-:Y:S01]  /*1be0*/  FFMA R16, R26.reuse, R37, R23 ;  /* 0x000000251a107223 */ /* 0x040fe20000000017 */
[C---:B------:R-:W-:Y:S01]  /*1bf0*/  FFMA R19, R26.reuse, R36, R41 ;  /* 0x000000241a137223 */ /* 0x040fe20000000029 */
[----:B------:R-:W-:-:S07]  /*1c00*/  FFMA R18, R26, R35, R18 ;  /* 0x000000231a127223 */ /* 0x000fce0000000012 */
.L_x_171:
[----:B------:R-:W-:Y:S05]  /*1c10*/  BSYNC.RECONVERGENT B0 ;  /* 0x0000000000007941 */ /* 0x000fea0003800200 */
.L_x_170:
[----:B------:R-:W-:Y:S01]  /*1c20*/  FSETP.GT.OR P3, PT, R40, 1, !P3 ;  /* 0x3f8000002800780b */ /* 0x000fe20005f64400 */
[----:B------:R-:W-:Y:S01]  /*1c30*/  BSSY.RECONVERGENT B0, `(.L_x_172) ;  /* 0x0000063000007945 */ /* 0x000fe20003800200 */
[----:B------:R-:W-:Y:S02]  /*1c40*/  FSETP.GT.AND P4, PT, R21, 1, PT ;  /* 0x3f8000001500780b */ /* 0x000fe40003f84000 */
[----:B------:R-:W-:Y:S02]  /*1c50*/  CS2R R22, SRZ ;  /* 0x0000000000167805 */ /* 0x000fe4000001ff00 */
[----:B------:R-:W-:Y:S02]  /*1c60*/  FSETP.GT.OR P5, PT, R5, 1, P0 ;  /* 0x3f8000000500780b */ /* 0x000fe400007a4400 */
[----:B------:R-:W-:Y:S02]  /*1c70*/  CS2R R34, SRZ ;  /* 0x0000000000227805 */ /* 0x000fe4000001ff00 */
[----:B------:R-:W-:-:S02]  /*1c80*/  FSETP.LT.OR P4, PT, R20, -R5, P4 ;  /* 0x800000051400720b */ /* 0x000fc40002781400 */
[----:B------:R-:W-:Y:S02]  /*1c90*/  CS2R R32, SRZ ;  /* 0x0000000000207805 */ /* 0x000fe4000001ff00 */
[----:B------:R-:W-:Y:S02]  /*1ca0*/  MOV R20, RZ ;  /* 0x000000ff00147202 */ /* 0x000fe40000000f00 */
[----:B------:R-:W-:Y:S02]  /*1cb0*/  CS2R R36, SRZ ;  /* 0x0000000000247805 */ /* 0x000fe4000001ff00 */
[----:B------:R-:W-:Y:S02]  /*1cc0*/  PLOP3.LUT P2, PT, P2, P4, PT, 0xf8, 0x8f ;  /* 0x00000000008f781c */ /* 0x000fe40001749f70 */
[----:B------:R-:W-:Y:S02]  /*1cd0*/  PLOP3.LUT P1, PT, P1, P4, PT, 0xf8, 0x8f ;  /* 0x00000000008f781c */ /* 0x000fe40000f29f70 */
[----:B------:R-:W-:Y:S01]  /*1ce0*/  PLOP3.LUT P0, PT, P0, P4, PT, 0xf8, 0x8f ;  /* 0x00000000008f781c */ /* 0x000fe20000709f70 */
[----:B------:R-:W-:-:S12]  /*1cf0*/  @P3 BRA `(.L_x_173) ;  /* 0x0000000400583947 */ /* 0x000fd80003800000 */
[----:B------:R-:W-:Y:S01]  /*1d00*/  FFMA R29, R7, R2, -0.5 ;  /* 0xbf000000071d7423 */ /* 0x000fe20000000002 */
[----:B------:R-:W-:Y:S01]  /*1d10*/  FFMA R30, R4, R5, -0.5 ;  /* 0xbf000000041e7423 */ /* 0x000fe20000000005 */
[----:B------:R-:W0:Y:S01]  /*1d20*/  LDCU UR6, c[0x0][0x3a4] ;  /* 0x00007480ff0677ac */ /* 0x000e220008000800 */
[----:B------:R-:W-:Y:S01]  /*1d30*/  MOV R39, RZ ;  /* 0x000000ff00277202 */ /* 0x000fe20000000f00 */
        /* <DEDUP_REMOVED lines=13> */
[----:B------:R-:W-:Y:S01]  /*1e10*/  @P4 SHF.L.U32 R25, R20, 0x2, RZ ;  /* 0x0000000214194819 */ /* 0x000fe200000006ff */
[----:B------:R-:W-:-:S04]  /*1e20*/  HFMA2 R20, -RZ, RZ, 0, 0 ;  /* 0x00000000ff147431 */ /* 0x000fc800000001ff */
[----:B-1----:R-:W-:-:S05]  /*1e30*/  @P4 IMAD.WIDE R22, R25, 0x4, R22 ;  /* 0x0000000419164825 */ /* 0x002fca00078e0216 */
[----:B------:R-:W2:Y:S04]  /*1e40*/  @P4 LDG.E.CONSTANT R39, desc[UR4][R22.64+0x4] ;  /* 0x0000040416274981 */ /* 0x000ea8000c1e9900 */
[----:B------:R-:W3:Y:S04]  /*1e50*/  @P4 LDG.E.CONSTANT R20, desc[UR4][R22.64] ;  /* 0x0000000416144981 */ /* 0x000ee8000c1e9900 */
[----:B------:R0:W4:Y:S01]  /*1e60*/  @P4 LDG.E.CONSTANT R40, desc[UR4][R22.64+0x8] ;  /* 0x0000080416284981 */ /* 0x000122000c1e9900 */
[----:B------:R-:W-:-:S04]  /*1e70*/  ISETP.GE.AND P4, PT, R44, UR6, PT ;  /* 0x000000062c007c0c */ /* 0x000fc8000bf86270 */
[----:B------:R-:W-:-:S04]  /*1e80*/  ISETP.GT.AND P4, PT, R28, -0x2, !P4 ;  /* 0xfffffffe1c00780c */ /* 0x000fc80006784270 */
[----:B------:R-:W-:Y:S02]  /*1e90*/  PLOP3.LUT P3, PT, P4, P3, PT, 0x80, 0x8 ;  /* 0x000000000008781c */ /* 0x000fe40002767070 */
[C---:B------:R-:W-:Y:S02]  /*1ea0*/  IADD3 R45, PT, PT, R31.reuse, 0x1, RZ ;  /* 0x000000011f2d7810 */ /* 0x040fe40007ffe0ff */
[C---:B------:R-:W-:Y:S02]  /*1eb0*/  ISETP.LT.OR P6, PT, R31.reuse, -0x1, !P6 ;  /* 0xffffffff1f00780c */ /* 0x040fe400077c1670 */
[----:B------:R-:W-:Y:S02]  /*1ec0*/  ISETP.LT.OR P4, PT, R31, -0x1, !P4 ;  /* 0xffffffff1f00780c */ /* 0x000fe40006781670 */
[----:B------:R-:W-:-:S05]  /*1ed0*/  ISETP.GE.OR P6, PT, R45, UR7, P6 ;  /* 0x000000072d007c0c */ /* 0x000fca000b7c6670 */
[----:B------:R-:W0:Y:S01]  /*1ee0*/  @P3 LDC R41, c[0x0][0x3ac] ;  /* 0x0000eb00ff293b82 */ /* 0x000e220000000800 */
[----:B------:R-:W-:-:S07]  /*1ef0*/  ISETP.GE.OR P4, PT, R45, UR7, P4 ;  /* 0x000000072d007c0c */ /* 0x000fce000a786670 */
[----:B------:R-:W1:Y:S08]  /*1f00*/  @P3 LDC.64 R26, c[0x0][0x388] ;  /* 0x0000e200ff1a3b82 */ /* 0x000e700000000a00 */
[----:B------:R-:W5:Y:S08]  /*1f10*/  @!P6 LDC R47, c[0x0][0x3ac] ;  /* 0x0000eb00ff2feb82 */ /* 0x000f700000000800 */
[----:B------:R-:W5:Y:S01]  /*1f20*/  @!P4 LDC R46, c[0x0][0x3ac] ;  /* 0x0000eb00ff2ecb82 */ /* 0x000f620000000800 */
[----:B0-----:R-:W-:-:S07]  /*1f30*/  @P3 IMAD R22, R31, R41, R44 ;  /* 0x000000291f163224 */ /* 0x001fce00078e022c */
[----:B------:R-:W0:Y:S01]  /*1f40*/  @!P6 LDC.64 R24, c[0x0][0x388] ;  /* 0x0000e200ff18eb82 */ /* 0x000e220000000a00 */
[----:B------:R-:W-:-:S07]  /*1f50*/  @P3 SHF.L.U32 R41, R22, 0x2, RZ ;  /* 0x0000000216293819 */ /* 0x000fce00000006ff */
[----:B------:R-:W0:Y:S01]  /*1f60*/  @!P4 LDC.64 R22, c[0x0][0x388] ;  /* 0x0000e200ff16cb82 */ /* 0x000e220000000a00 */
[----:B-1----:R-:W-:-:S04]  /*1f70*/  @P3 IMAD.WIDE R26, R41, 0x4, R26 ;  /* 0x00000004291a3825 */ /* 0x002fc800078e021a */
[----:B------:R-:W-:Y:S02]  /*1f80*/  HFMA2 R41, -RZ, RZ, 0, 0 ;  /* 0x00000000ff297431 */ /* 0x000fe400000001ff */
[C---:B-----5:R-:W-:Y:S01]  /*1f90*/  @!P6 IMAD R47, R45.reuse, R47, R28 ;  /* 0x0000002f2d2fe224 */ /* 0x060fe200078e021c */
[----:B------:R-:W-:Y:S01]  /*1fa0*/  CS2R R42, SRZ ;  /* 0x00000000002a7805 */ /* 0x000fe2000001ff00 */
[----:B------:R-:W-:-:S03]  /*1fb0*/  @!P4 IMAD R48, R45, R46, R44 ;  /* 0x0000002e2d30c224 */ /* 0x000fc600078e022c */
[----:B------:R-:W-:Y:S02]  /*1fc0*/  @!P6 SHF.L.U32 R47, R47, 0x2, RZ ;  /* 0x000000022f2fe819 */ /* 0x000fe400000006ff */
[----:B------:R-:W5:Y:S01]  /*1fd0*/  @P3 LDG.E.CONSTANT R43, desc[UR4][R26.64] ;  /* 0x000000041a2b3981 */ /* 0x000f62000c1e9900 */
[----:B------:R-:W-:Y:S02]  /*1fe0*/  IMAD.MOV.U32 R46, RZ, RZ, RZ ;  /* 0x000000ffff2e7224 */ /* 0x000fe400078e00ff */
[----:B0-----:R-:W-:Y:S01]  /*1ff0*/  @!P6 IMAD.WIDE R24, R47, 0x4, R24 ;  /* 0x000000042f18e825 */ /* 0x001fe200078e0218 */
[----:B------:R-:W2:Y:S01]  /*2000*/  @P3 LDG.E.CONSTANT R41, desc[UR4][R26.64+0x4] ;  /* 0x000004041a293981 */ /* 0x000ea2000c1e9900 */
[----:B------:R-:W-:Y:S02]  /*2010*/  @!P4 SHF.L.U32 R47, R48, 0x2, RZ ;  /* 0x00000002302fc819 */ /* 0x000fe400000006ff */
[----:B------:R-:W-:Y:S01]  /*2020*/  CS2R R44, SRZ ;  /* 0x00000000002c7805 */ /* 0x000fe2000001ff00 */
[----:B------:R0:W4:Y:S02]  /*2030*/  @P3 LDG.E.CONSTANT R42, desc[UR4][R26.64+0x8] ;  /* 0x000008041a2a3981 */ /* 0x000124000c1e9900 */
[----:B------:R-:W-:Y:S01]  /*2040*/  @!P4 IMAD.WIDE R22, R47, 0x4, R22 ;  /* 0x000000042f16c825 */ /* 0x000fe200078e0216 */
[----:B------:R-:W-:Y:S01]  /*2050*/  MOV R47, RZ ;  /* 0x000000ff002f7202 */ /* 0x000fe20000000f00 */
[----:B------:R-:W4:Y:S04]  /*2060*/  @!P6 LDG.E.CONSTANT R46, desc[UR4][R24.64] ;  /* 0x00000004182ee981 */ /* 0x000f28000c1e9900 */
[----:B------:R-:W4:Y:S01]  /*2070*/  @!P6 LDG.E.CONSTANT R45, desc[UR4][R24.64+0x4] ;  /* 0x00000404182de981 */ /* 0x000f22000c1e9900 */
[----:B0-----:R-:W-:-:S03]  /*2080*/  CS2R R26, SRZ ;  /* 0x00000000001a7805 */ /* 0x001fc6000001ff00 */
[----:B------:R0:W4:Y:S04]  /*2090*/  @!P6 LDG.E.CONSTANT R44, desc[UR4][R24.64+0x8] ;  /* 0x00000804182ce981 */ /* 0x000128000c1e9900 */
[----:B------:R-:W4:Y:S04]  /*20a0*/  @!P4 LDG.E.CONSTANT R47, desc[UR4][R22.64] ;  /* 0x00000004162fc981 */ /* 0x000f28000c1e9900 */
        /* <DEDUP_REMOVED lines=11> */
[----:B------:R-:W-:Y:S01]  /*2160*/  FMUL R30, R29, R30 ;  /* 0x0000001e1d1e7220 */ /* 0x000fe20000400000 */
[C---:B-----5:R-:W-:Y:S01]  /*2170*/  FMUL R24, R28.reuse, R43 ;  /* 0x0000002b1c187220 */ /* 0x060fe20000400000 */
[----:B--2---:R-:W-:-:S03]  /*2180*/  FMUL R48, R28, R41 ;  /* 0x000000291c307220 */ /* 0x004fc60000400000 */
[C---:B---3--:R-:W-:Y:S01]  /*2190*/  FFMA R20, R31.reuse, R20, R24 ;  /* 0x000000141f147223 */ /* 0x048fe20000000018 */
[----:B----4-:R-:W-:Y:S01]  /*21a0*/  FMUL R23, R28, R42 ;  /* 0x0000002a1c177220 */ /* 0x010fe20000400000 */
[----:B------:R-:W-:-:S03]  /*21b0*/  FFMA R48, R31, R39, R48 ;  /* 0x000000271f307223 */ /* 0x000fc60000000030 */
[----:B------:R-:W-:Y:S01]  /*21c0*/  FFMA R31, R31, R40, R23 ;  /* 0x000000281f1f7223 */ /* 0x000fe20000000017 */
[C---:B------:R-:W-:Y:S01]  /*21d0*/  FFMA R23, R25.reuse, R46, R20 ;  /* 0x0000002e19177223 */ /* 0x040fe20000000014 */
[C---:B------:R-:W-:Y:S02]  /*21e0*/  FFMA R48, R25.reuse, R45, R48 ;  /* 0x0000002d19307223 */ /* 0x040fe40000000030 */
[----:B------:R-:W-:Y:S01]  /*21f0*/  FFMA R31, R25, R44, R31 ;  /* 0x0000002c191f7223 */ /* 0x000fe2000000001f */
[C---:B------:R-:W-:Y:S01]  /*2200*/  FFMA R23, R30.reuse, R47, R23 ;  /* 0x0000002f1e177223 */ /* 0x040fe20000000017 */
[----:B------:R-:W-:-:S03]  /*2210*/  FFMA R27, R30, R27, R48 ;  /* 0x0000001b1e1b7223 */ /* 0x000fc60000000030 */
[----:B------:R-:W-:Y:S01]  /*2220*/  FMUL R20, R23, 0.25 ;  /* 0x3e80000017147820 */ /* 0x000fe20000400000 */
[----:B------:R-:W-:Y:S01]  /*2230*/  FFMA R26, R30, R26, R31 ;  /* 0x0000001a1e1a7223 */ /* 0x000fe2000000001f */
[----:B------:R-:W-:-:S03]  /*2240*/  FMUL R22, R27, 0.25 ;  /* 0x3e8000001b167820 */ /* 0x000fc60000400000 */
[----:B------:R-:W-:-:S07]  /*2250*/  FMUL R23, R26, 0.25 ;  /* 0x3e8000001a177820 */ /* 0x000fce0000400000 */
.L_x_173:
[----:B------:R-:W-:Y:S05]  /*2260*/  BSYNC.RECONVERGENT B0 ;  /* 0x0000000000007941 */ /* 0x000fea0003800200 */
.L_x_172:
[----:B------:R-:W-:Y:S04]  /*2270*/  BSSY.RECONVERGENT B0, `(.L_x_174) ;  /* 0x0000054000007945 */ /* 0x000fe80003800200 */
        /* <DEDUP_REMOVED lines=10> */
[----:B0-----:R-:W-:Y:S02]  /*2320*/  ISETP.GE.AND P5, PT, R32, UR6, PT ;  /* 0x0000000620007c0c */ /* 0x001fe4000bfa6270 */
[----:B------:R-:W-:Y:S02]  /*2330*/  ISETP.GE.AND P4, PT, R46, UR6, PT ;  /* 0x000000062e007c0c */ /* 0x000fe4000bf86270 */
[C---:B------:R-:W-:Y:S02]  /*2340*/  ISETP.GT.AND P5, PT, R32.reuse, -0x1, !P5 ;  /* 0xffffffff2000780c */ /* 0x040fe40006fa4270 */
[C---:B--2---:R-:W-:Y:S02]  /*2350*/  ISETP.GE.AND P3, PT, R39.reuse, UR7, PT ;  /* 0x0000000727007c0c */ /* 0x044fe4000bf66270 */
[----:B------:R-:W-:Y:S02]  /*2360*/  ISETP.GT.AND P4, PT, R32, -0x2, !P4 ;  /* 0xfffffffe2000780c */ /* 0x000fe40006784270 */
[----:B------:R-:W-:-:S02]  /*2370*/  ISETP.GT.AND P3, PT, R39, -0x1, !P3 ;  /* 0xffffffff2700780c */ /* 0x000fc40005f64270 */
[C---:B------:R-:W-:Y:S02]  /*2380*/  IADD3 R47, PT, PT, R39.reuse, 0x1, RZ ;  /* 0x00000001272f7810 */ /* 0x040fe40007ffe0ff */
[----:B------:R-:W-:Y:S02]  /*2390*/  PLOP3.LUT P6, PT, P5, P3, PT, 0x80, 0x8 ;  /* 0x000000000008781c */ /* 0x000fe40002fc7070 */
[----:B------:R-:W-:Y:S02]  /*23a0*/  PLOP3.LUT P3, PT, P4, P3, PT, 0x80, 0x8 ;  /* 0x000000000008781c */ /* 0x000fe40002767070 */
[C---:B------:R-:W-:Y:S02]  /*23b0*/  ISETP.LT.OR P5, PT, R39.reuse, -0x1, !P5 ;  /* 0xffffffff2700780c */ /* 0x040fe40006fa1670 */
[----:B------:R-:W-:Y:S02]  /*23c0*/  ISETP.LT.OR P4, PT, R39, -0x1, !P4 ;  /* 0xffffffff2700780c */ /* 0x000fe40006781670 */
[----:B------:R-:W-:-:S02]  /*23d0*/  ISETP.GE.OR P5, PT, R47, UR7, P5 ;  /* 0x000000072f007c0c */ /* 0x000fc4000afa6670 */
[----:B------:R-:W-:-:S03]  /*23e0*/  ISETP.GE.OR P4, PT, R47, UR7, P4 ;  /* 0x000000072f007c0c */ /* 0x000fc6000a786670 */
[----:B------:R-:W0:Y:S08]  /*23f0*/  @P6 LDC R26, c[0x0][0x3ac] ;  /* 0x0000eb00ff1a6b82 */ /* 0x000e300000000800 */
[----:B------:R-:W1:Y:S08]  /*2400*/  @P3 LDC R30, c[0x0][0x3ac] ;  /* 0x0000eb00ff1e3b82 */ /* 0x000e700000000800 */
[----:B------:R-:W2:Y:S08]  /*2410*/  @P6 LDC.64 R28, c[0x0][0x388] ;  /* 0x0000e200ff1c6b82 */ /* 0x000eb00000000a00 */
[----:B------:R-:W3:Y:S01]  /*2420*/  @!P5 LDC R43, c[0x0][0x3ac] ;  /* 0x0000eb00ff2bdb82 */ /* 0x000ee20000000800 */
[----:B0-----:R-:W-:-:S05]  /*2430*/  @P6 IMAD R26, R39, R26, R32 ;  /* 0x0000001a271a6224 */ /* 0x001fca00078e0220 */
[----:B------:R-:W-:Y:S02]  /*2440*/  @P6 SHF.L.U32 R31, R26, 0x2, RZ ;  /* 0x000000021a1f6819 */ /* 0x000fe400000006ff */
[----:B------:R-:W0:Y:S01]  /*2450*/  @P3 LDC.64 R24, c[0x0][0x388] ;  /* 0x0000e200ff183b82 */ /* 0x000e220000000a00 */
[----:B-1----:R-:W-:-:S05]  /*2460*/  @P3 IMAD R30, R39, R30, R46 ;  /* 0x0000001e271e3224 */ /* 0x002fca00078e022e */
[----:B------:R-:W-:Y:S02]  /*2470*/  @P3 SHF.L.U32 R45, R30, 0x2, RZ ;  /* 0x000000021e2d3819 */ /* 0x000fe400000006ff */
[----:B------:R-:W1:Y:S01]  /*2480*/  @!P4 LDC R48, c[0x0][0x3ac] ;  /* 0x0000eb00ff30cb82 */ /* 0x000e620000000800 */
[----:B--2---:R-:W-:-:S05]  /*2490*/  @P6 IMAD.WIDE R28, R31, 0x4, R28 ;  /* 0x000000041f1c6825 */ /* 0x004fca00078e021c */
[----:B------:R-:W2:Y:S02]  /*24a0*/  @P6 LDG.E.CONSTANT R40, desc[UR4][R28.64] ;  /* 0x000000041c286981 */ /* 0x000ea4000c1e9900 */
[----:B------:R-:W4:Y:S01]  /*24b0*/  @!P5 LDC.64 R26, c[0x0][0x388] ;  /* 0x0000e200ff1adb82 */ /* 0x000f220000000a00 */
[----:B---3--:R-:W-:-:S07]  /*24c0*/  @!P5 IMAD R49, R47, R43, R32 ;  /* 0x0000002b2f31d224 */ /* 0x008fce00078e0220 */
[----:B------:R-:W3:Y:S01]  /*24d0*/  @!P4 LDC.64 R30, c[0x0][0x388] ;  /* 0x0000e200ff1ecb82 */ /* 0x000ee20000000a00 */
[----:B------:R-:W-:Y:S02]  /*24e0*/  HFMA2 R43, -RZ, RZ, 0, 0 ;  /* 0x00000000ff2b7431 */ /* 0x000fe400000001ff */
[----:B0-----:R-:W-:Y:S01]  /*24f0*/  @P3 IMAD.WIDE R24, R45, 0x4, R24 ;  /* 0x000000042d183825 */ /* 0x001fe200078e0218 */
[----:B------:R-:W-:Y:S02]  /*2500*/  CS2R R44, SRZ ;  /* 0x00000000002c7805 */ /* 0x000fe4000001ff00 */
[----:B------:R-:W-:Y:S01]  /*2510*/  @!P5 SHF.L.U32 R49, R49, 0x2, RZ ;  /* 0x000000023131d819 */ /* 0x000fe200000006ff */
[----:B------:R-:W5:Y:S01]  /*2520*/  @P6 LDG.E.CONSTANT R41, desc[UR4][R28.64+0x4] ;  /* 0x000004041c296981 */ /* 0x000f62000c1e9900 */
[----:B-1----:R-:W-:-:S03]  /*2530*/  @!P4 IMAD R48, R47, R48, R46 ;  /* 0x000000302f30c224 */ /* 0x002fc600078e022e */
[----:B------:R-:W2:Y:S01]  /*2540*/  @P3 LDG.E.CONSTANT R45, desc[UR4][R24.64] ;  /* 0x00000004182d3981 */ /* 0x000ea2000c1e9900 */
[----:B------:R-:W-:-:S03]  /*2550*/  MOV R46, RZ ;  /* 0x000000ff002e7202 */ /* 0x000fc60000000f00 */
[----:B------:R-:W5:Y:S01]  /*2560*/  @P3 LDG.E.CONSTANT R43, desc[UR4][R24.64+0x4] ;  /* 0x00000404182b3981 */ /* 0x000f62000c1e9900 */
[----:B------:R-:W-:-:S03]  /*2570*/  @!P4 SHF.L.U32 R47, R48, 0x2, RZ ;  /* 0x00000002302fc819 */ /* 0x000fc600000006ff */
[----:B------:R0:W5:Y:S01]  /*2580*/  @P6 LDG.E.CONSTANT R42, desc[UR4][R28.64+0x8] ;  /* 0x000008041c2a6981 */ /* 0x000162000c1e9900 */
[----:B----4-:R-:W-:-:S03]  /*2590*/  @!P5 IMAD.WIDE R26, R49, 0x4, R26 ;  /* 0x00000004311ad825 */ /* 0x010fc600078e021a */
[----:B------:R1:W4:Y:S01]  /*25a0*/  @P3 LDG.E.CONSTANT R44, desc[UR4][R24.64+0x8] ;  /* 0x00000804182c3981 */ /* 0x000322000c1e9900 */
[----:B---3--:R-:W-:-:S03]  /*25b0*/  @!P4 IMAD.WIDE R30, R47, 0x4, R30 ;  /* 0x000000042f1ec825 */ /* 0x008fc600078e021e */
[----:B------:R-:W3:Y:S01]  /*25c0*/  @!P5 LDG.E.CONSTANT R46, desc[UR4][R26.64] ;  /* 0x000000041a2ed981 */ /* 0x000ee2000c1e9900 */
[----:B0-----:R-:W-:Y:S01]  /*25d0*/  CS2R R28, SRZ ;  /* 0x00000000001c7805 */ /* 0x001fe2000001ff00 */
[----:B------:R-:W-:Y:S01]  /*25e0*/  IMAD.MOV.U32 R47, RZ, RZ, RZ ;  /* 0x000000ffff2f7224 */ /* 0x000fe200078e00ff */
[----:B-1----:R-:W-:-:S04]  /*25f0*/  CS2R R24, SRZ ;  /* 0x0000000000187805 */ /* 0x002fc8000001ff00 */
[----:B------:R-:W3:Y:S04]  /*2600*/  @!P5 LDG.E.CONSTANT R29, desc[UR4][R26.64+0x4] ;  /* 0x000004041a1dd981 */ /* 0x000ee8000c1e9900 */
[----:B------:R0:W3:Y:S04]  /*2610*/  @!P5 LDG.E.CONSTANT R28, desc[UR4][R26.64+0x8] ;  /* 0x000008041a1cd981 */ /* 0x0000e8000c1e9900 */
[----:B------:R-:W3:Y:S04]  /*2620*/  @!P4 LDG.E.CONSTANT R47, desc[UR4][R30.64] ;  /* 0x000000041e2fc981 */ /* 0x000ee8000c1e9900 */
[----:B------:R-:W3:Y:S04]  /*2630*/  @!P4 LDG.E.CONSTANT R25, desc[UR4][R30.64+0x4] ;  /* 0x000004041e19c981 */ /* 0x000ee8000c1e9900 */
[----:B------:R1:W3:Y:S01]  /*2640*/  @!P4 LDG.E.CONSTANT R24, desc[UR4][R30.64+0x8] ;  /* 0x000008041e18c981 */ /* 0x0002e2000c1e9900 */
        /* <DEDUP_REMOVED lines=8> */
[----:B-1----:R-:W-:Y:S01]  /*26d0*/  FMUL R31, R33, R26 ;  /* 0x0000001a211f7220 */ /* 0x002fe20000400000 */
[C---:B--2---:R-:W-:Y:S01]  /*26e0*/  FMUL R48, R32.reuse, R45 ;  /* 0x0000002d20307220 */ /* 0x044fe20000400000 */
[----:B-----5:R-:W-:-:S03]  /*26f0*/  FMUL R50, R32, R43 ;  /* 0x0000002b20327220 */ /* 0x020fc60000400000 */
[C---:B------:R-:W-:Y:S01]  /*2700*/  FFMA R40, R27.reuse, R40, R48 ;  /* 0x000000281b287223 */ /* 0x040fe20000000030 */
[----:B------:R-:W-:Y:S01]  /*2710*/  FFMA R50, R27, R41, R50 ;  /* 0x000000291b327223 */ /* 0x000fe20000000032 */
[----:B----4-:R-:W-:Y:S01]  /*2720*/  FMUL R39, R32, R44 ;  /* 0x0000002c20277220 */ /* 0x010fe20000400000 */
[----:B------:R-:W-:-:S03]  /*2730*/  FMUL R32, R34, R33 ;  /* 0x0000002122207220 */ /* 0x000fc60000400000 */
[----:B------:R-:W-:Y:S01]  /*2740*/  FFMA R39, R27, R42, R39 ;  /* 0x0000002a1b277223 */ /* 0x000fe20000000027 */
[C---:B---3--:R-:W-:Y:S01]  /*2750*/  FFMA R27, R31.reuse, R46, R40 ;  /* 0x0000002e1f1b7223 */ /* 0x048fe20000000028 */
[C---:B------:R-:W-:Y:S02]  /*2760*/  FFMA R50, R31.reuse, R29, R50 ;  /* 0x0000001d1f327223 */ /* 0x040fe40000000032 */
[----:B------:R-:W-:Y:S01]  /*2770*/  FFMA R39, R31, R28, R39 ;  /* 0x0000001c1f277223 */ /* 0x000fe20000000027 */
[C---:B------:R-:W-:Y:S01]  /*2780*/  FFMA R34, R32.reuse, R47, R27 ;  /* 0x0000002f20227223 */ /* 0x040fe2000000001b */
[C---:B------:R-:W-:Y:S02]  /*2790*/  FFMA R33, R32.reuse, R25, R50 ;  /* 0x0000001920217223 */ /* 0x040fe40000000032 */
[----:B------:R-:W-:-:S07]  /*27a0*/  FFMA R32, R32, R24, R39 ;  /* 0x0000001820207223 */ /* 0x000fce0000000027 */
.L_x_175:
[----:B------:R-:W-:Y:S05]  /*27b0*/  BSYNC.RECONVERGENT B0 ;  /* 0x0000000000007941 */ /* 0x000fea0003800200 */
.L_x_174:
[----:B------:R-:W-:Y:S04]  /*27c0*/  BSSY.RECONVERGENT B0, `(.L_x_176) ;  /* 0x0000054000007945 */ /* 0x000fe80003800200 */
[----:B------:R-:W-:Y:S05]  /*27d0*/  @P2 BRA `(.L_x_177) ;  /* 0x0000000400482947 */ /* 0x000fea0003800000 */
[----:B------:R-:W-:Y:S01]  /*27e0*/  FFMA R38, R7, R38, -0.5 ;  /* 0xbf00000007267423 */ /* 0x000fe20000000026 */
[----:B------:R-:W-:Y:S01]  /*27f0*/  FFMA R37, R4, R21, -0.5 ;  /* 0xbf00000004257423 */ /* 0x000fe20000000015 */
[----:B------:R-:W0:Y:S01]  /*2800*/  LDCU UR6, c[0x0][0x3a4] ;  /* 0x00007480ff0677ac */ /* 0x000e220008000800 */
[----:B------:R-:W-:Y:S01]  /*2810*/  CS2R R40, SRZ ;  /* 0x0000000000287805 */ /* 0x000fe2000001ff00 */
[----:B------:R-:W1:Y:S01]  /*2820*/  F2I.FLOOR.NTZ R35, R38 ;  /* 0x0000002600237305 */ /* 0x000e620000207100 */
[----:B------:R-:W2:Y:S07]  /*2830*/  LDCU UR7, c[0x0][0x3a8] ;  /* 0x00007500ff0777ac */ /* 0x000eae0008000800 */
        /* <DEDUP_REMOVED lines=21> */
[----:B------:R-:W0:Y:S01]  /*2990*/  @!P4 LDC R43, c[0x0][0x3ac] ;  /* 0x0000eb00ff2bcb82 */ /* 0x000e220000000800 */
[----:B-1----:R-:W-:-:S05]  /*29a0*/  @P2 IMAD R46, R36, R46, R45 ;  /* 0x0000002e242e2224 */ /* 0x002fca00078e022d */
[----:B------:R-:W-:Y:S02]  /*29b0*/  @P2 SHF.L.U32 R47, R46, 0x2, RZ ;  /* 0x000000022e2f2819 */ /* 0x000fe400000006ff */
[----:B------:R-:W1:Y:S08]  /*29c0*/  @P5 LDC.64 R30, c[0x0][0x388] ;  /* 0x0000e200ff1e5b82 */ /* 0x000e700000000a00 */
[----:B------:R-:W4:Y:S08]  /*29d0*/  @!P3 LDC.64 R24, c[0x0][0x388] ;  /* 0x0000e200ff18bb82 */ /* 0x000f300000000a00 */
[----:B------:R-:W5:Y:S01]  /*29e0*/  @!P4 LDC.64 R26, c[0x0][0x388] ;  /* 0x0000e200ff1acb82 */ /* 0x000f620000000a00 */
[----:B--2---:R-:W-:-:S04]  /*29f0*/  @P2 IMAD.WIDE R28, R47, 0x4, R28 ;  /* 0x000000042f1c2825 */ /* 0x004fc800078e021c */
[C---:B---3--:R-:W-:Y:S02]  /*2a00*/  @!P3 IMAD R46, R42.reuse, R44, R35 ;  /* 0x0000002c2a2eb224 */ /* 0x048fe400078e0223 */
[----:B0-----:R-:W-:Y:S01]  /*2a10*/  @!P4 IMAD R47, R42, R43, R45 ;  /* 0x0000002b2a2fc224 */ /* 0x001fe200078e022d */
[----:B------:R-:W-:Y:S01]  /*2a20*/  CS2R R42, SRZ ;  /* 0x00000000002a7805 */ /* 0x000fe2000001ff00 */
[----:B-1----:R-:W-:-:S04]  /*2a30*/  @P5 IMAD.WIDE R30, R39, 0x4, R30 ;  /* 0x00000004271e5825 */ /* 0x002fc800078e021e */
[----:B------:R-:W-:Y:S01]  /*2a40*/  HFMA2 R39, -RZ, RZ, 0, 0 ;  /* 0x00000000ff277431 */ /* 0x000fe200000001ff */
[----:B------:R-:W-:Y:S01]  /*2a50*/  @!P3 SHF.L.U32 R45, R46, 0x2, RZ ;  /* 0x000000022e2db819 */ /* 0x000fe200000006ff */
[----:B------:R-:W-:Y:S01]  /*2a60*/  IMAD.MOV.U32 R44, RZ, RZ, RZ ;  /* 0x000000ffff2c7224 */ /* 0x000fe200078e00ff */
[----:B------:R-:W-:Y:S01]  /*2a70*/  @!P4 SHF.L.U32 R47, R47, 0x2, RZ ;  /* 0x000000022f2fc819 */ /* 0x000fe200000006ff */
[----:B------:R-:W2:Y:S02]  /*2a80*/  @P2 LDG.E.CONSTANT R43, desc[UR4][R28.64+0x4] ;  /* 0x000004041c2b2981 */ /* 0x000ea4000c1e9900 */
[----:B----4-:R-:W-:Y:S01]  /*2a90*/  @!P3 IMAD.WIDE R24, R45, 0x4, R24 ;  /* 0x000000042d18b825 */ /* 0x010fe200078e0218 */
[----:B------:R-:W-:Y:S01]  /*2aa0*/  MOV R48, RZ ;  /* 0x000000ff00307202 */ /* 0x000fe20000000f00 */
[----:B------:R-:W3:Y:S02]  /*2ab0*/  @P2 LDG.E.CONSTANT R44, desc[UR4][R28.64] ;  /* 0x000000041c2c2981 */ /* 0x000ee4000c1e9900 */
[----:B------:R-:W-:-:S02]  /*2ac0*/  HFMA2 R45, -RZ, RZ, 0, 0 ;  /* 0x00000000ff2d7431 */ /* 0x000fc400000001ff */
[----:B------:R-:W4:Y:S01]  /*2ad0*/  @P2 LDG.E.CONSTANT R42, desc[UR4][R28.64+0x8] ;  /* 0x000008041c2a2981 */ /* 0x000f22000c1e9900 */
[----:B-----5:R-:W-:Y:S01]  /*2ae0*/  @!P4 IMAD.WIDE R26, R47, 0x4, R26 ;  /* 0x000000042f1ac825 */ /* 0x020fe200078e021a */
[----:B------:R-:W-:Y:S02]  /*2af0*/  CS2R R46, SRZ ;  /* 0x00000000002e7805 */ /* 0x000fe4000001ff00 */
[----:B------:R-:W5:Y:S04]  /*2b00*/  @P5 LDG.E.CONSTANT R39, desc[UR4][R30.64] ;  /* 0x000000041e275981 */ /* 0x000f68000c1e9900 */
[----:B------:R-:W5:Y:S04]  /*2b10*/  @P5 LDG.E.CONSTANT R40, desc[UR4][R30.64+0x4] ;  /* 0x000004041e285981 */ /* 0x000f68000c1e9900 */
[----:B------:R0:W5:Y:S04]  /*2b20*/  @P5 LDG.E.CONSTANT R41, desc[UR4][R30.64+0x8] ;  /* 0x000008041e295981 */ /* 0x000168000c1e9900 */
[----:B------:R-:W5:Y:S04]  /*2b30*/  @!P3 LDG.E.CONSTANT R48, desc[UR4][R24.64] ;  /* 0x000000041830b981 */ /* 0x000f68000c1e9900 */
[----:B------:R-:W5:Y:S01]  /*2b40*/  @!P3 LDG.E.CONSTANT R47, desc[UR4][R24.64+0x4] ;  /* 0x00000404182fb981 */ /* 0x000f62000c1e9900 */
[----:B0-----:R-:W-:-:S03]  /*2b50*/  CS2R R30, SRZ ;  /* 0x00000000001e7805 */ /* 0x001fc6000001ff00 */
[----:B------:R0:W5:Y:S04]  /*2b60*/  @!P3 LDG.E.CONSTANT R46, desc[UR4][R24.64+0x8] ;  /* 0x00000804182eb981 */ /* 0x000168000c1e9900 */
[----:B------:R-:W5:Y:S04]  /*2b70*/  @!P4 LDG.E.CONSTANT R45, desc[UR4][R26.64] ;  /* 0x000000041a2dc981 */ /* 0x000f68000c1e9900 */
[----:B------:R-:W5:Y:S04]  /*2b80*/  @!P4 LDG.E.CONSTANT R31, desc[UR4][R26.64+0x4] ;  /* 0x000004041a1fc981 */ /* 0x000f68000c1e9900 */
[----:B------:R5:W5:Y:S01]  /*2b90*/  @!P4 LDG.E.CONSTANT R30, desc[UR4][R26.64+0x8] ;  /* 0x000008041a1ec981 */ /* 0x000b62000c1e9900 */
        /* <DEDUP_REMOVED lines=8> */
[----:B------:R-:W-:Y:S01]  /*2c20*/  FMUL R29, R36, R29 ;  /* 0x0000001d241d7220 */ /* 0x000fe20000400000 */
[----:B0-----:R-:W-:Y:S01]  /*2c30*/  FMUL R24, R35, R36 ;  /* 0x0000002423187220 */ /* 0x001fe20000400000 */
        /* <DEDUP_REMOVED lines=11> */
[----:B------:R-:W-:-:S07]  /*2cf0*/  FFMA R37, R24, R30, R41 ;  /* 0x0000001e18257223 */ /* 0x000fce0000000029 */
.L_x_177:
[----:B------:R-:W-:Y:S05]  /*2d00*/  BSYNC.RECONVERGENT B0 ;  /* 0x0000000000007941 */ /* 0x000fea0003800200 */
.L_x_176:
[----:B------:R-:W-:Y:S01]  /*2d10*/  BSSY.RECONVERGENT B0, `(.L_x_178) ;  /* 0x0000056000007945 */ /* 0x000fe20003800200 */
[----:B------:R-:W-:Y:S02]  /*2d20*/  CS2R R30, SRZ ;  /* 0x00000000001e7805 */ /* 0x000fe4000001ff00 */
[----:B------:R-:W-:Y:S01]  /*2d30*/  MOV R38, RZ ;  /* 0x000000ff00267202 */ /* 0x000fe20000000f00 */
        /* <DEDUP_REMOVED lines=9> */
[C---:B-1----:R-:W-:Y:S01]  /*2dd0*/  VIADD R24, R38.reuse, 0x1 ;  /* 0x0000000126187836 */ /* 0x042fe20000000000 */
[----:B0-----:R-:W-:-:S04]  /*2de0*/  ISETP.GE.AND P2, PT, R38, UR6, PT ;  /* 0x0000000626007c0c */ /* 0x001fc8000bf46270 */
[----:B------:R-:W-:Y:S02]  /*2df0*/  ISETP.GE.AND P3, PT, R24, UR6, PT ;  /* 0x0000000618007c0c */ /* 0x000fe4000bf66270 */
[C---:B------:R-:W-:Y:S02]  /*2e00*/  ISETP.GT.AND P2, PT, R38.reuse, -0x1, !P2 ;  /* 0xffffffff2600780c */ /* 0x040fe40005744270 */
[C---:B--2---:R-:W-:Y:S02]  /*2e10*/  ISETP.GE.AND P1, PT, R41.reuse, UR7, PT ;  /* 0x0000000729007c0c */ /* 0x044fe4000bf26270 */
[----:B------:R-:W-:Y:S02]  /*2e20*/  ISETP.GT.AND P3, PT, R38, -0x2, !P3 ;  /* 0xfffffffe2600780c */ /* 0x000fe40005f64270 */
[C---:B------:R-:W-:Y:S02]  /*2e30*/  ISETP.GT.AND P1, PT, R41.reuse, -0x1, !P1 ;  /* 0xffffffff2900780c */ /* 0x040fe40004f24270 */
[----:B------:R-:W-:-:S02]  /*2e40*/  IADD3 R45, PT, PT, R41, 0x1, RZ ;  /* 0x00000001292d7810 */ /* 0x000fc40007ffe0ff */
[----:B------:R-:W-:Y:S02]  /*2e50*/  PLOP3.LUT P4, PT, P2, P1, PT, 0x80, 0x8 ;  /* 0x000000000008781c */ /* 0x000fe40001783070 */
[----:B------:R-:W-:Y:S02]  /*2e60*/  PLOP3.LUT P1, PT, P3, P1, PT, 0x80, 0x8 ;  /* 0x000000000008781c */ /* 0x000fe40001f23070 */
[C---:B------:R-:W-:Y:S02]  /*2e70*/  ISETP.LT.OR P3, PT, R41.reuse, -0x1, !P3 ;  /* 0xffffffff2900780c */ /* 0x040fe40005f61670 */
[----:B------:R-:W-:Y:S02]  /*2e80*/  ISETP.LT.OR P2, PT, R41, -0x1, !P2 ;  /* 0xffffffff2900780c */ /* 0x000fe40005741670 */
[C---:B------:R-:W-:Y:S02]  /*2e90*/  ISETP.GE.OR P3, PT, R45.reuse, UR7, P3 ;  /* 0x000000072d007c0c */ /* 0x040fe40009f66670 */
[----:B------:R-:W-:-:S03]  /*2ea0*/  ISETP.GE.OR P2, PT, R45, UR7, P2 ;  /* 0x000000072d007c0c */ /* 0x000fc60009746670 */
[----:B------:R-:W0:Y:S08]  /*2eb0*/  @P4 LDC R24, c[0x0][0x3ac] ;  /* 0x0000eb00ff184b82 */ /* 0x000e300000000800 */
[----:B------:R-:W1:Y:S08]  /*2ec0*/  @P1 LDC R30, c[0x0][0x3ac] ;  /* 0x0000eb00ff1e1b82 */ /* 0x000e700000000800 */
[----:B------:R-:W2:Y:S08]  /*2ed0*/  @P1 LDC.64 R26, c[0x0][0x388] ;  /* 0x0000e200ff1a1b82 */ /* 0x000eb00000000a00 */
[----:B------:R-:W3:Y:S01]  /*2ee0*/  @P4 LDC.64 R28, c[0x0][0x388] ;  /* 0x0000e200ff1c4b82 */ /* 0x000ee20000000a00 */
[----:B0-----:R-:W-:-:S05]  /*2ef0*/  @P4 IMAD R24, R41, R24, R38 ;  /* 0x0000001829184224 */ /* 0x001fca00078e0226 */
[----:B------:R-:W-:Y:S01]  /*2f00*/  @P4 SHF.L.U32 R25, R24, 0x2, RZ ;  /* 0x0000000218194819 */ /* 0x000fe200000006ff */
[----:B-1----:R-:W-:Y:S01]  /*2f10*/  @P1 IMAD R30, R41, R30, R38 ;  /* 0x0000001e291e1224 */ /* 0x002fe200078e0226 */
[----:B------:R-:W0:Y:S04]  /*2f20*/  @!P3 LDC R49, c[0x0][0x3ac] ;  /* 0x0000eb00ff31bb82 */ /* 0x000e280000000800 */
[----:B------:R-:W-:-:S04]  /*2f30*/  @P1 LEA R31, R30, 0x4, 0x2 ;  /* 0x000000041e1f1811 */ /* 0x000fc800078e10ff */
[----:B------:R-:W1:Y:S01]  /*2f40*/  @!P2 LDC R47, c[0x0][0x3ac] ;  /* 0x0000eb00ff2fab82 */ /* 0x000e620000000800 */
[----:B--2---:R-:W-:-:S04]  /*2f50*/  @P1 IMAD.WIDE R26, R31, 0x4, R26 ;  /* 0x000000041f1a1825 */ /* 0x004fc800078e021a */
[----:B---3--:R-:W-:-:S03]  /*2f60*/  @P4 IMAD.WIDE R28, R25, 0x4, R28 ;  /* 0x00000004191c4825 */ /* 0x008fc600078e021c */
[----:B------:R-:W2:Y:S01]  /*2f70*/  @!P3 LDC.64 R30, c[0x0][0x388] ;  /* 0x0000e200ff1ebb82 */ /* 0x000ea20000000a00 */
[----:B------:R-:W-:Y:S01]  /*2f80*/  MOV R48, RZ ;  /* 0x000000ff00307202 */ /* 0x000fe20000000f00 */
[----:B------:R-:W3:Y:S06]  /*2f90*/  @P4 LDG.E.CONSTANT R42, desc[UR4][R28.64] ;  /* 0x000000041c2a4981 */ /* 0x000eec000c1e9900 */
[----:B------:R-:W4:Y:S01]  /*2fa0*/  @!P2 LDC.64 R24, c[0x0][0x388] ;  /* 0x0000e200ff18ab82 */ /* 0x000f220000000a00 */
[C-C-:B0-----:R-:W-:Y:S01]  /*2fb0*/  @!P3 IMAD R49, R45.reuse, R49, R38.reuse ;  /* 0x000000312d31b224 */ /* 0x141fe200078e0226 */
[----:B------:R-:W5:Y:S01]  /*2fc0*/  @P4 LDG.E.CONSTANT R44, desc[UR4][R28.64+0x4] ;  /* 0x000004041c2c4981 */ /* 0x000f62000c1e9900 */
[----:B-1----:R-:W-:Y:S01]  /*2fd0*/  @!P2 IMAD R50, R45, R47, R38 ;  /* 0x0000002f2d32a224 */ /* 0x002fe200078e0226 */
[----:B------:R-:W-:-:S02]  /*2fe0*/  CS2R R46, SRZ ;  /* 0x00000000002e7805 */ /* 0x000fc4000001ff00 */
[----:B------:R-:W-:Y:S01]  /*2ff0*/  @!P3 LEA R49, R49, 0x4, 0x2 ;  /* 0x000000043131b811 */ /* 0x000fe200078e10ff */
[----:B------:R0:W5:Y:S01]  /*3000*/  @P4 LDG.E.CONSTANT R43, desc[UR4][R28.64+0x8] ;  /* 0x000008041c2b4981 */ /* 0x000162000c1e9900 */
[----:B------:R-:W-:-:S03]  /*3010*/  @!P2 SHF.L.U32 R51, R50, 0x2, RZ ;  /* 0x000000023233a819 */ /* 0x000fc600000006ff */
[----:B------:R-:W3:Y:S01]  /*3020*/  @P1 LDG.E.CONSTANT R46, desc[UR4][R26.64] ;  /* 0x000000041a2e1981 */ /* 0x000ee2000c1e9900 */
[----:B--2---:R-:W-:-:S04]  /*3030*/  @!P3 IMAD.WIDE R30, R49, 0x4, R30 ;  /* 0x00000004311eb825 */ /* 0x004fc800078e021e */
[----:B------:R-:W-:Y:S01]  /*3040*/  HFMA2 R49, -RZ, RZ, 0, 0 ;  /* 0x00000000ff317431 */ /* 0x000fe200000001ff */
[----:B------:R-:W2:Y:S01]  /*3050*/  @P1 LDG.E.CONSTANT R47, desc[UR4][R26.64+0x4] ;  /* 0x000004041a2f1981 */ /* 0x000ea2000c1e9900 */
[----:B------:R-:W-:Y:S01]  /*3060*/  IMAD.MOV.U32 R45, RZ, RZ, RZ ;  /* 0x000000ffff2d7224 */ /* 0x000fe200078e00ff */
[----:B0-----:R-:W-:Y:S02]  /*3070*/  CS2R R28, SRZ ;  /* 0x00000000001c7805 */ /* 0x001fe4000001ff00 */
[----:B------:R0:W5:Y:S01]  /*3080*/  @P1 LDG.E.CONSTANT R48, desc[UR4][R26.64+0x8] ;  /* 0x000008041a301981 */ /* 0x000162000c1e9900 */
[----:B----4-:R-:W-:-:S03]  /*3090*/  @!P2 IMAD.WIDE R24, R51, 0x4, R24 ;  /* 0x000000043318a825 */ /* 0x010fc600078e0218 */
[----:B------:R-:W4:Y:S04]  /*30a0*/  @!P3 LDG.E.CONSTANT R49, desc[UR4][R30.64] ;  /* 0x000000041e31b981 */ /* 0x000f28000c1e9900 */
[----:B------:R-:W4:Y:S01]  /*30b0*/  @!P2 LDG.E.CONSTANT R45, desc[UR4][R24.64] ;  /* 0x00000004182da981 */ /* 0x000f22000c1e9900 */
[----:B0-----:R-:W-:-:S03]  /*30c0*/  CS2R R26, SRZ ;  /* 0x00000000001a7805 */ /* 0x001fc6000001ff00 */
        /* <DEDUP_REMOVED lines=14> */
[C---:B---3--:R-:W-:Y:S01]  /*31b0*/  FMUL R46, R51.reuse, R46 ;  /* 0x0000002e332e7220 */ /* 0x048fe20000400000 */
[----:B--2---:R-:W-:-:S03]  /*31c0*/  FMUL R47, R51, R47 ;  /* 0x0000002f332f7220 */ /* 0x004fc60000400000 */
[----:B-1----:R-:W-:Y:S01]  /*31d0*/  FFMA R31, R41, R42, R46 ;  /* 0x0000002a291f7223 */ /* 0x002fe2000000002e */
[----:B-----5:R-:W-:Y:S01]  /*31e0*/  FMUL R48, R51, R48 ;  /* 0x0000003033307220 */ /* 0x020fe20000400000 */
[----:B------:R-:W-:-:S03]  /*31f0*/  FFMA R44, R41, R44, R47 ;  /* 0x0000002c292c7223 */ /* 0x000fc6000000002f */
[----:B------:R-:W-:Y:S01]  /*3200*/  FFMA R43, R41, R43, R48 ;  /* 0x0000002b292b7223 */ /* 0x000fe20000000030 */
[C---:B----4-:R-:W-:Y:S01]  /*3210*/  FFMA R31, R24.reuse, R45, R31 ;  /* 0x0000002d181f7223 */ /* 0x050fe2000000001f */
[----:B------:R-:W-:-:S03]  /*3220*/  FFMA R44, R24, R29, R44 ;  /* 0x0000001d182c7223 */ /* 0x000fc6000000002c */
[----:B------:R-:W-:Y:S01]  /*3230*/  FFMA R30, R38, R49, R31 ;  /* 0x00000031261e7223 */ /* 0x000fe2000000001f */
[----:B------:R-:W-:Y:S01]  /*3240*/  FFMA R43, R24, R28, R43 ;  /* 0x0000001c182b7223 */ /* 0x000fe2000000002b */
[----:B------:R-:W-:-:S03]  /*3250*/  FFMA R31, R38, R27, R44 ;  /* 0x0000001b261f7223 */ /* 0x000fc6000000002c */
[----:B------:R-:W-:-:S07]  /*3260*/  FFMA R38, R38, R26, R43 ;  /* 0x0000001a26267223 */ /* 0x000fce000000002b */
.L_x_179:
[----:B------:R-:W-:Y:S05]  /*3270*/  BSYNC.RECONVERGENT B0 ;  /* 0x0000000000007941 */ /* 0x000fea0003800200 */
.L_x_178:
[----:B------:R-:W-:Y:S01]  /*3280*/  BSSY.RECONVERGENT B0, `(.L_x_180) ;  /* 0x0000056000007945 */ /* 0x000fe20003800200 */
[----:B------:R-:W-:Y:S02]  /*3290*/  CS2R R48, SRZ ;  /* 0x0000000000307805 */ /* 0x000fe4000001ff00 */
[----:B------:R-:W-:Y:S01]  /*32a0*/  MOV R26, RZ ;  /* 0x000000ff001a7202 */ /* 0x000fe20000000f00 */
[----:B------:R-:W-:Y:S06]  /*32b0*/  @P0 BRA `(.L_x_181) ;  /* 0x0000000400480947 */ /* 0x000fec0003800000 */
[----:B------:R-:W-:Y:S01]  /*32c0*/  FFMA R40, R7, R6, -0.5 ;  /* 0xbf00000007287423 */ /* 0x000fe20000000006 */
[----:B------:R-:W-:Y:S01]  /*32d0*/  FFMA R21, R4, R21, -0.5 ;  /* 0xbf00000004157423 */ /* 0x000fe20000000015 */
[----:B------:R-:W0:Y:S01]  /*32e0*/  LDCU UR6, c[0x0][0x3a4] ;  /* 0x00007480ff0677ac */ /* 0x000e220008000800 */
[----:B------:R-:W-:Y:S01]  /*32f0*/  IMAD.MOV.U32 R41, RZ, RZ, RZ ;  /* 0x000000ffff297224 */ /* 0x000fe200078e00ff */
[----:B------:R-:W1:Y:S01]  /*3300*/  F2I.FLOOR.NTZ R39, R40 ;  /* 0x0000002800277305 */ /* 0x000e620000207100 */
[----:B------:R-:W-:Y:S01]  /*3310*/  CS2R R42, SRZ ;  /* 0x00000000002a7805 */ /* 0x000fe2000001ff00 */
[----:B------:R-:W2:Y:S06]  /*3320*/  LDCU UR7, c[0x0][0x3a8] ;  /* 0x00007500ff0777ac */ /* 0x000eac0008000800 */
[----:B------:R-:W2:Y:S01]  /*3330*/  F2I.FLOOR.NTZ R4, R21 ;  /* 0x0000001500047305 */ /* 0x000ea20000207100 */
[----:B-1----:R-:W-:-:S02]  /*3340*/  IADD3 R45, PT, PT, R39, 0x1, RZ ;  /* 0x00000001272d7810 */ /* 0x002fc40007ffe0ff */
[----:B0-----:R-:W-:-:S04]  /*3350*/  ISETP.GE.AND P0, PT, R39, UR6, PT ;  /* 0x0000000627007c0c */ /* 0x001fc8000bf06270 */
[----:B------:R-:W-:Y:S02]  /*3360*/  ISETP.GT.AND P2, PT, R39, -0x1, !P0 ;  /* 0xffffffff2700780c */ /* 0x000fe40004744270 */
[C---:B--2---:R-:W-:Y:S02]  /*3370*/  ISETP.GE.AND P1, PT, R4.reuse, UR7, PT ;  /* 0x0000000704007c0c */ /* 0x044fe4000bf26270 */
[----:B------:R-:W-:Y:S02]  /*3380*/  ISETP.GE.AND P0, PT, R45, UR6, PT ;  /* 0x000000062d007c0c */ /* 0x000fe4000bf06270 */
[----:B------:R-:W-:Y:S02]  /*3390*/  ISETP.GT.AND P1, PT, R4, -0x1, !P1 ;  /* 0xffffffff0400780c */ /* 0x000fe40004f24270 */
[----:B------:R-:W-:Y:S02]  /*33a0*/  ISETP.GT.AND P4, PT, R39, -0x2, !P0 ;  /* 0xfffffffe2700780c */ /* 0x000fe40004784270 */
[----:B------:R-:W-:-:S02]  /*33b0*/  PLOP3.LUT P3, PT, P2, P1, PT, 0x80, 0x8 ;  /* 0x000000000008781c */ /* 0x000fc40001763070 */
[----:B------:R-:W-:Y:S02]  /*33c0*/  PLOP3.LUT P0, PT, P4, P1, PT, 0x80, 0x8 ;  /* 0x000000000008781c */ /* 0x000fe40002703070 */
[C---:B------:R-:W-:Y:S02]  /*33d0*/  ISETP.LT.OR P1, PT, R4.reuse, -0x1, !P2 ;  /* 0xffffffff0400780c */ /* 0x040fe40005721670 */
[C---:B------:R-:W-:Y:S02]  /*33e0*/  IADD3 R44, PT, PT, R4.reuse, 0x1, RZ ;  /* 0x00000001042c7810 */ /* 0x040fe40007ffe0ff */
[----:B------:R-:W-:Y:S02]  /*33f0*/  ISETP.LT.OR P2, PT, R4, -0x1, !P4 ;  /* 0xffffffff0400780c */ /* 0x000fe40006741670 */
[C---:B------:R-:W-:Y:S02]  /*3400*/  ISETP.GE.OR P1, PT, R44.reuse, UR7, P1 ;  /* 0x000000072c007c0c */ /* 0x040fe40008f26670 */
[----:B------:R-:W-:Y:S01]  /*3410*/  ISETP.GE.OR P2, PT, R44, UR7, P2 ;  /* 0x000000072c007c0c */ /* 0x000fe20009746670 */
[----:B------:R-:W0:Y:S08]  /*3420*/  @P3 LDC R24, c[0x0][0x3ac] ;  /* 0x0000eb00ff183b82 */ /* 0x000e300000000800 */
[----:B------:R-:W1:Y:S08]  /*3430*/  @P3 LDC.64 R6, c[0x0][0x388] ;  /* 0x0000e200ff063b82 */ /* 0x000e700000000a00 */
[----:B------:R-:W2:Y:S08]  /*3440*/  @P0 LDC R48, c[0x0][0x3ac] ;  /* 0x0000eb00ff300b82 */ /* 0x000eb00000000800 */
[----:B------:R-:W3:Y:S01]  /*3450*/  @!P2 LDC R46, c[0x0][0x3ac] ;  /* 0x0000eb00ff2eab82 */ /* 0x000ee20000000800 */
[----:B0-----:R-:W-:-:S05]  /*3460*/  @P3 IMAD R24, R4, R24, R39 ;  /* 0x0000001804183224 */ /* 0x001fca00078e0227 */
[----:B------:R-:W-:Y:S02]  /*3470*/  @P3 SHF.L.U32 R29, R24, 0x2, RZ ;  /* 0x00000002181d3819 */ /* 0x000fe400000006ff */
[----:B------:R-:W0:Y:S03]  /*3480*/  @!P1 LDC R47, c[0x0][0x3ac] ;  /* 0x0000eb00ff2f9b82 */ /* 0x000e260000000800 */
[----:B-1----:R-:W-:-:S05]  /*3490*/  @P3 IMAD.WIDE R28, R29, 0x4, R6 ;  /* 0x000000041d1c3825 */ /* 0x002fca00078e0206 */
[----:B------:R-:W1:Y:S01]  /*34a0*/  @P0 LDC.64 R26, c[0x0][0x388] ;  /* 0x0000e200ff1a0b82 */ /* 0x000e620000000a00 */
[----:B--2---:R-:W-:Y:S01]  /*34b0*/  @P0 IMAD R48, R4, R48, R45 ;  /* 0x0000003004300224 */ /* 0x004fe200078e022d */
[----:B------:R-:W2:Y:S06]  /*34c0*/  @P3 LDG.E.CONSTANT R41, desc[UR4][R28.64] ;  /* 0x000000041c293981 */ /* 0x000eac000c1e9900 */
[----:B------:R-:W4:Y:S01]  /*34d0*/  @!P1 LDC.64 R24, c[0x0][0x388] ;  /* 0x0000e200ff189b82 */ /* 0x000f220000000a00 */
[----:B------:R-:W-:-:S07]  /*34e0*/  @P0 SHF.L.U32 R49, R48, 0x2, RZ ;  /* 0x0000000230310819 */ /* 0x000fce00000006ff */
[----:B------:R-:W5:Y:S01]  /*34f0*/  @!P2 LDC.64 R6, c[0x0][0x388] ;  /* 0x0000e200ff06ab82 */ /* 0x000f620000000a00 */
[C---:B---3--:R-:W-:Y:S02]  /*3500*/  @!P2 IMAD R48, R44.reuse, R46, R45 ;  /* 0x0000002e2c30a224 */ /* 0x048fe400078e022d */
[----:B------:R-:W-:Y:S02]  /*3510*/  HFMA2 R46, -RZ, RZ, 0, 0 ;  /* 0x00000000ff2e7431 */ /* 0x000fe400000001ff */
[----:B0-----:R-:W-:Y:S01]  /*3520*/  @!P1 IMAD R47, R44, R47, R39 ;  /* 0x0000002f2c2f9224 */ /* 0x001fe200078e0227 */
[----:B------:R-:W-:Y:S01]  /*3530*/  CS2R R44, SRZ ;  /* 0x00000000002c7805 */ /* 0x000fe2000001ff00 */
[----:B------:R-:W3:Y:S01]  /*3540*/  @P3 LDG.E.CONSTANT R42, desc[UR4][R28.64+0x4] ;  /* 0x000004041c2a3981 */ /* 0x000ee2000c1e9900 */
[----:B-1----:R-:W-:Y:S02]  /*3550*/  @P0 IMAD.WIDE R26, R49, 0x4, R26 ;  /* 0x00000004311a0825 */ /* 0x002fe400078e021a */
[----:B------:R-:W-:Y:S01]  /*3560*/  @!P1 SHF.L.U32 R47, R47, 0x2, RZ ;  /* 0x000000022f2f9819 */ /* 0x000fe200000006ff */
[----:B------:R0:W3:Y:S01]  /*3570*/  @P3 LDG.E.CONSTANT R43, desc[UR4][R28.64+0x8] ;  /* 0x000008041c2b3981 */ /* 0x0000e2000c1e9900 */
[----:B------:R-:W-:-:S03]  /*3580*/  @!P2 SHF.L.U32 R49, R48, 0x2, RZ ;  /* 0x000000023031a819 */ /* 0x000fc600000006ff */
[----:B------:R-:W2:Y:S01]  /*3590*/  @P0 LDG.E.CONSTANT R46, desc[UR4][R26.64] ;  /* 0x000000041a2e0981 */ /* 0x000ea2000c1e9900 */
[----:B----4-:R-:W-:-:S03]  /*35a0*/  @!P1 IMAD.WIDE R24, R47, 0x4, R24 ;  /* 0x000000042f189825 */ /* 0x010fc600078e0218 */
[----:B------:R-:W4:Y:S01]  /*35b0*/  @P0 LDG.E.CONSTANT R44, desc[UR4][R26.64+0x4] ;  /* 0x000004041a2c0981 */ /* 0x000f22000c1e9900 */
[----:B------:R-:W-:Y:S02]  /*35c0*/  MOV R47, RZ ;  /* 0x000000ff002f7202 */ /* 0x000fe40000000f00 */
[----:B0-----:R-:W-:Y:S01]  /*35d0*/  CS2R R28, SRZ ;  /* 0x00000000001c7805 */ /* 0x001fe2000001ff00 */
[----:B------:R0:W3:Y:S01]  /*35e0*/  @P0 LDG.E.CONSTANT R45, desc[UR4][R26.64+0x8] ;  /* 0x000008041a2d0981 */ /* 0x0000e2000c1e9900 */
[----:B-----5:R-:W-:Y:S01]  /*35f0*/  @!P2 IMAD.WIDE R6, R49, 0x4, R6 ;  /* 0x000000043106a825 */ /* 0x020fe200078e0206 */
[----:B------:R-:W-:Y:S02]  /*3600*/  CS2R R48, SRZ ;  /* 0x0000000000307805 */ /* 0x000fe4000001ff00 */
[----:B------:R-:W5:Y:S04]  /*3610*/  @!P1 LDG.E.CONSTANT R47, desc[UR4][R24.64] ;  /* 0x00000004182f9981 */ /* 0x000f68000c1e9900 */
[----:B------:R-:W5:Y:S01]  /*3620*/  @!P1 LDG.E.CONSTANT R29, desc[UR4][R24.64+0x4] ;  /* 0x00000404181d9981 */ /* 0x000f62000c1e9900 */
[----:B0-----:R-:W-:-:S03]  /*3630*/  IMAD.MOV.U32 R26, RZ, RZ, RZ ;  /* 0x000000ffff1a7224 */ /* 0x001fc600078e00ff */
        /* <DEDUP_REMOVED lines=14> */
[C---:B--2---:R-:W-:Y:S01]  /*3720*/  FMUL R25, R27.reuse, R46 ;  /* 0x0000002e1b197220 */ /* 0x044fe20000400000 */
[C---:B----4-:R-:W-:Y:S01]  /*3730*/  FMUL R39, R27.reuse, R44 ;  /* 0x0000002c1b277220 */ /* 0x050fe20000400000 */
[----:B---3--:R-:W-:-:S02]  /*3740*/  FMUL R6, R27, R45 ;  /* 0x0000002d1b067220 */ /* 0x008fc40000400000 */
[C---:B------:R-:W-:Y:S01]  /*3750*/  FFMA R25, R24.reuse, R41, R25 ;  /* 0x0000002918197223 */ /* 0x040fe20000000019 */
[C---:B------:R-:W-:Y:S01]  /*3760*/  FFMA R42, R24.reuse, R42, R39 ;  /* 0x0000002a182a7223 */ /* 0x040fe20000000027 */
[----:B------:R-:W-:Y:S02]  /*3770*/  FFMA R43, R24, R43, R6 ;  /* 0x0000002b182b7223 */ /* 0x000fe40000000006 */
[C---:B-----5:R-:W-:Y:S01]  /*3780*/  FFMA R6, R4.reuse, R47, R25 ;  /* 0x0000002f04067223 */ /* 0x060fe20000000019 */
[C---:B------:R-:W-:Y:S01]  /*3790*/  FFMA R29, R4.reuse, R29, R42 ;  /* 0x0000001d041d7223 */ /* 0x040fe2000000002a */
[----:B------:R-:W-:Y:S02]  /*37a0*/  FFMA R43, R4, R28, R43 ;  /* 0x0000001c042b7223 */ /* 0x000fe4000000002b */
[C---:B------:R-:W-:Y:S01]  /*37b0*/  FFMA R49, R21.reuse, R49, R6 ;  /* 0x0000003115317223 */ /* 0x040fe20000000006 */
[C---:B------:R-:W-:Y:S01]  /*37c0*/  FFMA R48, R21.reuse, R48, R29 ;  /* 0x0000003015307223 */ /* 0x040fe2000000001d */
[----:B------:R-:W-:-:S07]  /*37d0*/  FFMA R26, R21, R26, R43 ;  /* 0x0000001a151a7223 */ /* 0x000fce000000002b */
.L_x_181:
[----:B------:R-:W-:Y:S05]  /*37e0*/  BSYNC.RECONVERGENT B0 ;  /* 0x0000000000007941 */ /* 0x000fea0003800200 */
.L_x_180:
[----:B------:R-:W-:Y:S01]  /*37f0*/  FADD R13, R16, R13 ;  /* 0x0000000d100d7221 */ /* 0x000fe20000000000 */
        /* <DEDUP_REMOVED lines=17> */
[----:B------:R-:W-:Y:S01]  /*3910*/  FFMA R13, R13, 0.125, R20 ;  /* 0x3e0000000d0d7823 */ /* 0x000fe20000000014 */
[----:B------:R-:W-:Y:S01]  /*3920*/  FFMA R22, R31, 0.125, R22 ;  /* 0x3e0000001f167823 */ /* 0x000fe20000000016 */
[----:B------:R-:W-:-:S02]  /*3930*/  FFMA R23, R38, 0.125, R23 ;  /* 0x3e00000026177823 */ /* 0x000fc40000000017 */
[----:B------:R-:W-:Y:S01]  /*3940*/  FFMA R6, R10, 0.0625, R13 ;  /* 0x3d8000000a067823 */ /* 0x000fe2000000000d */
[----:B------:R-:W-:Y:S01]  /*3950*/  FFMA R7, R9, 0.0625, R22 ;  /* 0x3d80000009077823 */ /* 0x000fe20000000016 */
[----:B------:R-:W-:-:S07]  /*3960*/  FFMA R8, R26, 0.0625, R23 ;  /* 0x3d8000001a087823 */ /* 0x000fce0000000017 */
.L_x_159:
[----:B------:R-:W-:Y:S01]  /*3970*/  FSETP.GEU.AND P0, PT, R2, RZ, PT ;  /* 0x000000ff0200720b */ /* 0x000fe20003f0e000 */
[----:B------:R-:W-:Y:S01]  /*3980*/  BSSY.RECONVERGENT B0, `(.L_x_182) ;  /* 0x0000059000007945 */ /* 0x000fe20003800200 */
[----:B------:R-:W-:Y:S02]  /*3990*/  FMNMX R4, R5, R2, !PT ;  /* 0x0000000205047209 */ /* 0x000fe40007800000 */
[----:B------:R-:W-:Y:S02]  /*39a0*/  CS2R R10, SRZ ;  /* 0x00000000000a7805 */ /* 0x000fe4000001ff00 */
[----:B------:R-:W-:Y:S02]  /*39b0*/  MOV R9, RZ ;  /* 0x000000ff00097202 */ /* 0x000fe40000000f00 */
[----:B------:R-:W-:-:S13]  /*39c0*/  FSETP.GT.OR P0, PT, R4, 1, !P0 ;  /* 0x3f8000000400780b */ /* 0x000fda0004704400 */
[----:B------:R-:W-:Y:S05]  /*39d0*/  @P0 BRA `(.L_x_183) ;  /* 0x00000004004c0947 */ /* 0x000fea0003800000 */
[----:B------:R-:W0:Y:S01]  /*39e0*/  LDCU.64 UR6, c[0x0][0x398] ;  /* 0x00007300ff0677ac */ /* 0x000e220008000a00 */
[----:B------:R-:W-:Y:S01]  /*39f0*/  HFMA2 R12, -RZ, RZ, 0, 0 ;  /* 0x00000000ff0c7431 */ /* 0x000fe200000001ff */
[----:B0-----:R-:W-:Y:S02]  /*3a00*/  I2FP.F32.S32 R13, UR6 ;  /* 0x00000006000d7c45 */ /* 0x001fe40008201400 */
[----:B------:R-:W-:-:S03]  /*3a10*/  I2FP.F32.S32 R4, UR7 ;  /* 0x0000000700047c45 */ /* 0x000fc60008201400 */
[----:B------:R-:W-:Y:S02]  /*3a20*/  FFMA R13, R13, R2, -0.5 ;  /* 0xbf0000000d0d7423 */ /* 0x000fe40000000002 */
[----:B------:R-:W-:Y:S02]  /*3a30*/  FFMA R27, R4, R5, -0.5 ;  /* 0xbf000000041b7423 */ /* 0x000fe40000000005 */
[----:B------:R-:W0:Y:S08]  /*3a40*/  F2I.FLOOR.NTZ R16, R13 ;  /* 0x0000000d00107305 */ /* 0x000e300000207100 */
[----:B------:R-:W1:Y:S01]  /*3a50*/  F2I.FLOOR.NTZ R26, R27 ;  /* 0x0000001b001a7305 */ /* 0x000e620000207100 */
[----:B0-----:R-:W-:-:S02]  /*3a60*/  ISETP.GE.AND P0, PT, R16, UR6, PT ;  /* 0x0000000610007c0c */ /* 0x001fc4000bf06270 */
[C---:B------:R-:W-:Y:S02]  /*3a70*/  IADD3 R21, PT, PT, R16.reuse, 0x1, RZ ;  /* 0x0000000110157810 */ /* 0x040fe40007ffe0ff */
[----:B------:R-:W-:Y:S02]  /*3a80*/  ISETP.GT.AND P2, PT, R16, -0x1, !P0 ;  /* 0xffffffff1000780c */ /* 0x000fe40004744270 */
[----:B------:R-:W-:Y:S02]  /*3a90*/  ISETP.GE.AND P0, PT, R21, UR6, PT ;  /* 0x0000000615007c0c */ /* 0x000fe4000bf06270 */
[----:B-1----:R-:W-:Y:S02]  /*3aa0*/  ISETP.GE.AND P1, PT, R26, UR7, PT ;  /* 0x000000071a007c0c */ /* 0x002fe4000bf26270 */
        /* <DEDUP_REMOVED lines=11> */
[----:B------:R-:W2:Y:S08]  /*3b60*/  @!P1 LDC R23, c[0x0][0x3a0] ;  /* 0x0000e800ff179b82 */ /* 0x000eb00000000800 */
[----:B------:R-:W3:Y:S01]  /*3b70*/  @P0 LDC.64 R14, c[0x0][0x380] ;  /* 0x0000e000ff0e0b82 */ /* 0x000ee20000000a00 */
[----:B0-----:R-:W-:-:S05]  /*3b80*/  @P0 IMAD R17, R26, R17, R21 ;  /* 0x000000111a110224 */ /* 0x001fca00078e0215 */
[----:B------:R-:W-:Y:S02]  /*3b90*/  @P0 SHF.L.U32 R17, R17, 0x2, RZ ;  /* 0x0000000211110819 */ /* 0x000fe400000006ff */
[----:B------:R-:W0:Y:S01]  /*3ba0*/  @!P2 LDC R24, c[0x0][0x3a0] ;  /* 0x0000e800ff18ab82 */ /* 0x000e220000000800 */
[----:B-1----:R-:W-:-:S05]  /*3bb0*/  @P3 IMAD R2, R26, R5, R16 ;  /* 0x000000051a023224 */ /* 0x002fca00078e0210 */
[----:B------:R-:W-:Y:S02]  /*3bc0*/  @P3 SHF.L.U32 R9, R2, 0x2, RZ ;  /* 0x0000000202093819 */ /* 0x000fe400000006ff */
[----:B------:R-:W1:Y:S01]  /*3bd0*/  @P3 LDC.64 R18, c[0x0][0x380] ;  /* 0x0000e000ff123b82 */ /* 0x000e620000000a00 */
[----:B--2---:R-:W-:Y:S01]  /*3be0*/  @!P1 IMAD R20, R22, R23, R16 ;  /* 0x0000001716149224 */ /* 0x004fe200078e0210 */
[----:B------:R-:W-:-:S06]  /*3bf0*/  MOV R2, RZ ;  /* 0x000000ff00027202 */ /* 0x000fcc0000000f00 */
[----:B------:R-:W2:Y:S08]  /*3c00*/  @!P1 LDC.64 R10, c[0x0][0x380] ;  /* 0x0000e000ff0a9b82 */ /* 0x000eb00000000a00 */
[----:B------:R-:W4:Y:S01]  /*3c10*/  @!P2 LDC.64 R4, c[0x0][0x380] ;  /* 0x0000e000ff04ab82 */ /* 0x000f220000000a00 */
[----:B---3--:R-:W-:-:S04]  /*3c20*/  @P0 IMAD.WIDE R14, R17, 0x4, R14 ;  /* 0x00000004110e0825 */ /* 0x008fc800078e020e */
[----:B------:R-:W-:Y:S01]  /*3c30*/  HFMA2 R17, -RZ, RZ, 0, 0 ;  /* 0x00000000ff117431 */ /* 0x000fe200000001ff */
[----:B------:R-:W-:Y:S01]  /*3c40*/  @!P1 SHF.L.U32 R23, R20, 0x2, RZ ;  /* 0x0000000214179819 */ /* 0x000fe200000006ff */
[----:B0-----:R-:W-:Y:S01]  /*3c50*/  @!P2 IMAD R22, R22, R24, R21 ;  /* 0x000000181616a224 */ /* 0x001fe200078e0215 */
[----:B------:R-:W-:Y:S01]  /*3c60*/  CS2R R20, SRZ ;  /* 0x0000000000147805 */ /* 0x000fe2000001ff00 */
[----:B-1----:R-:W-:-:S04]  /*3c70*/  @P3 IMAD.WIDE R18, R9, 0x4, R18 ;  /* 0x0000000409123825 */ /* 0x002fc800078e0212 */
[----:B------:R-:W-:Y:S01]  /*3c80*/  IMAD.MOV.U32 R9, RZ, RZ, RZ ;  /* 0x000000ffff097224 */ /* 0x000fe200078e00ff */
[----:B------:R-:W-:Y:S01]  /*3c90*/  @!P2 SHF.L.U32 R25, R22, 0x2, RZ ;  /* 0x000000021619a819 */ /* 0x000fe200000006ff */
[----:B------:R-:W3:Y:S01]  /*3ca0*/  @P0 LDG.E.CONSTANT R17, desc[UR4][R14.64] ;  /* 0x000000040e110981 */ /* 0x000ee2000c1e9900 */
[----:B--2---:R-:W-:-:S03]  /*3cb0*/  @!P1 IMAD.WIDE R10, R23, 0x4, R10 ;  /* 0x00000004170a9825 */ /* 0x004fc600078e020a */
[----:B------:R-:W2:Y:S01]  /*3cc0*/  @P0 LDG.E.CONSTANT R20, desc[UR4][R14.64+0x4] ;  /* 0x000004040e140981 */ /* 0x000ea2000c1e9900 */
[----:B------:R-:W-:-:S03]  /*3cd0*/  CS2R R22, SRZ ;  /* 0x0000000000167805 */ /* 0x000fc6000001ff00 */
[----:B------:R-:W5:Y:S04]  /*3ce0*/  @P0 LDG.E.CONSTANT R21, desc[UR4][R14.64+0x8] ;  /* 0x000008040e150981 */ /* 0x000f68000c1e9900 */
[----:B------:R-:W5:Y:S04]  /*3cf0*/  @P3 LDG.E.CONSTANT R12, desc[UR4][R18.64] ;  /* 0x00000004120c3981 */ /* 0x000f68000c1e9900 */
[----:B------:R-:W5:Y:S04]  /*3d00*/  @P3 LDG.E.CONSTANT R9, desc[UR4][R18.64+0x4] ;  /* 0x0000040412093981 */ /* 0x000f68000c1e9900 */
[----:B------:R0:W5:Y:S01]  /*3d10*/  @P3 LDG.E.CONSTANT R2, desc[UR4][R18.64+0x8] ;  /* 0x0000080412023981 */ /* 0x000162000c1e9900 */
[----:B----4-:R-:W-:Y:S01]  /*3d20*/  @!P2 IMAD.WIDE R4, R25, 0x4, R4 ;  /* 0x000000041904a825 */ /* 0x010fe200078e0204 */
[----:B------:R-:W-:-:S02]  /*3d30*/  CS2R R24, SRZ ;  /* 0x0000000000187805 */ /* 0x000fc4000001ff00 */
[----:B------:R-:W4:Y:S04]  /*3d40*/  @!P1 LDG.E.CONSTANT R22, desc[UR4][R10.64+0x8] ;  /* 0x000008040a169981 */ /* 0x000f28000c1e9900 */
[----:B------:R-:W4:Y:S01]  /*3d50*/  @!P2 LDG.E.CONSTANT R23, desc[UR4][R4.64] ;  /* 0x000000040417a981 */ /* 0x000f22000c1e9900 */
[----:B0-----:R-:W-:-:S03]  /*3d60*/  CS2R R18, SRZ ;  /* 0x0000000000127805 */ /* 0x001fc6000001ff00 */
        /* <DEDUP_REMOVED lines=14> */
[C---:B---3--:R-:W-:Y:S01]  /*3e50*/  FMUL R10, R26.reuse, R17 ;  /* 0x000000111a0a7220 */ /* 0x048fe20000400000 */
[C---:B--2---:R-:W-:Y:S01]  /*3e60*/  FMUL R20, R26.reuse, R20 ;  /* 0x000000141a147220 */ /* 0x044fe20000400000 */
[----:B-----5:R-:W-:-:S02]  /*3e70*/  FMUL R21, R26, R21 ;  /* 0x000000151a157220 */ /* 0x020fc40000400000 */
[C---:B------:R-:W-:Y:S01]  /*3e80*/  FFMA R10, R13.reuse, R12, R10 ;  /* 0x0000000c0d0a7223 */ /* 0x040fe2000000000a */
[C---:B------:R-:W-:Y:S01]  /*3e90*/  FFMA R20, R13.reuse, R9, R20 ;  /* 0x000000090d147223 */ /* 0x040fe20000000014 */
[----:B------:R-:W-:-:S04]  /*3ea0*/  FFMA R21, R13, R2, R21 ;  /* 0x000000020d157223 */ /* 0x000fc80000000015 */
[C---:B----4-:R-:W-:Y:S01]  /*3eb0*/  FFMA R22, R5.reuse, R22, R21 ;  /* 0x0000001605167223 */ /* 0x050fe20000000015 */
[C---:B------:R-:W-:Y:S01]  /*3ec0*/  FFMA R9, R5.reuse, R18, R10 ;  /* 0x0000001205097223 */ /* 0x040fe2000000000a */
[----:B------:R-:W-:-:S03]  /*3ed0*/  FFMA R19, R5, R19, R20 ;  /* 0x0000001305137223 */ /* 0x000fc60000000014 */
[C---:B------:R-:W-:Y:S01]  /*3ee0*/  FFMA R9, R16.reuse, R23, R9 ;  /* 0x0000001710097223 */ /* 0x040fe20000000009 */
[C---:B------:R-:W-:Y:S01]  /*3ef0*/  FFMA R10, R16.reuse, R24, R19 ;  /* 0x00000018100a7223 */ /* 0x040fe20000000013 */
[----:B------:R-:W-:-:S07]  /*3f00*/  FFMA R11, R16, R25, R22 ;  /* 0x00000019100b7223 */ /* 0x000fce0000000016 */
.L_x_183:
[----:B------:R-:W-:Y:S05]  /*3f10*/  BSYNC.RECONVERGENT B0 ;  /* 0x0000000000007941 */ /* 0x000fea0003800200 */
.L_x_182:
[----:B------:R-:W0:Y:S01]  /*3f20*/  LDCU UR6, c[0x0][0x3c0] ;  /* 0x00007800ff0677ac */ /* 0x000e220008000800 */
[----:B------:R-:W-:Y:S01]  /*3f30*/  IMAD.MOV.U32 R4, RZ, RZ, 0x3f800000 ;  /* 0x3f800000ff047424 */ /* 0x000fe200078e00ff */
[----:B0-----:R-:W-:-:S09]  /*3f40*/  UISETP.GE.AND UP0, UPT, UR6, 0x1, UPT ;  /* 0x000000010600788c */ /* 0x001fd2000bf06270 */
[----:B------:R-:W-:Y:S05]  /*3f50*/  BRA.U !UP0, `(.L_x_184) ;  /* 0x0000000508d07547 */ /* 0x000fea000b800000 */
[----:B------:R-:W0:Y:S01]  /*3f60*/  LDC R2, c[0x0][0x3c8] ;  /* 0x0000f200ff027b82 */ /* 0x000e220000000800 */
[----:B------:R-:W-:Y:S01]  /*3f70*/  HFMA2 R5, -RZ, RZ, 1.1591796875, -112.625 ;  /* 0x3ca3d70aff057431 */ /* 0x000fe200000001ff */
[----:B------:R-:W-:Y:S02]  /*3f80*/  MOV R4, 0x3f800000 ;  /* 0x3f80000000047802 */ /* 0x000fe40000000f00 */
[----:B------:R-:W-:-:S03]  /*3f90*/  MOV R12, 0x3f800000 ;  /* 0x3f800000000c7802 */ /* 0x000fc60000000f00 */
[----:B------:R-:W-:-:S04]  /*3fa0*/  FFMA R4, -R5, 50, R4 ;  /* 0x4248000005047823 */ /* 0x000fc80000000104 */
[----:B------:R-:W-:Y:S01]  /*3fb0*/  FFMA R5, R4, -R5, -0.019999999552965164185 ;  /* 0xbca3d70a04057423 */ /* 0x000fe20000000805 */
[----:B0-----:R-:W-:-:S04]  /*3fc0*/  FADD R2, R2, -50 ;  /* 0xc248000002027421 */ /* 0x001fc80000000000 */
[----:B------:R-:W0:Y:S01]  /*3fd0*/  FCHK P0, R2, -50 ;  /* 0xc248000002007902 */ /* 0x000e220000000000 */
[----:B------:R-:W-:-:S04]  /*3fe0*/  FFMA R4, R2, R5, RZ ;  /* 0x0000000502047223 */ /* 0x000fc800000000ff */
[----:B------:R-:W-:-:S04]  /*3ff0*/  FFMA R13, R4, 50, R2 ;  /* 0x42480000040d7823 */ /* 0x000fc80000000002 */
[----:B------:R-:W-:Y:S01]  /*4000*/  FFMA R4, R5, R13, R4 ;  /* 0x0000000d05047223 */ /* 0x000fe20000000004 */
[----:B------:R-:W-:Y:S01]  /*4010*/  I2FP.F32.U32 R13, UR6 ;  /* 0x00000006000d7c45 */ /* 0x000fe20008201000 */
[----:B0-----:R-:W-:Y:S06]  /*4020*/  @!P0 BRA `(.L_x_185) ;  /* 0x0000000000148947 */ /* 0x001fec0003800000 */
[----:B------:R-:W-:Y:S02]  /*4030*/  MOV R4, R2 ;  /* 0x0000000200047202 */ /* 0x000fe40000000f00 */
[----:B------:R-:W-:Y:S02]  /*4040*/  MOV R5, 0xc2480000 ;  /* 0xc248000000057802 */ /* 0x000fe40000000f00 */
[----:B------:R-:W-:-:S07]  /*4050*/  MOV R14, 0x4070 ;  /* 0x00004070000e7802 */ /* 0x000fce0000000f00 */
[----:B------:R-:W-:Y:S05]  /*4060*/  CALL.REL.NOINC `($__internal_4_$__cuda_sm3x_div_rn_noftz_f32_slowpath) ;  /* 0x0000000c00907944 */ /* 0x000fea0003c00000 */
[----:B------:R-:W-:-:S07]  /*4070*/  IMAD.MOV.U32 R4, RZ, RZ, R17 ;  /* 0x000000ffff047224 */ /* 0x000fce00078e0011 */
.L_x_185:
[----:B------:R-:W-:Y:S01]  /*4080*/  MOV R5, 0x3f800000 ;  /* 0x3f80000000057802 */ /* 0x000fe20000000f00 */
[----:B------:R-:W-:Y:S01]  /*4090*/  FADD R13, R13, -1 ;  /* 0xbf8000000d0d7421 */ /* 0x000fe20000000000 */
[----:B------:R-:W-:Y:S01]  /*40a0*/  MOV R18, 0x3a2c32e4 ;  /* 0x3a2c32e400127802 */ /* 0x000fe20000000f00 */
[----:B------:R-:W-:Y:S02]  /*40b0*/  BSSY.RECONVERGENT B0, `(.L_x_186) ;  /* 0x000005b000007945 */ /* 0x000fe40003800200 */
[----:B------:R-:W-:-:S04]  /*40c0*/  FFMA R2, R4, 0.5, R5 ;  /* 0x3f00000004027823 */ /* 0x000fc80000000005 */
[C---:B------:R-:W-:Y:S01]  /*40d0*/  FMUL R5, |R2|.reuse, 16777216 ;  /* 0x4b80000002057820 */ /* 0x040fe20000400200 */
[----:B------:R-:W-:-:S04]  /*40e0*/  FSETP.GEU.AND P0, PT, |R2|, 1.175494350822287508e-38, PT ;  /* 0x008000000200780b */ /* 0x000fc80003f0e200 */
[----:B------:R-:W-:-:S04]  /*40f0*/  FSEL R5, R5, |R2|, !P0 ;  /* 0x4000000205057208 */ /* 0x000fc80004000000 */
[----:B------:R-:W-:-:S04]  /*4100*/  IADD3 R4, PT, PT, R5, -0x3f3504f3, RZ ;  /* 0xc0cafb0d05047810 */ /* 0x000fc80007ffe0ff */
[----:B------:R-:W-:Y:S02]  /*4110*/  LOP3.LUT R14, R4, 0xff800000, RZ, 0xc0, !PT ;  /* 0xff800000040e7812 */ /* 0x000fe400078ec0ff */
[----:B------:R-:W-:Y:S02]  /*4120*/  FSEL R4, RZ, -24, P0 ;  /* 0xc1c00000ff047808 */ /* 0x000fe40000000000 */
[----:B------:R-:W-:-:S05]  /*4130*/  IADD3 R5, PT, PT, R5, -R14, RZ ;  /* 0x8000000e05057210 */ /* 0x000fca0007ffe0ff */
[C---:B------:R-:W-:Y:S01]  /*4140*/  FADD R16, R5.reuse, 1 ;  /* 0x3f80000005107421 */ /* 0x040fe20000000000 */
[----:B------:R-:W-:Y:S01]  /*4150*/  FADD R15, R5, -1 ;  /* 0xbf800000050f7421 */ /* 0x000fe20000000000 */
[----:B------:R-:W-:-:S03]  /*4160*/  I2FP.F32.S32 R5, R14 ;  /* 0x0000000e00057245 */ /* 0x000fc60000201400 */
        /* <DEDUP_REMOVED lines=20> */
[----:B------:R-:W-:Y:S01]  /*42b0*/  FFMA R18, R17, R18, R5 ;  /* 0x0000001211127223 */ /* 0x000fe20000000005 */
[----:B------:R-:W-:-:S03]  /*42c0*/  MOV R17, 0x391fcb8e ;  /* 0x391fcb8e00117802 */ /* 0x000fc60000000f00 */
[----:B------:R-:W-:-:S04]  /*42d0*/  FADD R4, R19, R18 ;  /* 0x0000001213047221 */ /* 0x000fc80000000000 */
[----:B------:R-:W-:Y:S01]  /*42e0*/  FMUL R14, R13, R4 ;  /* 0x000000040d0e7220 */ /* 0x000fe20000400000 */
[----:B------:R-:W-:-:S03]  /*42f0*/  FADD R19, -R19, R4 ;  /* 0x0000000413137221 */ /* 0x000fc60000000100 */
[----:B------:R-:W0:Y:S01]  /*4300*/  FRND R15, R14 ;  /* 0x0000000e000f7307 */ /* 0x000e220000201000 */
[----:B------:R-:W-:Y:S01]  /*4310*/  FADD R18, R18, -R19 ;  /* 0x8000001312127221 */ /* 0x000fe20000000000 */
[C---:B------:R-:W-:Y:S01]  /*4320*/  FFMA R5, R13.reuse, R4, -R14 ;  /* 0x000000040d057223 */ /* 0x040fe2000000080e */
[C---:B------:R-:W-:Y:S02]  /*4330*/  FSETP.GT.AND P1, PT, |R14|.reuse, 152, PT ;  /* 0x431800000e00780b */ /* 0x040fe40003f24200 */
[C---:B------:R-:W-:Y:S01]  /*4340*/  FSETP.GEU.AND P2, PT, R14.reuse, RZ, PT ;  /* 0x000000ff0e00720b */ /* 0x040fe20003f4e000 */
[----:B------:R-:W-:Y:S02]  /*4350*/  FFMA R5, R13, R18, R5 ;  /* 0x000000120d057223 */ /* 0x000fe40000000005 */
[----:B------:R-:W1:Y:S01]  /*4360*/  F2I.NTZ R16, R14 ;  /* 0x0000000e00107305 */ /* 0x000e620000203100 */
[----:B0-----:R-:W-:Y:S01]  /*4370*/  FADD R4, R14, -R15 ;  /* 0x8000000f0e047221 */ /* 0x001fe20000000000 */
[----:B------:R-:W-:-:S03]  /*4380*/  FSETP.GT.AND P0, PT, R15, RZ, PT ;  /* 0x000000ff0f00720b */ /* 0x000fc60003f04000 */
[----:B------:R-:W-:Y:S01]  /*4390*/  FADD R4, R5, R4 ;  /* 0x0000000405047221 */ /* 0x000fe20000000000 */
[----:B------:R-:W-:Y:S02]  /*43a0*/  SEL R15, RZ, 0x83000000, P0 ;  /* 0x83000000ff0f7807 */ /* 0x000fe40000000000 */
[----:B------:R-:W-:Y:S01]  /*43b0*/  FSETP.NEU.AND P0, PT, R13, RZ, PT ;  /* 0x000000ff0d00720b */ /* 0x000fe20003f0d000 */
[----:B------:R-:W-:Y:S01]  /*43c0*/  FFMA R5, R4, R17, 0.0013391353422775864601 ;  /* 0x3aaf85ed04057423 */ /* 0x000fe20000000011 */
[----:B-1----:R-:W-:Y:S01]  /*43d0*/  LEA R16, R16, -R15, 0x17 ;  /* 0x8000000f10107211 */ /* 0x002fe200078eb8ff */
[----:B------:R-:W-:Y:S01]  /*43e0*/  VIADD R18, R15, 0x7f000000 ;  /* 0x7f0000000f127836 */ /* 0x000fe20000000000 */
[----:B------:R-:W-:Y:S01]  /*43f0*/  FSETP.EQ.OR P0, PT, R2, 1, !P0 ;  /* 0x3f8000000200780b */ /* 0x000fe20004702400 */
[----:B------:R-:W-:-:S04]  /*4400*/  FFMA R5, R4, R5, 0.0096188392490148544312 ;  /* 0x3c1d985604057423 */ /* 0x000fc80000000005 */
[----:B------:R-:W-:-:S04]  /*4410*/  FFMA R5, R4, R5, 0.055503588169813156128 ;  /* 0x3d6357bb04057423 */ /* 0x000fc80000000005 */
[----:B------:R-:W-:-:S04]  /*4420*/  FFMA R5, R4, R5, 0.24022644758224487305 ;  /* 0x3e75fdec04057423 */ /* 0x000fc80000000005 */
[----:B------:R-:W-:-:S04]  /*4430*/  FFMA R5, R4, R5, 0.69314718246459960938 ;  /* 0x3f31721804057423 */ /* 0x000fc80000000005 */
[----:B------:R-:W-:-:S04]  /*4440*/  FFMA R5, R4, R5, 1 ;  /* 0x3f80000004057423 */ /* 0x000fc80000000005 */
[----:B------:R-:W-:-:S04]  /*4450*/  FMUL R5, R5, R18 ;  /* 0x0000001205057220 */ /* 0x000fc80000400000 */
[----:B------:R-:W-:Y:S01]  /*4460*/  FMUL R16, R5, R16 ;  /* 0x0000001005107220 */ /* 0x000fe20000400000 */
[----:B------:R-:W-:Y:S01]  /*4470*/  @P1 FSEL R16, RZ, +INF , !P2 ;  /* 0x7f800000ff101808 */ /* 0x000fe20005000000 */
[----:B------:R-:W-:Y:S06]  /*4480*/  @P0 BRA `(.L_x_187) ;  /* 0x0000000000740947 */ /* 0x000fec0003800000 */
[----:B------:R-:W-:-:S04]  /*4490*/  FSETP.NAN.AND P0, PT, |R13|, |R13|, PT ;  /* 0x4000000d0d00720b */ /* 0x000fc80003f08200 */
[----:B------:R-:W-:-:S13]  /*44a0*/  FSETP.NUM.AND P0, PT, |R2|, |R2|, !P0 ;  /* 0x400000020200720b */ /* 0x000fda0004707200 */
[----:B------:R-:W-:Y:S01]  /*44b0*/  @!P0 FADD R12, R2, R13 ;  /* 0x0000000d020c8221 */ /* 0x000fe20000000000 */
[----:B------:R-:W-:Y:S06]  /*44c0*/  @!P0 BRA `(.L_x_187) ;  /* 0x0000000000648947 */ /* 0x000fec0003800000 */
[----:B------:R-:W-:Y:S01]  /*44d0*/  FMUL R5, R13, 0.5 ;  /* 0x3f0000000d057820 */ /* 0x000fe20000400000 */
[----:B------:R-:W0:Y:S01]  /*44e0*/  LDCU UR6, c[0x0][0x3c0] ;  /* 0x00007800ff0677ac */ /* 0x000e220008000800 */
[----:B------:R-:W-:-:S04]  /*44f0*/  FSETP.NEU.AND P0, PT, |R2|, +INF , PT ;  /* 0x7f8000000200780b */ /* 0x000fc80003f0d200 */
[----:B------:R-:W1:Y:S01]  /*4500*/  FRND.TRUNC R5, R5 ;  /* 0x0000000500057307 */ /* 0x000e62000020d000 */
[----:B------:R-:W-:Y:S02]  /*4510*/  FSETP.NEU.AND P0, PT, R2, RZ, P0 ;  /* 0x000000ff0200720b */ /* 0x000fe4000070d000 */
[----:B0-----:R-:W-:Y:S01]  /*4520*/  I2FP.F32.U32 R15, UR6 ;  /* 0x00000006000f7c45 */ /* 0x001fe20008201000 */
[----:B-1----:R-:W-:-:S03]  /*4530*/  FADD R4, R5, R5 ;  /* 0x0000000505047221 */ /* 0x002fc60000000000 */
[----:B------:R-:W-:Y:S01]  /*4540*/  FSETP.GEU.OR P1, PT, R15, 1, P0 ;  /* 0x3f8000000f00780b */ /* 0x000fe2000072e400 */
[----:B------:R-:W-:-:S06]  /*4550*/  FADD R14, R13, -R4 ;  /* 0x800000040d0e7221 */ /* 0x000fcc0000000000 */
[----:B------:R-:W-:Y:S01]  /*4560*/  @!P0 FADD R4, R2, R2 ;  /* 0x0000000202048221 */ /* 0x000fe20000000000 */
[----:B------:R-:W-:-:S05]  /*4570*/  FSETP.NEU.AND P2, PT, |R14|, 1, !P0 ;  /* 0x3f8000000e00780b */ /* 0x000fca000474d200 */
[----:B------:R-:W-:-:S08]  /*4580*/  @!P1 LOP3.LUT R4, R4, 0x7f800000, RZ, 0x3c, !PT ;  /* 0x7f80000004049812 */ /* 0x000fd000078e3cff */
[----:B------:R-:W-:-:S04]  /*4590*/  @P2 LOP3.LUT R4, R4, 0x7fffffff, RZ, 0xc0, !PT ;  /* 0x7fffffff04042812 */ /* 0x000fc800078ec0ff */
[----:B------:R-:W-:Y:S01]  /*45a0*/  @!P0 MOV R12, R4 ;  /* 0x00000004000c8202 */ /* 0x000fe20000000f00 */
[----:B------:R-:W-:Y:S06]  /*45b0*/  @!P0 BRA `(.L_x_187) ;  /* 0x0000000000288947 */ /* 0x000fec0003800000 */
[----:B------:R-:W-:Y:S02]  /*45c0*/  FSETP.NEU.AND P0, PT, |R13|, +INF , PT ;  /* 0x7f8000000d00780b */ /* 0x000fe40003f0d200 */
[----:B------:R-:W-:-:S13]  /*45d0*/  FSETP.EQ.AND P1, PT, R2, -1, PT ;  /* 0xbf8000000200780b */ /* 0x000fda0003f22000 */
[----:B------:R-:W-:Y:S05]  /*45e0*/  @!P0 BRA P1, `(.L_x_187) ;  /* 0x00000000001c8947 */ /* 0x000fea0000800000 */
[----:B------:R-:W-:Y:S02]  /*45f0*/  FSETP.GEU.AND P1, PT, R2, RZ, PT ;  /* 0x000000ff0200720b */ /* 0x000fe40003f2e000 */
[----:B------:R-:W-:-:S11]  /*4600*/  MOV R12, R16 ;  /* 0x00000010000c7202 */ /* 0x000fd60000000f00 */
[----:B------:R-:W0:Y:S01]  /*4610*/  @!P1 FRND.FLOOR R2, R13 ;  /* 0x0000000d00029307 */ /* 0x000e220000205000 */
[----:B------:R-:W-:Y:S02]  /*4620*/  @!P1 FSETP.NEU.AND P2, PT, |R14|, 1, PT ;  /* 0x3f8000000e00980b */ /* 0x000fe40003f4d200 */
[----:B0-----:R-:W-:Y:S02]  /*4630*/  @!P1 FSETP.NEU.AND P0, PT, R13, R2, PT ;  /* 0x000000020d00920b */ /* 0x001fe40003f0d000 */
[----:B------:R-:W-:-:S04]  /*4640*/  @!P1 FSEL R2, R16, -R16, P2 ;  /* 0x8000001010029208 */ /* 0x000fc80001000000 */
[----:B------:R-:W-:-:S07]  /*4650*/  @!P1 FSEL R12, R2, +QNAN , !P0 ;  /* 0x7fffffff020c9808 */ /* 0x000fce0004000000 */
.L_x_187:
[----:B------:R-:W-:Y:S05]  /*4660*/  BSYNC.RECONVERGENT B0 ;  /* 0x0000000000007941 */ /* 0x000fea0003800200 */
.L_x_186:
[----:B------:R-:W0:Y:S02]  /*4670*/  LDCU UR6, c[0x0][0x3cc] ;  /* 0x00007980ff0677ac */ /* 0x000e240008000800 */
[----:B0-----:R-:W-:-:S05]  /*4680*/  FMUL R12, R12, UR6 ;  /* 0x000000060c0c7c20 */ /* 0x001fca0008400000 */
[----:B------:R-:W-:-:S07]  /*4690*/  FMNMX R4, RZ, R12, !PT ;  /* 0x0000000cff047209 */ /* 0x000fce0007800000 */
.L_x_184:
[----:B------:R-:W0:Y:S01]  /*46a0*/  LDCU UR6, c[0x0][0x3d4] ;  /* 0x00007a80ff0677ac */ /* 0x000e220008000800 */
[C---:B------:R-:W-:Y:S01]  /*46b0*/  FMUL R9, R4.reuse, R9 ;  /* 0x0000000904097220 */ /* 0x040fe20000400000 */
[C---:B------:R-:W-:Y:S01]  /*46c0*/  FMUL R10, R4.reuse, R10 ;  /* 0x0000000a040a7220 */ /* 0x040fe20000400000 */
[----:B------:R-:W-:Y:S01]  /*46d0*/  FMUL R11, R4, R11 ;  /* 0x0000000b040b7220 */ /* 0x000fe20000400000 */
[----:B0-----:R-:W-:Y:S01]  /*46e0*/  I2FP.F32.S32 R2, UR6 ;  /* 0x0000000600027c45 */ /* 0x001fe20008201400 */
[----:B------:R-:W0:Y:S03]  /*46f0*/  LDCU UR6, c[0x0][0x3c0] ;  /* 0x00007800ff0677ac */ /* 0x000e260008000800 */
[----:B------:R-:W-:-:S04]  /*4700*/  FMNMX R5, R2, 1, !PT ;  /* 0x3f80000002057809 */ /* 0x000fc80007800000 */
[----:B------:R-:W1:Y:S01]  /*4710*/  MUFU.RCP R12, R5 ;  /* 0x00000005000c7308 */ /* 0x000e620000001000 */
[----:B0-----:R-:W-:-:S07]  /*4720*/  I2FP.F32.S32 R2, UR6 ;  /* 0x0000000600027c45 */ /* 0x001fce0008201400 */
[----:B------:R-:W0:Y:S01]  /*4730*/  FCHK P0, R2, R5 ;  /* 0x0000000502007302 */ /* 0x000e220000000000 */
[----:B-1----:R-:W-:-:S04]  /*4740*/  FFMA R13, -R5, R12, 1 ;  /* 0x3f800000050d7423 */ /* 0x002fc8000000010c */
[----:B------:R-:W-:-:S04]  /*4750*/  FFMA R13, R12, R13, R12 ;  /* 0x0000000d0c0d7223 */ /* 0x000fc8000000000c */
[----:B------:R-:W-:-:S04]  /*4760*/  FFMA R12, R2, R13, RZ ;  /* 0x0000000d020c7223 */ /* 0x000fc800000000ff */
[----:B------:R-:W-:-:S04]  /*4770*/  FFMA R14, -R5, R12, R2 ;  /* 0x0000000c050e7223 */ /* 0x000fc80000000102 */
[----:B------:R-:W-:Y:S01]  /*4780*/  FFMA R12, R13, R14, R12 ;  /* 0x0000000e0d0c7223 */ /* 0x000fe2000000000c */
[----:B0-----:R-:W-:Y:S06]  /*4790*/  @!P0 BRA `(.L_x_188) ;  /* 0x0000000000108947 */ /* 0x001fec0003800000 */
[----:B------:R-:W-:Y:S02]  /*47a0*/  MOV R4, R2 ;  /* 0x0000000200047202 */ /* 0x000fe40000000f00 */
[----:B------:R-:W-:-:S07]  /*47b0*/  MOV R14, 0x47d0 ;  /* 0x000047d0000e7802 */ /* 0x000fce0000000f00 */
[----:B------:R-:W-:Y:S05]  /*47c0*/  CALL.REL.NOINC `($__internal_4_$__cuda_sm3x_div_rn_noftz_f32_slowpath) ;  /* 0x0000000400b87944 */ /* 0x000fea0003c00000 */
[----:B------:R-:W-:-:S07]  /*47d0*/  MOV R12, R17 ;  /* 0x00000011000c7202 */ /* 0x000fce0000000f00 */
.L_x_188:
[----:B------:R-:W0:Y:S01]  /*47e0*/  LDC R5, c[0x0][0x3c4] ;  /* 0x0000f100ff057b82 */ /* 0x000e220000000800 */
[----:B------:R-:W-:Y:S01]  /*47f0*/  BSSY.RECONVERGENT B0, `(.L_x_189) ;  /* 0x0000029000007945 */ /* 0x000fe20003800200 */
[----:B0-----:R-:W-:-:S04]  /*4800*/  FADD R5, -R5, 1 ;  /* 0x3f80000005057421 */ /* 0x001fc80000000100 */
[----:B------:R-:W-:-:S05]  /*4810*/  FMUL.D2 R5, R5, R12 ;  /* 0x0000000c05057220 */ /* 0x000fca0000300000 */
[----:B------:R-:W-:-:S13]  /*4820*/  FSETP.GT.AND P0, PT, R5, 0.0010000000474974513054, PT ;  /* 0x3a83126f0500780b */ /* 0x000fda0003f04000 */
[----:B------:R-:W-:Y:S05]  /*4830*/  @!P0 BRA `(.L_x_190) ;  /* 0x0000000000908947 */ /* 0x000fea0003800000 */
[----:B------:R-:W-:Y:S01]  /*4840*/  FMUL R4, R5, 0.5 ;  /* 0x3f00000005047820 */ /* 0x000fe20000400000 */
[----:B------:R-:W-:Y:S01]  /*4850*/  FMNMX3 R12, R9, R10, R11, !PT ;  /* 0x0000000a090c7276 */ /* 0x000fe2000780000b */
[----:B------:R-:W-:Y:S01]  /*4860*/  BSSY.RECONVERGENT B1, `(.L_x_191) ;  /* 0x000001e000017945 */ /* 0x000fe20003800200 */
[----:B------:R-:W-:Y:S02]  /*4870*/  IMAD.MOV.U32 R2, RZ, RZ, RZ ;  /* 0x000000ffff027224 */ /* 0x000fe400078e00ff */
[----:B------:R-:W-:-:S05]  /*4880*/  FADD R13, R5, -R4 ;  /* 0x80000004050d7221 */ /* 0x000fca0000000000 */
[----:B------:R-:W-:-:S13]  /*4890*/  FSETP.GTU.AND P0, PT, R12, R13, PT ;  /* 0x0000000d0c00720b */ /* 0x000fda0003f0c000 */
[----:B------:R-:W-:Y:S05]  /*48a0*/  @!P0 BRA `(.L_x_192) ;  /* 0x0000000000648947 */ /* 0x000fea0003800000 */
[----:B------:R-:W-:Y:S01]  /*48b0*/  FADD R5, R5, R4 ;  /* 0x0000000405057221 */ /* 0x000fe20000000000 */
[----:B------:R-:W-:-:S04]  /*48c0*/  HFMA2 R2, -RZ, RZ, 1.875, 0 ;  /* 0x3f800000ff027431 */ /* 0x000fc800000001ff */
[----:B------:R-:W-:-:S13]  /*48d0*/  FSETP.GEU.AND P0, PT, R12, R5, PT ;  /* 0x000000050c00720b */ /* 0x000fda0003f0e000 */
[----:B------:R-:W-:Y:S05]  /*48e0*/  @P0 BRA `(.L_x_192) ;  /* 0x0000000000540947 */ /* 0x000fea0003800000 */
[----:B------:R-:W-:Y:S01]  /*48f0*/  FADD R2, R4, R4 ;  /* 0x0000000404027221 */ /* 0x000fe20000000000 */
[----:B------:R-:W-:Y:S01]  /*4900*/  FADD R4, R12, -R13 ;  /* 0x8000000d0c047221 */ /* 0x000fe20000000000 */
[----:B------:R-:W-:Y:S03]  /*4910*/  BSSY.RECONVERGENT B2, `(.L_x_193) ;  /* 0x000000e000027945 */ /* 0x000fe60003800200 */
[----:B------:R-:W-:-:S04]  /*4920*/  FMNMX R15, R2, 0.0010000000474974513054, !PT ;  /* 0x3a83126f020f7809 */ /* 0x000fc80007800000 */
        /* <DEDUP_REMOVED lines=12> */
.L_x_194:
[----:B------:R-:W-:Y:S05]  /*49f0*/  BSYNC.RECONVERGENT B2 ;  /* 0x0000000000027941 */ /* 0x000fea0003800200 */
.L_x_193:
[C---:B------:R-:W-:Y:S01]  /*4a00*/  FADD R4, R2.reuse, R2 ;  /* 0x0000000202047221 */ /* 0x040fe20000000000 */
[----:B------:R-:W-:-:S03]  /*4a10*/  FMUL R2, R2, R2 ;  /* 0x0000000202027220 */ /* 0x000fc60000400000 */
[----:B------:R-:W-:-:S04]  /*4a20*/  FADD R5, -R4, 3 ;  /* 0x4040000004057421 */ /* 0x000fc80000000100 */
[----:B------:R-:W-:-:S07]  /*4a30*/  FMUL R2, R2, R5 ;  /* 0x0000000502027220 */ /* 0x000fce0000400000 */
.L_x_192:
[----:B------:R-:W-:Y:S05]  /*4a40*/  BSYNC.RECONVERGENT B1 ;  /* 0x0000000000017941 */ /* 0x000fea0003800200 */
.L_x_191:
[-C--:B------:R-:W-:Y:S01]  /*4a50*/  FMUL R9, R9, R2.reuse ;  /* 0x0000000209097220 */ /* 0x080fe20000400000 */
[-C--:B------:R-:W-:Y:S01]  /*4a60*/  FMUL R10, R10, R2.reuse ;  /* 0x000000020a0a7220 */ /* 0x080fe20000400000 */
[----:B------:R-:W-:-:S07]  /*4a70*/  FMUL R11, R11, R2 ;  /* 0x000000020b0b7220 */ /* 0x000fce0000400000 */
.L_x_190:
[----:B------:R-:W-:Y:S05]  /*4a80*/  BSYNC.RECONVERGENT B0 ;  /* 0x0000000000007941 */ /* 0x000fea0003800200 */
.L_x_189:
[----:B------:R-:W0:Y:S01]  /*4a90*/  LDCU UR6, c[0x0][0x3b8] ;  /* 0x00007700ff0677ac */ /* 0x000e220008000800 */
[----:B------:R-:W1:Y:S01]  /*4aa0*/  LDC.64 R4, c[0x0][0x390] ;  /* 0x0000e400ff047b82 */ /* 0x000e620000000a00 */
[----:B------:R-:W-:Y:S01]  /*4ab0*/  FADD R9, R9, R6 ;  /* 0x0000000609097221 */ /* 0x000fe20000000000 */
[----:B------:R-:W-:Y:S01]  /*4ac0*/  FADD R7, R10, R7 ;  /* 0x000000070a077221 */ /* 0x000fe20000000000 */
[----:B------:R-:W-:Y:S01]  /*4ad0*/  FADD R11, R11, R8 ;  /* 0x000000080b0b7221 */ /* 0x000fe20000000000 */
[----:B0-----:R-:W-:-:S05]  /*4ae0*/  IMAD R0, R0, UR6, R3 ;  /* 0x0000000600007c24 */ /* 0x001fca000f8e0203 */
[----:B------:R-:W-:-:S05]  /*4af0*/  SHF.L.U32 R3, R0, 0x2, RZ ;  /* 0x0000000200037819 */ /* 0x000fca00000006ff */
[----:B-1----:R-:W-:-:S04]  /*4b00*/  IMAD.WIDE R2, R3, 0x4, R4 ;  /* 0x0000000403027825 */ /* 0x002fc800078e0204 */
[----:B------:R-:W-:Y:S01]  /*4b10*/  HFMA2 R5, -RZ, RZ, 1.875, 0 ;  /* 0x3f800000ff057431 */ /* 0x000fe200000001ff */
[----:B------:R-:W-:Y:S04]  /*4b20*/  STG.E desc[UR4][R2.64], R9 ;  /* 0x0000000902007986 */ /* 0x000fe8000c101904 */
[----:B------:R-:W-:Y:S04]  /*4b30*/  STG.E desc[UR4][R2.64+0x4], R7 ;  /* 0x0000040702007986 */ /* 0x000fe8000c101904 */
[----:B------:R-:W-:Y:S04]  /*4b40*/  STG.E desc[UR4][R2.64+0x8], R11 ;  /* 0x0000080b02007986 */ /* 0x000fe8000c101904 */
[----:B------:R-:W-:Y:S01]  /*4b50*/  STG.E desc[UR4][R2.64+0xc], R5 ;  /* 0x00000c0502007986 */ /* 0x000fe2000c101904 */
[----:B------:R-:W-:Y:S05]  /*4b60*/  EXIT ;  /* 0x000000000000794d */ /* 0x000fea0003800000 */
        .weak           $__internal_3_$__cuda_sm20_rcp_rn_f32_slowpath
        .type           $__internal_3_$__cuda_sm20_rcp_rn_f32_slowpath,@function
        .size           $__internal_3_$__cuda_sm20_rcp_rn_f32_slowpath,($__internal_4_$__cuda_sm3x_div_rn_noftz_f32_slowpath - $__internal_3_$__cuda_sm20_rcp_rn_f32_slowpath)
$__internal_3_$__cuda_sm20_rcp_rn_f32_slowpath:
[----:B------:R-:W-:-:S05]  /*4b70*/  IMAD.SHL.U32 R6, R4, 0x2, RZ ;  /* 0x0000000204067824 */ /* 0x000fca00078e00ff */
[----:B------:R-:W-:-:S04]  /*4b80*/  SHF.R.U32.HI R14, RZ, 0x18, R6 ;  /* 0x00000018ff0e7819 */ /* 0x000fc80000011606 */
[----:B------:R-:W-:-:S13]  /*4b90*/  ISETP.NE.U32.AND P0, PT, R14, RZ, PT ;  /* 0x000000ff0e00720c */ /* 0x000fda0003f05070 */
[----:B------:R-:W-:Y:S05]  /*4ba0*/  @P0 BRA `(.L_x_195) ;  /* 0x00000000002c0947 */ /* 0x000fea0003800000 */
[----:B------:R-:W-:-:S04]  /*4bb0*/  SHF.L.U32 R6, R4, 0x1, RZ ;  /* 0x0000000104067819 */ /* 0x000fc800000006ff */
[----:B------:R-:W-:-:S13]  /*4bc0*/  ISETP.NE.AND P0, PT, R6, RZ, PT ;  /* 0x000000ff0600720c */ /* 0x000fda0003f05270 */
[----:B------:R0:W1:Y:S01]  /*4bd0*/  @!P0 MUFU.RCP R6, R4 ;  /* 0x0000000400068308 */ /* 0x0000620000001000 */
[----:B------:R-:W-:Y:S05]  /*4be0*/  @!P0 BRA `(.L_x_196) ;  /* 0x0000000000a48947 */ /* 0x000fea0003800000 */
[----:B------:R-:W-:-:S04]  /*4bf0*/  FFMA R8, R4, 1.84467440737095516160e+19, RZ ;  /* 0x5f80000004087823 */ /* 0x000fc800000000ff */
[----:B------:R-:W1:Y:S02]  /*4c00*/  MUFU.RCP R9, R8 ;  /* 0x0000000800097308 */ /* 0x000e640000001000 */
[----:B-1----:R-:W-:-:S04]  /*4c10*/  FFMA R6, R8, R9, -1 ;  /* 0xbf80000008067423 */ /* 0x002fc80000000009 */
[----:B------:R-:W-:-:S04]  /*4c20*/  FADD.FTZ R6, -R6, -RZ ;  /* 0x800000ff06067221 */ /* 0x000fc80000010100 */
[----:B------:R-:W-:-:S04]  /*4c30*/  FFMA R6, R9, R6, R9 ;  /* 0x0000000609067223 */ /* 0x000fc80000000009 */
[----:B------:R-:W-:Y:S01]  /*4c40*/  FFMA R6, R6, 1.84467440737095516160e+19, RZ ;  /* 0x5f80000006067823 */ /* 0x000fe200000000ff */
[----:B------:R-:W-:Y:S06]  /*4c50*/  BRA `(.L_x_196) ;  /* 0x0000000000887947 */ /* 0x000fec0003800000 */
.L_x_195:
[----:B------:R-:W-:-:S04]  /*4c60*/  IADD3 R16, PT, PT, R14, -0xfd, RZ ;  /* 0xffffff030e107810 */ /* 0x000fc80007ffe0ff */
[----:B------:R-:W-:-:S13]  /*4c70*/  ISETP.GT.U32.AND P0, PT, R16, 0x1, PT ;  /* 0x000000011000780c */ /* 0x000fda0003f04070 */
[----:B------:R-:W-:Y:S05]  /*4c80*/  @P0 BRA `(.L_x_197) ;  /* 0x0000000000780947 */ /* 0x000fea0003800000 */
[----:B------:R-:W-:Y:S02]  /*4c90*/  LOP3.LUT R6, R4, 0x7fffff, RZ, 0xc0, !PT ;  /* 0x007fffff04067812 */ /* 0x000fe400078ec0ff */
[----:B------:R-:W-:Y:S02]  /*4ca0*/  MOV R13, 0x3 ;  /* 0x00000003000d7802 */ /* 0x000fe40000000f00 */
[----:B------:R-:W-:Y:S02]  /*4cb0*/  LOP3.LUT R6, R6, 0x3f800000, RZ, 0xfc, !PT ;  /* 0x3f80000006067812 */ /* 0x000fe400078efcff */
[----:B------:R-:W-:Y:S02]  /*4cc0*/  SHF.L.U32 R13, R13, R16, RZ ;  /* 0x000000100d0d7219 */ /* 0x000fe400000006ff */
[----:B------:R-:W0:Y:S02]  /*4cd0*/  MUFU.RCP R9, R6 ;  /* 0x0000000600097308 */ /* 0x000e240000001000 */
        /* <DEDUP_REMOVED lines=11> */
[--C-:B------:R-:W-:Y:S01]  /*4d90*/  LOP3.LUT P1, RZ, R9, R16, R8.reuse, 0xf8, !PT ;  /* 0x0000001009ff7212 */ /* 0x100fe2000782f808 */
[----:B------:R-:W-:Y:S01]  /*4da0*/  VIADD R9, R14, 0xffffff04 ;  /* 0xffffff040e097836 */ /* 0x000fe20000000000 */
[C---:B------:R-:W-:Y:S02]  /*4db0*/  LOP3.LUT P0, RZ, R13.reuse, 0x1, RZ, 0xc0, !PT ;  /* 0x000000010dff7812 */ /* 0x040fe4000780c0ff */
[----:B------:R-:W-:Y:S02]  /*4dc0*/  LOP3.LUT P2, RZ, R13, 0x2, RZ, 0xc0, !PT ;  /* 0x000000020dff7812 */ /* 0x000fe4000784c0ff */
[----:B------:R-:W-:Y:S02]  /*4dd0*/  SHF.R.U32.HI R9, RZ, R9, R8 ;  /* 0x00000009ff097219 */ /* 0x000fe40000011608 */
[----:B------:R-:W-:-:S02]  /*4de0*/  PLOP3.LUT P0, PT, P0, P1, P2, 0xe0, 0x0 ;  /* 0x000000000000781c */ /* 0x000fc40000703c20 */
[----:B------:R-:W-:Y:S02]  /*4df0*/  LOP3.LUT P1, RZ, R4, 0x7fffff, RZ, 0xc0, !PT ;  /* 0x007fffff04ff7812 */ /* 0x000fe4000782c0ff */
[----:B------:R-:W-:-:S04]  /*4e00*/  SEL R6, RZ, 0x1, !P0 ;  /* 0x00000001ff067807 */ /* 0x000fc80004000000 */
[----:B------:R-:W-:-:S04]  /*4e10*/  IADD3 R6, PT, PT, -R6, RZ, RZ ;  /* 0x000000ff06067210 */ /* 0x000fc80007ffe1ff */
[----:B------:R-:W-:-:S13]  /*4e20*/  ISETP.GE.AND P0, PT, R6, RZ, PT ;  /* 0x000000ff0600720c */ /* 0x000fda0003f06270 */
[----:B------:R-:W-:-:S04]  /*4e30*/  @!P0 IADD3 R9, PT, PT, R9, 0x1, RZ ;  /* 0x0000000109098810 */ /* 0x000fc80007ffe0ff */
[----:B------:R-:W-:-:S04]  /*4e40*/  @!P1 SHF.L.U32 R9, R9, 0x1, RZ ;  /* 0x0000000109099819 */ /* 0x000fc800000006ff */
[----:B------:R-:W-:Y:S01]  /*4e50*/  LOP3.LUT R6, R9, 0x80000000, R4, 0xf8, !PT ;  /* 0x8000000009067812 */ /* 0x000fe200078ef804 */
[----:B------:R-:W-:Y:S06]  /*4e60*/  BRA `(.L_x_196) ;  /* 0x0000000000047947 */ /* 0x000fec0003800000 */
.L_x_197:
[----:B------:R2:W3:Y:S02]  /*4e70*/  MUFU.RCP R6, R4 ;  /* 0x0000000400067308 */ /* 0x0004e40000001000 */
.L_x_196:
[----:B------:R-:W-:Y:S01]  /*4e80*/  HFMA2 R9, -RZ, RZ, 0, 0 ;  /* 0x00000000ff097431 */ /* 0x000fe200000001ff */
[----:B------:R-:W-:-:S04]  /*4e90*/  MOV R8, R12 ;  /* 0x0000000c00087202 */ /* 0x000fc80000000f00 */
[----:B0123--:R-:W-:Y:S05]  /*4ea0*/  RET.REL.NODEC R8 `(UpsampleKernel) ;  /* 0xffffffb008547950 */ /* 0x00ffea0003c3ffff */
        .weak           $__internal_4_$__cuda_sm3x_div_rn_noftz_f32_slowpath
        .type           $__internal_4_$__cuda_sm3x_div_rn_noftz_f32_slowpath,@function
        .size           $__internal_4_$__cuda_sm3x_div_rn_noftz_f32_slowpath,(.L_x_466 - $__internal_4_$__cuda_sm3x_div_rn_noftz_f32_slowpath)
$__internal_4_$__cuda_sm3x_div_rn_noftz_f32_slowpath:
        /* <DEDUP_REMOVED lines=34> */
.L_x_199:
[----:B------:R-:W-:Y:S01]  /*50d0*/  LEA R16, R20, 0xc0800000, 0x17 ;  /* 0xc080000014107811 */ /* 0x000fe200078eb8ff */
[----:B------:R-:W-:Y:S03]  /*50e0*/  BSSY.RECONVERGENT B4, `(.L_x_204) ;  /* 0x0000036000047945 */ /* 0x000fe60003800200 */
[----:B------:R-:W-:Y:S02]  /*50f0*/  IADD3 R16, PT, PT, -R16, R5, RZ ;  /* 0x0000000510107210 */ /* 0x000fe40007ffe1ff */
[----:B------:R-:W-:Y:S02]  /*5100*/  IADD3 R5, PT, PT, R18, -0x7f, RZ ;  /* 0xffffff8112057810 */ /* 0x000fe40007ffe0ff */
[----:B------:R0:W1:Y:S01]  /*5110*/  MUFU.RCP R17, R16 ;  /* 0x0000001000117308 */ /* 0x0000620000001000 */
[----:B------:R-:W-:Y:S02]  /*5120*/  FADD.FTZ R19, -R16, -RZ ;  /* 0x800000ff10137221 */ /* 0x000fe40000010100 */
[C---:B------:R-:W-:Y:S01]  /*5130*/  IMAD R4, R5.reuse, -0x800000, R4 ;  /* 0xff80000005047824 */ /* 0x040fe200078e0204 */
[----:B0-----:R-:W-:-:S04]  /*5140*/  IADD3 R16, PT, PT, R5, 0x7f, -R20 ;  /* 0x0000007f05107810 */ /* 0x001fc80007ffe814 */
[----:B------:R-:W-:Y:S01]  /*5150*/  IADD3 R16, PT, PT, R16, R15, RZ ;  /* 0x0000000f10107210 */ /* 0x000fe20007ffe0ff */
[----:B-1----:R-:W-:-:S04]  /*5160*/  FFMA R18, R17, R19, 1 ;  /* 0x3f80000011127423 */ /* 0x002fc80000000013 */
        /* <DEDUP_REMOVED lines=20> */
[C---:B------:R-:W-:Y:S01]  /*52b0*/  IADD3 R16, PT, PT, R19.reuse, 0x20, RZ ;  /* 0x0000002013107810 */ /* 0x040fe20007ffe0ff */
[-CC-:B------:R-:W-:Y:S01]  /*52c0*/  FFMA.RM R5, R22, R18.reuse, R21.reuse ;  /* 0x0000001216057223 */ /* 0x180fe20000004015 */
[C---:B------:R-:W-:Y:S02]  /*52d0*/  ISETP.NE.AND P2, PT, R19.reuse, RZ, PT ;  /* 0x000000ff1300720c */ /* 0x040fe40003f45270 */
[----:B------:R-:W-:Y:S01]  /*52e0*/  LOP3.LUT R15, R4, 0x7fffff, RZ, 0xc0, !PT ;  /* 0x007fffff040f7812 */ /* 0x000fe200078ec0ff */
[----:B------:R-:W-:Y:S01]  /*52f0*/  FFMA.RP R4, R22, R18, R21 ;  /* 0x0000001216047223 */ /* 0x000fe20000008015 */
[----:B------:R-:W-:Y:S02]  /*5300*/  ISETP.NE.AND P1, PT, R19, RZ, PT ;  /* 0x000000ff1300720c */ /* 0x000fe40003f25270 */
[----:B------:R-:W-:Y:S02]  /*5310*/  LOP3.LUT R15, R15, 0x800000, RZ, 0xfc, !PT ;  /* 0x008000000f0f7812 */ /* 0x000fe400078efcff */
[----:B------:R-:W-:-:S02]  /*5320*/  IADD3 R18, PT, PT, -R19, RZ, RZ ;  /* 0x000000ff13127210 */ /* 0x000fc40007ffe1ff */
[----:B------:R-:W-:Y:S02]  /*5330*/  SHF.L.U32 R16, R15, R16, RZ ;  /* 0x000000100f107219 */ /* 0x000fe400000006ff */
[----:B------:R-:W-:Y:S02]  /*5340*/  FSETP.NEU.FTZ.AND P0, PT, R4, R5, PT ;  /* 0x000000050400720b */ /* 0x000fe40003f1d000 */
[----:B------:R-:W-:Y:S02]  /*5350*/  SEL R4, R18, RZ, P2 ;  /* 0x000000ff12047207 */ /* 0x000fe40001000000 */
[----:B------:R-:W-:Y:S02]  /*5360*/  ISETP.NE.AND P1, PT, R16, RZ, P1 ;  /* 0x000000ff1000720c */ /* 0x000fe40000f25270 */
[----:B------:R-:W-:Y:S02]  /*5370*/  SHF.R.U32.HI R4, RZ, R4, R15 ;  /* 0x00000004ff047219 */ /* 0x000fe4000001160f */
[----:B------:R-:W-:-:S02]  /*5380*/  PLOP3.LUT P0, PT, P0, P1, PT, 0xf8, 0x8f ;  /* 0x00000000008f781c */ /* 0x000fc40000703f70 */
[----:B------:R-:W-:Y:S02]  /*5390*/  SHF.R.U32.HI R16, RZ, 0x1, R4 ;  /* 0x00000001ff107819 */ /* 0x000fe40000011604 */
[----:B------:R-:W-:-:S04]  /*53a0*/  SEL R5, RZ, 0x1, !P0 ;  /* 0x00000001ff057807 */ /* 0x000fc80004000000 */
[----:B------:R-:W-:-:S04]  /*53b0*/  LOP3.LUT R5, R5, 0x1, R16, 0xf8, !PT ;  /* 0x0000000105057812 */ /* 0x000fc800078ef810 */
[----:B------:R-:W-:-:S04]  /*53c0*/  LOP3.LUT R5, R5, R4, RZ, 0xc0, !PT ;  /* 0x0000000405057212 */ /* 0x000fc800078ec0ff */
[----:B------:R-:W-:-:S04]  /*53d0*/  IADD3 R16, PT, PT, R16, R5, RZ ;  /* 0x0000000510107210 */ /* 0x000fc80007ffe0ff */
[----:B------:R-:W-:Y:S01]  /*53e0*/  LOP3.LUT R17, R16, R17, RZ, 0xfc, !PT ;  /* 0x0000001110117212 */ /* 0x000fe200078efcff */
[----:B------:R-:W-:Y:S06]  /*53f0*/  BRA `(.L_x_207) ;  /* 0x0000000000107947 */ /* 0x000fec0003800000 */
.L_x_206:
[----:B------:R-:W-:-:S04]  /*5400*/  LOP3.LUT R17, R17, 0x80000000, RZ, 0xc0, !PT ;  /* 0x8000000011117812 */ /* 0x000fc800078ec0ff */
[----:B------:R-:W-:Y:S01]  /*5410*/  LOP3.LUT R17, R17, 0x7f800000, RZ, 0xfc, !PT ;  /* 0x7f80000011117812 */ /* 0x000fe200078efcff */
[----:B------:R-:W-:Y:S06]  /*5420*/  BRA `(.L_x_207) ;  /* 0x0000000000047947 */ /* 0x000fec0003800000 */
.L_x_205:
[----:B------:R-:W-:-:S07]  /*5430*/  LEA R17, R16, R17, 0x17 ;  /* 0x0000001110117211 */ /* 0x000fce00078eb8ff */
.L_x_207:
[----:B------:R-:W-:Y:S05]  /*5440*/  BSYNC.RECONVERGENT B4 ;  /* 0x0000000000047941 */ /* 0x000fea0003800200 */
.L_x_204:
[----:B------:R-:W-:Y:S05]  /*5450*/  BRA `(.L_x_208) ;  /* 0x0000000000207947 */ /* 0x000fea0003800000 */
.L_x_203:
[----:B------:R-:W-:-:S04]  /*5460*/  LOP3.LUT R4, R5, 0x80000000, R4, 0x48, !PT ;  /* 0x8000000005047812 */ /* 0x000fc800078e4804 */
[----:B------:R-:W-:Y:S01]  /*5470*/  LOP3.LUT R17, R4, 0x7f800000, RZ, 0xfc, !PT ;  /* 0x7f80000004117812 */ /* 0x000fe200078efcff */
[----:B------:R-:W-:Y:S06]  /*5480*/  BRA `(.L_x_208) ;  /* 0x0000000000147947 */ /* 0x000fec0003800000 */
.L_x_202:
[----:B------:R-:W-:Y:S01]  /*5490*/  LOP3.LUT R17, R5, 0x80000000, R4, 0x48, !PT ;  /* 0x8000000005117812 */ /* 0x000fe200078e4804 */
[----:B------:R-:W-:Y:S06]  /*54a0*/  BRA `(.L_x_208) ;  /* 0x00000000000c7947 */ /* 0x000fec0003800000 */
.L_x_201:
[----:B------:R-:W0:Y:S01]  /*54b0*/  MUFU.RSQ R17, -QNAN ;  /* 0xffc0000000117908 */ /* 0x000e220000001400 */
[----:B------:R-:W-:Y:S05]  /*54c0*/  BRA `(.L_x_208) ;  /* 0x0000000000047947 */ /* 0x000fea0003800000 */
.L_x_200:
[----:B------:R-:W-:-:S07]  /*54d0*/  FADD.FTZ R17, R4, R5 ;  /* 0x0000000504117221 */ /* 0x000fce0000010000 */
.L_x_208:
[----:B------:R-:W-:Y:S05]  /*54e0*/  BSYNC.RECONVERGENT B3 ;  /* 0x0000000000037941 */ /* 0x000fea0003800200 */
.L_x_198:
[----:B------:R-:W-:-:S04]  /*54f0*/  HFMA2 R15, -RZ, RZ, 0, 0 ;  /* 0x00000000ff0f7431 */ /* 0x000fc800000001ff */
[----:B0-----:R-:W-:Y:S05]  /*5500*/  RET.REL.NODEC R14 `(UpsampleKernel) ;  /* 0xffffffa80ebc7950 */ /* 0x001fea0003c3ffff */
.L_x_209:
        /* <DEDUP_REMOVED lines=15> */
.L_x_466:


//--------------------- .text.HorizontalBlurKernel --------------------------
	.section	.text.HorizontalBlurKernel,"ax",@progbits
	.align	128
        .global         HorizontalBlurKernel
        .type           HorizontalBlurKernel,@function
        .size           HorizontalBlurKernel,(.L_x_468 - HorizontalBlurKernel)
        .other          HorizontalBlurKernel,@"STO_CUDA_ENTRY STV_DEFAULT"
HorizontalBlurKernel:
.text.HorizontalBlurKernel:
        /* <DEDUP_REMOVED lines=27> */
[----:B------:R-:W-:Y:S05]  /*01b0*/  CALL.REL.NOINC `($__internal_6_$__cuda_sm3x_div_rn_noftz_f32_slowpath) ;  /* 0x0000001800607944 */ /* 0x000fea0003c00000 */
[----:B------:R-:W-:-:S07]  /*01c0*/  MOV R8, R7 ;  /* 0x0000000700087202 */ /* 0x000fce0000000f00 */
.L_x_211:
[----:B------:R-:W-:Y:S05]  /*01d0*/  BSYNC.RECONVERGENT B0 ;  /* 0x0000000000007941 */ /* 0x000fea0003800200 */
.L_x_210:
        /* <DEDUP_REMOVED lines=14> */
[----:B------:R-:W-:Y:S05]  /*02c0*/  CALL.REL.NOINC `($__internal_6_$__cuda_sm3x_div_rn_noftz_f32_slowpath) ;  /* 0x00000018001c7944 */ /* 0x000fea0003c00000 */
[----:B------:R-:W-:-:S07]  /*02d0*/  MOV R2, R7 ;  /* 0x0000000700027202 */ /* 0x000fce0000000f00 */
.L_x_213:
[----:B------:R-:W-:Y:S05]  /*02e0*/  BSYNC.RECONVERGENT B0 ;  /* 0x0000000000007941 */ /* 0x000fea0003800200 */
.L_x_212:
[----:B------:R-:W-:Y:S01]  /*02f0*/  IADD3 R0, PT, PT, R11, 0x1800000, RZ ;  /* 0x018000000b007810 */ /* 0x000fe20007ffe0ff */
[----:B------:R-:W0:Y:S03]  /*0300*/  LDCU.64 UR4, c[0x0][0x358] ;  /* 0x00006b00ff0477ac */ /* 0x000e260008000a00 */
[----:B------:R-:W-:-:S04]  /*0310*/  LOP3.LUT R0, R0, 0x7f800000, RZ, 0xc0, !PT ;  /* 0x7f80000000007812 */ /* 0x000fc800078ec0ff */
[----:B------:R-:W-:-:S13]  /*0320*/  ISETP.GT.U32.AND P0, PT, R0, 0x1ffffff, PT ;  /* 0x01ffffff0000780c */ /* 0x000fda0003f04070 */
[----:B0-----:R-:W-:Y:S05]  /*0330*/  @P0 BRA `(.L_x_214) ;  /* 0x00000000000c0947 */ /* 0x001fea0003800000 */
[----:B------:R-:W-:-:S07]  /*0340*/  MOV R4, 0x360 ;  /* 0x0000036000047802 */ /* 0x000fce0000000f00 */
[----:B------:R-:W-:Y:S05]  /*0350*/  CALL.REL.NOINC `($__internal_5_$__cuda_sm20_rcp_rn_f32_slowpath) ;  /* 0x0000001400247944 */ /* 0x000fea0003c00000 */
[----:B------:R-:W-:Y:S05]  /*0360*/  BRA `(.L_x_215) ;  /* 0x0000000000107947 */ /* 0x000fea0003800000 */
.L_x_214:
[----:B------:R-:W0:Y:S02]  /*0370*/  MUFU.RCP R13, R11 ;  /* 0x0000000b000d7308 */ /* 0x000e240000001000 */
[----:B0-----:R-:W-:-:S04]  /*0380*/  FFMA R0, R11, R13, -1 ;  /* 0xbf8000000b007423 */ /* 0x001fc8000000000d */
[----:B------:R-:W-:-:S04]  /*0390*/  FADD.FTZ R0, -R0, -RZ ;  /* 0x800000ff00007221 */ /* 0x000fc80000010100 */
[----:B------:R-:W-:-:S07]  /*03a0*/  FFMA R13, R13, R0, R13 ;  /* 0x000000000d0d7223 */ /* 0x000fce000000000d */
.L_x_215:
        /* <DEDUP_REMOVED lines=11> */
[----:B---3--:R-:W-:Y:S02]  /*0460*/  VIMNMX.RELU R14, PT, PT, R21, R16, PT ;  /* 0x00000010150e7248 */ /* 0x008fe40003fe1100 */
[C---:B----4-:R-:W-:Y:S02]  /*0470*/  VIADDMNMX.RELU R15, R25.reuse, 0x1, R18, PT ;  /* 0x00000001190f7846 */ /* 0x050fe40003801112 */
[----:B------:R-:W-:-:S03]  /*0480*/  VIMNMX.RELU R5, PT, PT, R25, R18, PT ;  /* 0x0000001219057248 */ /* 0x000fc60003fe1100 */
[C---:B-1----:R-:W-:Y:S01]  /*0490*/  IMAD R4, R14.reuse, UR6, R15 ;  /* 0x000000060e047c24 */ /* 0x042fe2000f8e020f */
[----:B------:R-:W-:Y:S01]  /*04a0*/  VIADDMNMX.RELU R16, R21, 0x1, R16, PT ;  /* 0x0000000115107846 */ /* 0x000fe20003801110 */
[----:B------:R-:W-:-:S03]  /*04b0*/  IMAD R0, R14, UR6, R5 ;  /* 0x000000060e007c24 */ /* 0x000fc6000f8e0205 */
[----:B------:R-:W-:Y:S01]  /*04c0*/  SHF.L.U32 R29, R4, 0x2, RZ ;  /* 0x00000002041d7819 */ /* 0x000fe200000006ff */
[----:B------:R-:W-:Y:S01]  /*04d0*/  IMAD R5, R16, UR6, R5 ;  /* 0x0000000610057c24 */ /* 0x000fe2000f8e0205 */
[----:B------:R-:W-:-:S03]  /*04e0*/  SHF.L.U32 R7, R0, 0x2, RZ ;  /* 0x0000000200077819 */ /* 0x000fc600000006ff */
[----:B--2---:R-:W-:Y:S01]  /*04f0*/  IMAD.WIDE R28, R29, 0x4, R2 ;  /* 0x000000041d1c7825 */ /* 0x004fe200078e0202 */
[----:B------:R-:W-:-:S03]  /*0500*/  SHF.L.U32 R5, R5, 0x2, RZ ;  /* 0x0000000205057819 */ /* 0x000fc600000006ff */
[--C-:B------:R-:W-:Y:S01]  /*0510*/  IMAD.WIDE R6, R7, 0x4, R2.reuse ;  /* 0x0000000407067825 */ /* 0x100fe200078e0202 */
[----:B------:R-:W2:Y:S03]  /*0520*/  LDG.E.CONSTANT R0, desc[UR4][R28.64] ;  /* 0x000000041c007981 */ /* 0x000ea6000c1e9900 */
[----:B------:R-:W-:Y:S01]  /*0530*/  IMAD.WIDE R4, R5, 0x4, R2 ;  /* 0x0000000405047825 */ /* 0x000fe200078e0202 */
[----:B------:R-:W3:Y:S04]  /*0540*/  LDG.E.CONSTANT R31, desc[UR4][R6.64] ;  /* 0x00000004061f7981 */ /* 0x000ee8000c1e9900 */
[----:B------:R-:W4:Y:S04]  /*0550*/  LDG.E.CONSTANT R12, desc[UR4][R28.64+0x4] ;  /* 0x000004041c0c7981 */ /* 0x000f28000c1e9900 */
[----:B------:R-:W5:Y:S04]  /*0560*/  LDG.E.CONSTANT R19, desc[UR4][R28.64+0x8] ;  /* 0x000008041c137981 */ /* 0x000f68000c1e9900 */
[----:B------:R0:W5:Y:S04]  /*0570*/  LDG.E.CONSTANT R20, desc[UR4][R28.64+0xc] ;  /* 0x00000c041c147981 */ /* 0x000168000c1e9900 */
[----:B------:R-:W5:Y:S04]  /*0580*/  LDG.E.CONSTANT R32, desc[UR4][R4.64] ;  /* 0x0000000404207981 */ /* 0x000f68000c1e9900 */
[----:B------:R-:W5:Y:S04]  /*0590*/  LDG.E.CONSTANT R36, desc[UR4][R6.64+0x4] ;  /* 0x0000040406247981 */ /* 0x000f68000c1e9900 */
[----:B------:R-:W5:Y:S04]  /*05a0*/  LDG.E.CONSTANT R17, desc[UR4][R6.64+0x8] ;  /* 0x0000080406117981 */ /* 0x000f68000c1e9900 */
[----:B------:R1:W5:Y:S04]  /*05b0*/  LDG.E.CONSTANT R26, desc[UR4][R6.64+0xc] ;  /* 0x00000c04061a7981 */ /* 0x000368000c1e9900 */
[----:B------:R-:W5:Y:S04]  /*05c0*/  LDG.E.CONSTANT R28, desc[UR4][R4.64+0x8] ;  /* 0x00000804041c7981 */ /* 0x000f68000c1e9900 */
[----:B------:R-:W5:Y:S04]  /*05d0*/  LDG.E.CONSTANT R34, desc[UR4][R4.64+0x4] ;  /* 0x0000040404227981 */ /* 0x000f68000c1e9900 */
[----:B------:R1:W5:Y:S01]  /*05e0*/  LDG.E.CONSTANT R35, desc[UR4][R4.64+0xc] ;  /* 0x00000c0404237981 */ /* 0x000362000c1e9900 */
[----:B------:R-:W-:Y:S01]  /*05f0*/  FFMA.SAT R30, R13, -1.3300000429153442383, R8 ;  /* 0xbfaa3d710d1e7823 */ /* 0x000fe20000002008 */
[----:B------:R-:W-:-:S03]  /*0600*/  I2FP.F32.S32 R22, R21 ;  /* 0x0000001500167245 */ /* 0x000fc60000201400 */
[----:B------:R-:W-:Y:S01]  /*0610*/  FFMA R30, R11, R30, -0.5 ;  /* 0xbf0000000b1e7423 */ /* 0x000fe2000000001e */
[----:B------:R-:W-:Y:S01]  /*0620*/  I2FP.F32.S32 R25, R25 ;  /* 0x0000001900197245 */ /* 0x000fe20000201400 */
[----:B------:R-:W-:Y:S02]  /*0630*/  FADD R23, R23, -R22 ;  /* 0x8000001617177221 */ /* 0x000fe40000000000 */
[----:B------:R-:W1:Y:S02]  /*0640*/  F2I.FLOOR.NTZ R33, R30 ;  /* 0x0000001e00217305 */ /* 0x000e640000207100 */
[----:B------:R-:W-:Y:S01]  /*0650*/  FADD R24, R24, -R25 ;  /* 0x8000001918187221 */ /* 0x000fe20000000000 */
[----:B0-----:R-:W-:Y:S01]  /*0660*/  FADD R29, -R23, 1 ;  /* 0x3f800000171d7421 */ /* 0x001fe20000000100 */
[----:B-1----:R-:W-:Y:S02]  /*0670*/  IMAD R6, R16, UR6, R15 ;  /* 0x0000000610067c24 */ /* 0x002fe4000f8e020f */
[C---:B------:R-:W-:Y:S01]  /*0680*/  FADD R15, -R24.reuse, 1 ;  /* 0x3f800000180f7421 */ /* 0x040fe20000000100 */
[----:B------:R-:W-:-:S02]  /*0690*/  FMUL R7, R24, R29 ;  /* 0x0000001d18077220 */ /* 0x000fc40000400000 */
[----:B------:R-:W-:Y:S02]  /*06a0*/  SHF.L.U32 R5, R6, 0x2, RZ ;  /* 0x0000000206057819 */ /* 0x000fe400000006ff */
[----:B------:R-:W-:-:S03]  /*06b0*/  VIADDMNMX.RELU R21, R33, 0x1, R18, PT ;  /* 0x0000000121157846 */ /* 0x000fc60003801112 */
[----:B------:R-:W-:-:S05]  /*06c0*/  IMAD.WIDE R4, R5, 0x4, R2 ;  /* 0x0000000405047825 */ /* 0x000fca00078e0202 */
[----:B------:R-:W5:Y:S01]  /*06d0*/  LDG.E.CONSTANT R22, desc[UR4][R4.64] ;  /* 0x0000000404167981 */ /* 0x000f62000c1e9900 */
[----:B--2---:R-:W-:Y:S01]  /*06e0*/  FMUL R27, R7, R0 ;  /* 0x00000000071b7220 */ /* 0x004fe20000400000 */
[----:B------:R-:W-:Y:S01]  /*06f0*/  FMUL R0, R15, R29 ;  /* 0x0000001d0f007220 */ /* 0x000fe20000400000 */
[----:B------:R-:W-:-:S03]  /*0700*/  FMUL R15, R23, R15 ;  /* 0x0000000f170f7220 */ /* 0x000fc60000400000 */
[----:B---3--:R-:W-:Y:S01]  /*0710*/  FFMA R31, R0, R31, R27 ;  /* 0x0000001f001f7223 */ /* 0x008fe2000000001b */
[C---:B----4-:R-:W-:Y:S01]  /*0720*/  FMUL R25, R7.reuse, R12 ;  /* 0x0000000c07197220 */ /* 0x050fe20000400000 */
[----:B------:R-:W-:Y:S02]  /*0730*/  IMAD R12, R14, UR6, R21 ;  /* 0x000000060e0c7c24 */ /* 0x000fe4000f8e0215 */
[C---:B-----5:R-:W-:Y:S01]  /*0740*/  FMUL R6, R7.reuse, R19 ;  /* 0x0000001307067220 */ /* 0x060fe20000400000 */
[----:B------:R-:W-:Y:S01]  /*0750*/  FMUL R7, R7, R20 ;  /* 0x0000001407077220 */ /* 0x000fe20000400000 */
[----:B------:R-:W-:Y:S01]  /*0760*/  FFMA R32, R15, R32, R31 ;  /* 0x000000200f207223 */ /* 0x000fe2000000001f */
[----:B------:R-:W-:Y:S01]  /*0770*/  VIMNMX.RELU R31, PT, PT, R33, R18, PT ;  /* 0x00000012211f7248 */ /* 0x000fe20003fe1100 */
[----:B------:R-:W2:Y:S01]  /*0780*/  LDG.E.CONSTANT R20, desc[UR4][R4.64+0x8] ;  /* 0x0000080404147981 */ /* 0x000ea2000c1e9900 */
[----:B------:R-:W-:Y:S01]  /*0790*/  SHF.L.U32 R19, R12, 0x2, RZ ;  /* 0x000000020c137819 */ /* 0x000fe200000006ff */
[----:B------:R-:W-:-:S02]  /*07a0*/  FFMA R36, R0, R36, R25 ;  /* 0x0000002400247223 */ /* 0x000fc40000000019 */
[----:B------:R-:W3:Y:S01]  /*07b0*/  LDG.E.CONSTANT R12, desc[UR4][R4.64+0xc] ;  /* 0x00000c04040c7981 */ /* 0x000ee2000c1e9900 */
[C---:B------:R-:W-:Y:S01]  /*07c0*/  FFMA R17, R0.reuse, R17, R6 ;  /* 0x0000001100117223 */ /* 0x040fe20000000006 */
[----:B------:R-:W-:Y:S02]  /*07d0*/  FFMA R26, R0, R26, R7 ;  /* 0x0000001a001a7223 */ /* 0x000fe40000000007 */
[----:B------:R0:W4:Y:S01]  /*07e0*/  LDG.E.CONSTANT R0, desc[UR4][R4.64+0x4] ;  /* 0x0000040404007981 */ /* 0x000122000c1e9900 */
[----:B------:R-:W-:-:S05]  /*07f0*/  IMAD.WIDE R6, R19, 0x4, R2 ;  /* 0x0000000413067825 */ /* 0x000fca00078e0202 */
[----:B------:R-:W5:Y:S01]  /*0800*/  LDG.E.CONSTANT R25, desc[UR4][R6.64] ;  /* 0x0000000406197981 */ /* 0x000f62000c1e9900 */
[----:B0-----:R-:W-:-:S03]  /*0810*/  IMAD R4, R14, UR6, R31 ;  /* 0x000000060e047c24 */ /* 0x001fc6000f8e021f */
[----:B------:R-:W5:Y:S02]  /*0820*/  LDG.E.CONSTANT R19, desc[UR4][R6.64+0x4] ;  /* 0x0000040406137981 */ /* 0x000f64000c1e9900 */
[----:B------:R-:W-:Y:S02]  /*0830*/  SHF.L.U32 R5, R4, 0x2, RZ ;  /* 0x0000000204057819 */ /* 0x000fe400000006ff */
[----:B------:R-:W5:Y:S04]  /*0840*/  LDG.E.CONSTANT R37, desc[UR4][R6.64+0x8] ;  /* 0x0000080406257981 */ /* 0x000f68000c1e9900 */
[----:B------:R0:W5:Y:S01]  /*0850*/  LDG.E.CONSTANT R27, desc[UR4][R6.64+0xc] ;  /* 0x00000c04061b7981 */ /* 0x000162000c1e9900 */
[----:B------:R-:W-:-:S04]  /*0860*/  IMAD.WIDE R4, R5, 0x4, R2 ;  /* 0x0000000405047825 */ /* 0x000fc800078e0202 */
[C---:B------:R-:W-:Y:S02]  /*0870*/  FFMA R28, R15.reuse, R28, R17 ;  /* 0x0000001c0f1c7223 */ /* 0x040fe40000000011 */
[----:B------:R-:W5:Y:S01]  /*0880*/  LDG.E.CONSTANT R17, desc[UR4][R4.64] ;  /* 0x0000000404117981 */ /* 0x000f62000c1e9900 */
[C---:B------:R-:W-:Y:S01]  /*0890*/  FFMA R34, R15.reuse, R34, R36 ;  /* 0x000000220f227223 */ /* 0x040fe20000000024 */
[----:B------:R-:W-:Y:S02]  /*08a0*/  FFMA R35, R15, R35, R26 ;  /* 0x000000230f237223 */ /* 0x000fe4000000001a */
[----:B------:R-:W5:Y:S04]  /*08b0*/  LDG.E.CONSTANT R15, desc[UR4][R4.64+0x4] ;  /* 0x00000404040f7981 */ /* 0x000f68000c1e9900 */
[----:B------:R-:W5:Y:S01]  /*08c0*/  LDG.E.CONSTANT R26, desc[UR4][R4.64+0x8] ;  /* 0x00000804041a7981 */ /* 0x000f62000c1e9900 */
[----:B------:R-:W-:-:S05]  /*08d0*/  IMAD R31, R16, UR6, R31 ;  /* 0x00000006101f7c24 */ /* 0x000fca000f8e021f */
[----:B0-----:R-:W-:Y:S01]  /*08e0*/  SHF.L.U32 R7, R31, 0x2, RZ ;  /* 0x000000021f077819 */ /* 0x001fe200000006ff */
[----:B------:R-:W-:Y:S01]  /*08f0*/  FMUL R24, R24, R23 ;  /* 0x0000001718187220 */ /* 0x000fe20000400000 */
[----:B------:R0:W5:Y:S03]  /*0900*/  LDG.E.CONSTANT R31, desc[UR4][R4.64+0xc] ;  /* 0x00000c04041f7981 */ /* 0x000166000c1e9900 */
[----:B------:R-:W-:-:S04]  /*0910*/  IMAD.WIDE R6, R7, 0x4, R2 ;  /* 0x0000000407067825 */ /* 0x000fc800078e0202 */
[----:B------:R-:W-:Y:S01]  /*0920*/  FFMA R22, R24, R22, R32 ;  /* 0x0000001618167223 */ /* 0x000fe20000000020 */
[----:B------:R-:W-:Y:S01]  /*0930*/  I2FP.F32.S32 R33, R33 ;  /* 0x0000002100217245 */ /* 0x000fe20000201400 */
[----:B------:R-:W5:Y:S01]  /*0940*/  LDG.E.CONSTANT R32, desc[UR4][R6.64] ;  /* 0x0000000406207981 */ /* 0x000f62000c1e9900 */
[----:B------:R-:W-:-:S03]  /*0950*/  IMAD R21, R16, UR6, R21 ;  /* 0x0000000610157c24 */ /* 0x000fc6000f8e0215 */
[----:B------:R-:W-:-:S04]  /*0960*/  FADD R30, R30, -R33 ;  /* 0x800000211e1e7221 */ /* 0x000fc80000000000 */
[----:B0-----:R-:W-:Y:S01]  /*0970*/  FMUL R4, R29, R30 ;  /* 0x0000001e1d047220 */ /* 0x001fe20000400000 */
[----:B------:R-:W-:Y:S01]  /*0980*/  SHF.L.U32 R5, R21, 0x2, RZ ;  /* 0x0000000215057819 */ /* 0x000fe200000006ff */
[----:B------:R-:W-:-:S04]  /*0990*/  FADD R36, -R30, 1 ;  /* 0x3f8000001e247421 */ /* 0x000fc80000000100 */
[----:B------:R-:W-:Y:S01]  /*09a0*/  FMUL R33, R29, R36 ;  /* 0x000000241d217220 */ /* 0x000fe20000400000 */
[C---:B--2---:R-:W-:Y:S02]  /*09b0*/  FFMA R20, R24.reuse, R20, R28 ;  /* 0x0000001418147223 */ /* 0x044fe4000000001c */
[----:B------:R-:W2:Y:S01]  /*09c0*/  LDG.E.CONSTANT R28, desc[UR4][R6.64+0x4] ;  /* 0x00000404061c7981 */ /* 0x000ea2000c1e9900 */
[----:B----4-:R-:W-:-:S03]  /*09d0*/  FFMA R0, R24, R0, R34 ;  /* 0x0000000018007223 */ /* 0x010fc60000000022 */
[----:B------:R-:W4:Y:S01]  /*09e0*/  LDG.E.CONSTANT R34, desc[UR4][R6.64+0x8] ;  /* 0x0000080406227981 */ /* 0x000f22000c1e9900 */
[----:B---3--:R-:W-:Y:S01]  /*09f0*/  FFMA R12, R24, R12, R35 ;  /* 0x0000000c180c7223 */ /* 0x008fe20000000023 */
[C---:B-----5:R-:W-:Y:S02]  /*0a00*/  FMUL R21, R4.reuse, R25 ;  /* 0x0000001904157220 */ /* 0x060fe40000400000 */
[----:B------:R0:W3:Y:S01]  /*0a10*/  LDG.E.CONSTANT R24, desc[UR4][R6.64+0xc] ;  /* 0x00000c0406187981 */ /* 0x0000e2000c1e9900 */
[C---:B------:R-:W-:Y:S01]  /*0a20*/  FMUL R19, R4.reuse, R19 ;  /* 0x0000001304137220 */ /* 0x040fe20000400000 */
[C---:B------:R-:W-:Y:S01]  /*0a30*/  FMUL R37, R4.reuse, R37 ;  /* 0x0000002504257220 */ /* 0x040fe20000400000 */
[----:B------:R-:W-:Y:S01]  /*0a40*/  FMUL R25, R4, R27 ;  /* 0x0000001b04197220 */ /* 0x000fe20000400000 */
[----:B------:R-:W-:-:S04]  /*0a50*/  IMAD.WIDE R4, R5, 0x4, R2 ;  /* 0x0000000405047825 */ /* 0x000fc800078e0202 */
[C---:B0-----:R-:W-:Y:S02]  /*0a60*/  FFMA R6, R33.reuse, R17, R21 ;  /* 0x0000001121067223 */ /* 0x041fe40000000015 */
[----:B------:R-:W5:Y:S01]  /*0a70*/  LDG.E.CONSTANT R21, desc[UR4][R4.64+0x4] ;  /* 0x0000040404157981 */ /* 0x000f62000c1e9900 */
[----:B------:R-:W-:-:S03]  /*0a80*/  FFMA R7, R33, R15, R19 ;  /* 0x0000000f21077223 */ /* 0x000fc60000000013 */
[----:B------:R-:W5:Y:S04]  /*0a90*/  LDG.E.CONSTANT R19, desc[UR4][R4.64+0x8] ;  /* 0x0000080404137981 */ /* 0x000f68000c1e9900 */
[----:B------:R-:W5:Y:S04]  /*0aa0*/  LDG.E.CONSTANT R15, desc[UR4][R4.64] ;  /* 0x00000004040f7981 */ /* 0x000f68000c1e9900 */
[----:B------:R2:W5:Y:S01]  /*0ab0*/  LDG.E.CONSTANT R17, desc[UR4][R4.64+0xc] ;  /* 0x00000c0404117981 */ /* 0x000562000c1e9900 */
[----:B------:R-:W-:Y:S01]  /*0ac0*/  FFMA R37, R33, R26, R37 ;  /* 0x0000001a21257223 */ /* 0x000fe20000000025 */
[----:B------:R-:W-:-:S04]  /*0ad0*/  FFMA.SAT R26, R13, 1.3300000429153442383, R8 ;  /* 0x3faa3d710d1a7823 */ /* 0x000fc80000002008 */
[----:B------:R-:W-:-:S04]  /*0ae0*/  FFMA R26, R11, R26, -0.5 ;  /* 0xbf0000000b1a7423 */ /* 0x000fc8000000001a */
[----:B------:R-:W0:Y:S01]  /*0af0*/  F2I.FLOOR.NTZ R27, R26 ;  /* 0x0000001a001b7305 */ /* 0x000e220000207100 */
[----:B------:R-:W-:Y:S01]  /*0b00*/  FFMA R31, R33, R31, R25 ;  /* 0x0000001f211f7223 */ /* 0x000fe20000000019 */
[----:B------:R-:W-:-:S04]  /*0b10*/  FMUL R35, R23, R36 ;  /* 0x0000002417237220 */ /* 0x000fc80000400000 */
[----:B------:R-:W-:Y:S01]  /*0b20*/  FFMA R25, R35, R32, R6 ;  /* 0x0000002023197223 */ /* 0x000fe20000000006 */
[----:B0-----:R-:W-:-:S05]  /*0b30*/  VIADDMNMX.RELU R33, R27, 0x1, R18, PT ;  /* 0x000000011b217846 */ /* 0x001fca0003801112 */
[----:B------:R-:W-:-:S05]  /*0b40*/  IMAD R6, R14, UR6, R33 ;  /* 0x000000060e067c24 */ /* 0x000fca000f8e0221 */
[----:B------:R-:W-:Y:S01]  /*0b50*/  SHF.L.U32 R6, R6, 0x2, RZ ;  /* 0x0000000206067819 */ /* 0x000fe200000006ff */
[----:B------:R-:W-:Y:S01]  /*0b60*/  FMUL R30, R23, R30 ;  /* 0x0000001e171e7220 */ /* 0x000fe20000400000 */
[----:B--2---:R-:W-:-:S03]  /*0b70*/  FFMA R4, R35, R28, R7 ;  /* 0x0000001c23047223 */ /* 0x004fc60000000007 */
[----:B------:R-:W-:-:S05]  /*0b80*/  IMAD.WIDE R6, R6, 0x4, R2 ;  /* 0x0000000406067825 */ /* 0x000fca00078e0202 */
[----:B------:R-:W2:Y:S04]  /*0b90*/  LDG.E.CONSTANT R32, desc[UR4][R6.64+0x8] ;  /* 0x0000080406207981 */ /* 0x000ea8000c1e9900 */
[----:B------:R-:W2:Y:S01]  /*0ba0*/  LDG.E.CONSTANT R28, desc[UR4][R6.64+0xc] ;  /* 0x00000c04061c7981 */ /* 0x000ea2000c1e9900 */
[----:B----4-:R-:W-:Y:S01]  /*0bb0*/  FFMA R34, R35, R34, R37 ;  /* 0x0000002223227223 */ /* 0x010fe20000000025 */
[----:B------:R-:W-:-:S05]  /*0bc0*/  VIMNMX.RELU R37, PT, PT, R27, R18, PT ;  /* 0x000000121b257248 */ /* 0x000fca0003fe1100 */
[----:B------:R-:W-:Y:S02]  /*0bd0*/  IMAD R5, R14, UR6, R37 ;  /* 0x000000060e057c24 */ /* 0x000fe4000f8e0225 */
[----:B---3--:R-:W-:Y:S02]  /*0be0*/  FFMA R24, R35, R24, R31 ;  /* 0x0000001823187223 */ /* 0x008fe4000000001f */
[----:B------:R-:W3:Y:S01]  /*0bf0*/  LDG.E.CONSTANT R31, desc[UR4][R6.64] ;  /* 0x00000004061f7981 */ /* 0x000ee2000c1e9900 */
[----:B------:R-:W-:-:S03]  /*0c00*/  SHF.L.U32 R5, R5, 0x2, RZ ;  /* 0x0000000205057819 */ /* 0x000fc600000006ff */
[----:B------:R0:W4:Y:S01]  /*0c10*/  LDG.E.CONSTANT R35, desc[UR4][R6.64+0x4] ;  /* 0x0000040406237981 */ /* 0x000122000c1e9900 */
[----:B-----5:R-:W-:Y:S01]  /*0c20*/  FFMA R21, R30, R21, R4 ;  /* 0x000000151e157223 */ /* 0x020fe20000000004 */
[----:B------:R-:W-:-:S04]  /*0c30*/  IMAD.WIDE R4, R5, 0x4, R2 ;  /* 0x0000000405047825 */ /* 0x000fc800078e0202 */
[C---:B------:R-:W-:Y:S02]  /*0c40*/  FFMA R19, R30.reuse, R19, R34 ;  /* 0x000000131e137223 */ /* 0x040fe40000000022 */
[----:B------:R-:W5:Y:S04]  /*0c50*/  LDG.E.CONSTANT R34, desc[UR4][R4.64] ;  /* 0x0000000404227981 */ /* 0x000f68000c1e9900 */
[----:B------:R-:W5:Y:S01]  /*0c60*/  LDG.E.CONSTANT R36, desc[UR4][R4.64+0x4] ;  /* 0x0000040404247981 */ /* 0x000f62000c1e9900 */
[C---:B------:R-:W-:Y:S01]  /*0c70*/  FFMA R15, R30.reuse, R15, R25 ;  /* 0x0000000f1e0f7223 */ /* 0x040fe20000000019 */
[----:B------:R-:W-:Y:S02]  /*0c80*/  FFMA R17, R30, R17, R24 ;  /* 0x000000111e117223 */ /* 0x000fe40000000018 */
[----:B------:R-:W5:Y:S04]  /*0c90*/  LDG.E.CONSTANT R24, desc[UR4][R4.64+0x8] ;  /* 0x0000080404187981 */ /* 0x000f68000c1e9900 */
[----:B------:R1:W5:Y:S01]  /*0ca0*/  LDG.E.CONSTANT R25, desc[UR4][R4.64+0xc] ;  /* 0x00000c0404197981 */ /* 0x000362000c1e9900 */
[----:B------:R-:W-:Y:S01]  /*0cb0*/  IMAD R37, R16, UR6, R37 ;  /* 0x0000000610257c24 */ /* 0x000fe2000f8e0225 */
[----:B------:R-:W-:-:S04]  /*0cc0*/  I2FP.F32.S32 R27, R27 ;  /* 0x0000001b001b7245 */ /* 0x000fc80000201400 */
[----:B0-----:R-:W-:Y:S01]  /*0cd0*/  SHF.L.U32 R7, R37, 0x2, RZ ;  /* 0x0000000225077819 */ /* 0x001fe200000006ff */
[----:B------:R-:W-:-:S04]  /*0ce0*/  FADD R26, R26, -R27 ;  /* 0x8000001b1a1a7221 */ /* 0x000fc80000000000 */
[----:B------:R-:W-:-:S04]  /*0cf0*/  IMAD.WIDE R6, R7, 0x4, R2 ;  /* 0x0000000407067825 */ /* 0x000fc800078e0202 */
[----:B------:R-:W-:Y:S01]  /*0d00*/  FMUL R30, R29, R26 ;  /* 0x0000001a1d1e7220 */ /* 0x000fe20000400000 */
[----:B------:R-:W5:Y:S01]  /*0d10*/  LDG.E.CONSTANT R27, desc[UR4][R6.64] ;  /* 0x00000004061b7981 */ /* 0x000f62000c1e9900 */
[----:B-1----:R-:W-:-:S03]  /*0d20*/  IMAD R4, R16, UR6, R33 ;  /* 0x0000000610047c24 */ /* 0x002fc6000f8e0221 */
[----:B------:R-:W5:Y:S02]  /*0d30*/  LDG.E.CONSTANT R33, desc[UR4][R6.64+0x8] ;  /* 0x0000080406217981 */ /* 0x000f64000c1e9900 */
[----:B------:R-:W-:-:S05]  /*0d40*/  SHF.L.U32 R5, R4, 0x2, RZ ;  /* 0x0000000204057819 */ /* 0x000fca00000006ff */
[----:B------:R-:W-:-:S04]  /*0d50*/  IMAD.WIDE R4, R5, 0x4, R2 ;  /* 0x0000000405047825 */ /* 0x000fc800078e0202 */
[C---:B--2---:R-:W-:Y:S01]  /*0d60*/  FMUL R32, R30.reuse, R32 ;  /* 0x000000201e207220 */ /* 0x044fe20000400000 */
[C---:B------:R-:W-:Y:S01]  /*0d70*/  FMUL R28, R30.reuse, R28 ;  /* 0x0000001c1e1c7220 */ /* 0x040fe20000400000 */
[C---:B---3--:R-:W-:Y:S01]  /*0d80*/  FMUL R31, R30.reuse, R31 ;  /* 0x0000001f1e1f7220 */ /* 0x048fe20000400000 */
[----:B----4-:R-:W-:Y:S01]  /*0d90*/  FMUL R35, R30, R35 ;  /* 0x000000231e237220 */ /* 0x010fe20000400000 */
[----:B------:R-:W-:-:S04]  /*0da0*/  FADD R30, -R26, 1 ;  /* 0x3f8000001a1e7421 */ /* 0x000fc80000000100 */
[----:B------:R-:W-:-:S04]  /*0db0*/  FMUL R29, R29, R30 ;  /* 0x0000001e1d1d7220 */ /* 0x000fc80000400000 */
[C---:B-----5:R-:W-:Y:S01]  /*0dc0*/  FFMA R34, R29.reuse, R34, R31 ;  /* 0x000000221d227223 */ /* 0x060fe2000000001f */
[C---:B------:R-:W-:Y:S02]  /*0dd0*/  FFMA R31, R29.reuse, R36, R35 ;  /* 0x000000241d1f7223 */ /* 0x040fe40000000023 */
[----:B------:R-:W2:Y:S04]  /*0de0*/  LDG.E.CONSTANT R36, desc[UR4][R6.64+0x4] ;  /* 0x0000040406247981 */ /* 0x000ea8000c1e9900 */
[----:B------:R0:W3:Y:S01]  /*0df0*/  LDG.E.CONSTANT R35, desc[UR4][R6.64+0xc] ;  /* 0x00000c0406237981 */ /* 0x0000e2000c1e9900 */
[C---:B------:R-:W-:Y:S01]  /*0e00*/  FFMA R24, R29.reuse, R24, R32 ;  /* 0x000000181d187223 */ /* 0x040fe20000000020 */
[----:B------:R-:W-:Y:S02]  /*0e10*/  FFMA R37, R29, R25, R28 ;  /* 0x000000191d257223 */ /* 0x000fe4000000001c */
[----:B------:R-:W4:Y:S04]  /*0e20*/  LDG.E.CONSTANT R29, desc[UR4][R4.64+0xc] ;  /* 0x00000c04041d7981 */ /* 0x000f28000c1e9900 */
[----:B------:R-:W5:Y:S04]  /*0e30*/  LDG.E.CONSTANT R32, desc[UR4][R4.64+0x4] ;  /* 0x0000040404207981 */ /* 0x000f68000c1e9900 */
[----:B------:R-:W5:Y:S04]  /*0e40*/  LDG.E.CONSTANT R28, desc[UR4][R4.64] ;  /* 0x00000004041c7981 */ /* 0x000f68000c1e9900 */
[----:B------:R1:W5:Y:S01]  /*0e50*/  LDG.E.CONSTANT R25, desc[UR4][R4.64+0x8] ;  /* 0x0000080404197981 */ /* 0x000362000c1e9900 */
[----:B0-----:R-:W-:Y:S01]  /*0e60*/  FMUL R6, R23, R30 ;  /* 0x0000001e17067220 */ /* 0x001fe20000400000 */
[----:B------:R-:W-:-:S03]  /*0e70*/  FFMA.SAT R30, R13, -3.1099998950958251953, R8 ;  /* 0xc0470a3d0d1e7823 */ /* 0x000fc60000002008 */
[----:B------:R-:W-:Y:S01]  /*0e80*/  FFMA R34, R6, R27, R34 ;  /* 0x0000001b06227223 */ /* 0x000fe20000000022 */
[----:B------:R-:W-:-:S04]  /*0e90*/  FFMA R27, R11, R30, -0.5 ;  /* 0xbf0000000b1b7423 */ /* 0x000fc8000000001e */
[----:B------:R-:W0:Y:S01]  /*0ea0*/  F2I.FLOOR.NTZ R30, R27 ;  /* 0x0000001b001e7305 */ /* 0x000e220000207100 */
[C---:B------:R-:W-:Y:S01]  /*0eb0*/  FFMA R24, R6.reuse, R33, R24 ;  /* 0x0000002106187223 */ /* 0x040fe20000000018 */
[----:B------:R-:W-:Y:S01]  /*0ec0*/  FFMA.SAT R8, R13, 3.1099998950958251953, R8 ;  /* 0x40470a3d0d087823 */ /* 0x000fe20000002008 */
[----:B--2---:R-:W-:Y:S01]  /*0ed0*/  FFMA R7, R6, R36, R31 ;  /* 0x0000002406077223 */ /* 0x004fe2000000001f */
[----:B0-----:R-:W-:-:S05]  /*0ee0*/  VIADDMNMX.RELU R31, R30, 0x1, R18, PT ;  /* 0x000000011e1f7846 */ /* 0x001fca0003801112 */
[----:B------:R-:W-:Y:S02]  /*0ef0*/  IMAD R33, R14, UR6, R31 ;  /* 0x000000060e217c24 */ /* 0x000fe4000f8e021f */
[----:B---3--:R-:W-:Y:S01]  /*0f00*/  FFMA R6, R6, R35, R37 ;  /* 0x0000002306067223 */ /* 0x008fe20000000025 */
[----:B------:R-:W-:Y:S02]  /*0f10*/  FMUL R35, R23, R26 ;  /* 0x0000001a17237220 */ /* 0x000fe40000400000 */
[----:B-1----:R-:W-:Y:S02]  /*0f20*/  SHF.L.U32 R5, R33, 0x2, RZ ;  /* 0x0000000221057819 */ /* 0x002fe400000006ff */
[----:B------:R-:W-:Y:S01]  /*0f30*/  VIMNMX.RELU R33, PT, PT, R30, R18, PT ;  /* 0x000000121e217248 */ /* 0x000fe20003fe1100 */
[----:B----4-:R-:W-:Y:S02]  /*0f40*/  FFMA R26, R35, R29, R6 ;  /* 0x0000001d231a7223 */ /* 0x010fe40000000006 */
[----:B------:R-:W-:-:S04]  /*0f50*/  IMAD.WIDE R4, R5, 0x4, R2 ;  /* 0x0000000405047825 */ /* 0x000fc800078e0202 */
[----:B------:R-:W-:Y:S02]  /*0f60*/  IMAD R6, R14, UR6, R33 ;  /* 0x000000060e067c24 */ /* 0x000fe4000f8e0221 */
[C---:B-----5:R-:W-:Y:S01]  /*0f70*/  FFMA R32, R35.reuse, R32, R7 ;  /* 0x0000002023207223 */ /* 0x060fe20000000007 */
[C---:B------:R-:W-:Y:S01]  /*0f80*/  FFMA R28, R35.reuse, R28, R34 ;  /* 0x0000001c231c7223 */ /* 0x040fe20000000022 */
[----:B------:R-:W-:Y:S01]  /*0f90*/  FFMA R24, R35, R25, R24 ;  /* 0x0000001923187223 */ /* 0x000fe20000000018 */
[----:B------:R-:W2:Y:S01]  /*0fa0*/  LDG.E.CONSTANT R34, desc[UR4][R4.64+0x4] ;  /* 0x0000040404227981 */ /* 0x000ea2000c1e9900 */
[----:B------:R-:W-:-:S03]  /*0fb0*/  SHF.L.U32 R7, R6, 0x2, RZ ;  /* 0x0000000206077819 */ /* 0x000fc600000006ff */
[----:B------:R-:W3:Y:S02]  /*0fc0*/  LDG.E.CONSTANT R25, desc[UR4][R4.64] ;  /* 0x0000000404197981 */ /* 0x000ee4000c1e9900 */
[----:B------:R-:W-:Y:S02]  /*0fd0*/  IMAD.WIDE R6, R7, 0x4, R2 ;  /* 0x0000000407067825 */ /* 0x000fe400078e0202 */
[----:B------:R-:W4:Y:S04]  /*0fe0*/  LDG.E.CONSTANT R29, desc[UR4][R4.64+0x8] ;  /* 0x00000804041d7981 */ /* 0x000f28000c1e9900 */
[----:B------:R2:W5:Y:S04]  /*0ff0*/  LDG.E.CONSTANT R35, desc[UR4][R4.64+0xc] ;  /* 0x00000c0404237981 */ /* 0x000568000c1e9900 */
[----:B------:R-:W5:Y:S04]  /*1000*/  LDG.E.CONSTANT R13, desc[UR4][R6.64] ;  /* 0x00000004060d7981 */ /* 0x000f68000c1e9900 */
[----:B------:R-:W5:Y:S01]  /*1010*/  LDG.E.CONSTANT R36, desc[UR4][R6.64+0x4] ;  /* 0x0000040406247981 */ /* 0x000f62000c1e9900 */
[----:B------:R-:W-:-:S05]  /*1020*/  I2FP.F32.S32 R30, R30 ;  /* 0x0000001e001e7245 */ /* 0x000fca0000201400 */
[----:B------:R-:W-:Y:S01]  /*1030*/  FADD R30, R27, -R30 ;  /* 0x8000001e1b1e7221 */ /* 0x000fe20000000000 */
[----:B------:R-:W-:-:S04]  /*1040*/  FADD R27, -R23, 1 ;  /* 0x3f800000171b7421 */ /* 0x000fc80000000100 */
[----:B------:R-:W-:Y:S01]  /*1050*/  FMUL R37, R27, R30 ;  /* 0x0000001e1b257220 */ /* 0x000fe20000400000 */
[----:B------:R-:W-:-:S03]  /*1060*/  IMAD R33, R16, UR6, R33 ;  /* 0x0000000610217c24 */ /* 0x000fc6000f8e0221 */
[C---:B--2---:R-:W-:Y:S01]  /*1070*/  FMUL R5, R37.reuse, R34 ;  /* 0x0000002225057220 */ /* 0x044fe20000400000 */
[----:B------:R-:W-:Y:S01]  /*1080*/  FADD R34, -R30, 1 ;  /* 0x3f8000001e227421 */ /* 0x000fe20000000100 */
[----:B---3--:R-:W-:-:S03]  /*1090*/  FMUL R25, R37, R25 ;  /* 0x0000001925197220 */ /* 0x008fc60000400000 */
[----:B------:R-:W-:Y:S01]  /*10a0*/  FMUL R27, R27, R34 ;  /* 0x000000221b1b7220 */ /* 0x000fe20000400000 */
[C---:B----4-:R-:W-:Y:S01]  /*10b0*/  FMUL R29, R37.reuse, R29 ;  /* 0x0000001d251d7220 */ /* 0x050fe20000400000 */
[----:B-----5:R-:W-:Y:S02]  /*10c0*/  FMUL R35, R37, R35 ;  /* 0x0000002325237220 */ /* 0x020fe40000400000 */
[----:B------:R-:W2:Y:S01]  /*10d0*/  LDG.E.CONSTANT R37, desc[UR4][R6.64+0xc] ;  /* 0x00000c0406257981 */ /* 0x000ea2000c1e9900 */
[----:B------:R-:W-:-:S03]  /*10e0*/  FFMA R13, R27, R13, R25 ;  /* 0x0000000d1b0d7223 */ /* 0x000fc60000000019 */
[----:B------:R0:W3:Y:S01]  /*10f0*/  LDG.E.CONSTANT R25, desc[UR4][R6.64+0x8] ;  /* 0x0000080406197981 */ /* 0x0000e2000c1e9900 */
[----:B------:R-:W-:Y:S01]  /*1100*/  FFMA R36, R27, R36, R5 ;  /* 0x000000241b247223 */ /* 0x000fe20000000005 */
[----:B------:R-:W-:-:S05]  /*1110*/  SHF.L.U32 R5, R33, 0x2, RZ ;  /* 0x0000000221057819 */ /* 0x000fca00000006ff */
[----:B------:R-:W-:-:S05]  /*1120*/  IMAD.WIDE R4, R5, 0x4, R2 ;  /* 0x0000000405047825 */ /* 0x000fca00078e0202 */
[----:B------:R-:W4:Y:S04]  /*1130*/  LDG.E.CONSTANT R6, desc[UR4][R4.64] ;  /* 0x0000000404067981 */ /* 0x000f28000c1e9900 */
[----:B------:R-:W5:Y:S01]  /*1140*/  LDG.E.CONSTANT R33, desc[UR4][R4.64+0x4] ;  /* 0x0000040404217981 */ /* 0x000f62000c1e9900 */
[----:B------:R-:W-:Y:S02]  /*1150*/  IMAD R31, R16, UR6, R31 ;  /* 0x00000006101f7c24 */ /* 0x000fe4000f8e021f */
[----:B------:R-:W-:-:S03]  /*1160*/  FMUL R34, R23, R34 ;  /* 0x0000002217227220 */ /* 0x000fc60000400000 */
[----:B0-----:R-:W-:Y:S01]  /*1170*/  SHF.L.U32 R7, R31, 0x2, RZ ;  /* 0x000000021f077819 */ /* 0x001fe200000006ff */
[----:B------:R-:W-:Y:S01]  /*1180*/  FFMA R8, R11, R8, -0.5 ;  /* 0xbf0000000b087423 */ /* 0x000fe20000000008 */
[C---:B--2---:R-:W-:Y:S01]  /*1190*/  FFMA R35, R27.reuse, R37, R35 ;  /* 0x000000251b237223 */ /* 0x044fe20000000023 */
[----:B---3--:R-:W-:Y:S02]  /*11a0*/  FFMA R25, R27, R25, R29 ;  /* 0x000000191b197223 */ /* 0x008fe4000000001d */
[----:B------:R-:W2:Y:S04]  /*11b0*/  LDG.E.CONSTANT R27, desc[UR4][R4.64+0x8] ;  /* 0x00000804041b7981 */ /* 0x000ea8000c1e9900 */
[----:B------:R0:W3:Y:S01]  /*11c0*/  LDG.E.CONSTANT R29, desc[UR4][R4.64+0xc] ;  /* 0x00000c04041d7981 */ /* 0x0000e2000c1e9900 */
[----:B----4-:R-:W-:Y:S01]  /*11d0*/  FFMA R13, R34, R6, R13 ;  /* 0x00000006220d7223 */ /* 0x010fe2000000000d */
[----:B------:R-:W-:-:S04]  /*11e0*/  IMAD.WIDE R6, R7, 0x4, R2 ;  /* 0x0000000407067825 */ /* 0x000fc800078e0202 */
[----:B-----5:R-:W-:Y:S02]  /*11f0*/  FFMA R33, R34, R33, R36 ;  /* 0x0000002122217223 */ /* 0x020fe40000000024 */
[----:B------:R-:W4:Y:S04]  /*1200*/  LDG.E.CONSTANT R36, desc[UR4][R6.64] ;  /* 0x0000000406247981 */ /* 0x000f28000c1e9900 */
[----:B------:R-:W5:Y:S04]  /*1210*/  LDG.E.CONSTANT R31, desc[UR4][R6.64+0x4] ;  /* 0x00000404061f7981 */ /* 0x000f68000c1e9900 */
[----:B------:R-:W5:Y:S04]  /*1220*/  LDG.E.CONSTANT R11, desc[UR4][R6.64+0x8] ;  /* 0x00000804060b7981 */ /* 0x000f68000c1e9900 */
[----:B------:R1:W5:Y:S01]  /*1230*/  LDG.E.CONSTANT R37, desc[UR4][R6.64+0xc] ;  /* 0x00000c0406257981 */ /* 0x000362000c1e9900 */
[----:B0-----:R-:W0:Y:S01]  /*1240*/  F2I.FLOOR.NTZ R5, R8 ;  /* 0x0000000800057305 */ /* 0x001e220000207100 */
[----:B------:R-:W-:Y:S01]  /*1250*/  FADD R28, R15, R28 ;  /* 0x0000001c0f1c7221 */ /* 0x000fe20000000000 */
[----:B------:R-:W-:-:S02]  /*1260*/  IMAD R9, R10, UR6, R9 ;  /* 0x000000060a097c24 */ /* 0x000fc4000f8e0209 */
[----:B------:R-:W-:Y:S01]  /*1270*/  FMUL R30, R23, R30 ;  /* 0x0000001e171e7220 */ /* 0x000fe20000400000 */
[----:B------:R-:W-:-:S04]  /*1280*/  FMUL R28, R28, 0.328125 ;  /* 0x3ea800001c1c7820 */ /* 0x000fc80000400000 */
[----:B------:R-:W-:Y:S01]  /*1290*/  FFMA R22, R22, 0.2734375, R28 ;  /* 0x3e8c000016167823 */ /* 0x000fe2000000001c */
[----:B------:R-:W-:Y:S01]  /*12a0*/  FADD R21, R21, R32 ;  /* 0x0000002015157221 */ /* 0x000fe20000000000 */
[C---:B--2---:R-:W-:Y:S01]  /*12b0*/  FFMA R25, R34.reuse, R27, R25 ;  /* 0x0000001b22197223 */ /* 0x044fe20000000019 */
[C---:B0-----:R-:W-:Y:S01]  /*12c0*/  VIADDMNMX.RELU R27, R5.reuse, 0x1, R18, PT ;  /* 0x00000001051b7846 */ /* 0x041fe20003801112 */
[----:B---3--:R-:W-:Y:S01]  /*12d0*/  FFMA R34, R34, R29, R35 ;  /* 0x0000001d22227223 */ /* 0x008fe20000000023 */
[----:B------:R-:W-:Y:S02]  /*12e0*/  VIMNMX.RELU R29, PT, PT, R5, R18, PT ;  /* 0x00000012051d7248 */ /* 0x000fe40003fe1100 */
[----:B------:R-:W-:Y:S01]  /*12f0*/  I2FP.F32.S32 R35, R5 ;  /* 0x0000000500237245 */ /* 0x000fe20000201400 */
[C---:B------:R-:W-:Y:S02]  /*1300*/  IMAD R5, R14.reuse, UR6, R27 ;  /* 0x000000060e057c24 */ /* 0x040fe4000f8e021b */
[----:B------:R-:W-:-:S02]  /*1310*/  IMAD R4, R14, UR6, R29 ;  /* 0x000000060e047c24 */ /* 0x000fc4000f8e021d */
[----:B------:R-:W-:Y:S01]  /*1320*/  FADD R35, R8, -R35 ;  /* 0x8000002308237221 */ /* 0x000fe20000000000 */
[----:B------:R-:W-:Y:S01]  /*1330*/  SHF.L.U32 R5, R5, 0x2, RZ ;  /* 0x0000000205057819 */ /* 0x000fe200000006ff */
[----:B------:R-:W-:Y:S02]  /*1340*/  IMAD R18, R16, UR6, R29 ;  /* 0x0000000610127c24 */ /* 0x000fe4000f8e021d */
[----:B------:R-:W-:Y:S01]  /*1350*/  FADD R14, -R23, 1 ;  /* 0x3f800000170e7421 */ /* 0x000fe20000000100 */
[----:B-1----:R-:W-:Y:S01]  /*1360*/  FADD R6, -R35, 1 ;  /* 0x3f80000023067421 */ /* 0x002fe20000000100 */
[----:B------:R-:W-:Y:S01]  /*1370*/  SHF.L.U32 R7, R4, 0x2, RZ ;  /* 0x0000000204077819 */ /* 0x000fe200000006ff */
[----:B------:R-:W-:-:S04]  /*1380*/  IMAD.WIDE R4, R5, 0x4, R2 ;  /* 0x0000000405047825 */ /* 0x000fc800078e0202 */
[CC--:B------:R-:W-:Y:S01]  /*1390*/  FMUL R10, R23.reuse, R35.reuse ;  /* 0x00000023170a7220 */ /* 0x0c0fe20000400000 */
[C---:B------:R-:W-:Y:S01]  /*13a0*/  FMUL R8, R14.reuse, R35 ;  /* 0x000000230e087220 */ /* 0x040fe20000400000 */
[-C--:B------:R-:W-:Y:S01]  /*13b0*/  FMUL R14, R14, R6.reuse ;  /* 0x000000060e0e7220 */ /* 0x080fe20000400000 */
[----:B------:R-:W-:Y:S02]  /*13c0*/  IMAD R16, R16, UR6, R27 ;  /* 0x0000000610107c24 */ /* 0x000fe4000f8e021b */
[----:B------:R-:W-:Y:S01]  /*13d0*/  FMUL R23, R23, R6 ;  /* 0x0000000617177220 */ /* 0x000fe20000400000 */
[----:B------:R-:W-:Y:S01]  /*13e0*/  SHF.L.U32 R29, R18, 0x2, RZ ;  /* 0x00000002121d7819 */ /* 0x000fe200000006ff */
[----:B------:R-:W-:Y:S01]  /*13f0*/  IMAD.WIDE R6, R7, 0x4, R2 ;  /* 0x0000000407067825 */ /* 0x000fe200078e0202 */
[----:B------:R-:W2:Y:S01]  /*1400*/  LDG.E.CONSTANT R27, desc[UR4][R4.64] ;  /* 0x00000004041b7981 */ /* 0x000ea2000c1e9900 */
[----:B------:R-:W-:Y:S02]  /*1410*/  SHF.L.U32 R16, R16, 0x2, RZ ;  /* 0x0000000210107819 */ /* 0x000fe400000006ff */
[C---:B----4-:R-:W-:Y:S01]  /*1420*/  FFMA R13, R30.reuse, R36, R13 ;  /* 0x000000241e0d7223 */ /* 0x050fe2000000000d */
[C---:B-----5:R-:W-:Y:S01]  /*1430*/  FFMA R31, R30.reuse, R31, R33 ;  /* 0x0000001f1e1f7223 */ /* 0x060fe20000000021 */
[C---:B------:R-:W-:Y:S01]  /*1440*/  FFMA R11, R30.reuse, R11, R25 ;  /* 0x0000000b1e0b7223 */ /* 0x040fe20000000019 */
[----:B------:R-:W-:Y:S01]  /*1450*/  FFMA R34, R30, R37, R34 ;  /* 0x000000251e227223 */ /* 0x000fe20000000022 */
[--C-:B------:R-:W-:Y:S01]  /*1460*/  IMAD.WIDE R28, R29, 0x4, R2.reuse ;  /* 0x000000041d1c7825 */ /* 0x100fe200078e0202 */
[----:B------:R-:W3:Y:S04]  /*1470*/  LDG.E.CONSTANT R30, desc[UR4][R6.64] ;  /* 0x00000004061e7981 */ /* 0x000ee8000c1e9900 */
[----:B------:R-:W4:Y:S01]  /*1480*/  LDG.E.CONSTANT R33, desc[UR4][R4.64+0x4] ;  /* 0x0000040404217981 */ /* 0x000f22000c1e9900 */
[----:B------:R-:W-:-:S03]  /*1490*/  IMAD.WIDE R2, R16, 0x4, R2 ;  /* 0x0000000410027825 */ /* 0x000fc600078e0202 */
[----:B------:R-:W5:Y:S04]  /*14a0*/  LDG.E.CONSTANT R25, desc[UR4][R4.64+0x8] ;  /* 0x0000080404197981 */ /* 0x000f68000c1e9900 */
[----:B------:R0:W5:Y:S04]  /*14b0*/  LDG.E.CONSTANT R35, desc[UR4][R4.64+0xc] ;  /* 0x00000c0404237981 */ /* 0x000168000c1e9900 */
[----:B------:R-:W5:Y:S04]  /*14c0*/  LDG.E.CONSTANT R32, desc[UR4][R28.64] ;  /* 0x000000041c207981 */ /* 0x000f68000c1e9900 */
[----:B------:R-:W5:Y:S04]  /*14d0*/  LDG.E.CONSTANT R37, desc[UR4][R6.64+0x4] ;  /* 0x0000040406257981 */ /* 0x000f68000c1e9900 */
[----:B------:R-:W5:Y:S04]  /*14e0*/  LDG.E.CONSTANT R15, desc[UR4][R6.64+0x8] ;  /* 0x00000804060f7981 */ /* 0x000f68000c1e9900 */
[----:B------:R-:W5:Y:S01]  /*14f0*/  LDG.E.CONSTANT R36, desc[UR4][R6.64+0xc] ;  /* 0x00000c0406247981 */ /* 0x000f62000c1e9900 */
[----:B0-----:R-:W-:-:S03]  /*1500*/  FADD R4, R19, R24 ;  /* 0x0000001813047221 */ /* 0x001fc60000000000 */
[----:B------:R-:W5:Y:S04]  /*1510*/  LDG.E.CONSTANT R18, desc[UR4][R28.64+0x4] ;  /* 0x000004041c127981 */ /* 0x000f68000c1e9900 */
[----:B------:R-:W5:Y:S04]  /*1520*/  LDG.E.CONSTANT R16, desc[UR4][R28.64+0x8] ;  /* 0x000008041c107981 */ /* 0x000f68000c1e9900 */
[----:B------:R-:W5:Y:S04]  /*1530*/  LDG.E.CONSTANT R7, desc[UR4][R2.64] ;  /* 0x0000000402077981 */ /* 0x000f68000c1e9900 */
[----:B------:R-:W5:Y:S04]  /*1540*/  LDG.E.CONSTANT R6, desc[UR4][R28.64+0xc] ;  /* 0x00000c041c067981 */ /* 0x000f68000c1e9900 */
[----:B------:R-:W5:Y:S04]  /*1550*/  LDG.E.CONSTANT R24, desc[UR4][R2.64+0x4] ;  /* 0x0000040402187981 */ /* 0x000f68000c1e9900 */
[----:B------:R-:W5:Y:S04]  /*1560*/  LDG.E.CONSTANT R19, desc[UR4][R2.64+0x8] ;  /* 0x0000080402137981 */ /* 0x000f68000c1e9900 */
[----:B------:R5:W5:Y:S01]  /*1570*/  LDG.E.CONSTANT R3, desc[UR4][R2.64+0xc] ;  /* 0x00000c0402037981 */ /* 0x000b62000c1e9900 */
[----:B------:R-:W-:Y:S01]  /*1580*/  FMUL R5, R4, 0.328125 ;  /* 0x3ea8000004057820 */ /* 0x000fe20000400000 */
[----:B------:R-:W-:-:S03]  /*1590*/  FADD R17, R17, R26 ;  /* 0x0000001a11117221 */ /* 0x000fc60000000000 */
[----:B------:R-:W-:Y:S02]  /*15a0*/  FFMA R20, R20, 0.2734375, R5 ;  /* 0x3e8c000014147823 */ /* 0x000fe40000000005 */
[----:B------:R-:W0:Y:S01]  /*15b0*/  LDC.64 R4, c[0x0][0x388] ;  /* 0x0000e200ff047b82 */ /* 0x000e220000000a00 */
[----:B------:R-:W-:-:S04]  /*15c0*/  FMUL R17, R17, 0.328125 ;  /* 0x3ea8000011117820 */ /* 0x000fc80000400000 */
[----:B------:R-:W-:Y:S01]  /*15d0*/  FFMA R12, R12, 0.2734375, R17 ;  /* 0x3e8c00000c0c7823 */ /* 0x000fe20000000011 */
[----:B------:R-:W-:Y:S01]  /*15e0*/  FMUL R21, R21, 0.328125 ;  /* 0x3ea8000015157820 */ /* 0x000fe20000400000 */
[----:B------:R-:W-:-:S03]  /*15f0*/  SHF.L.U32 R9, R9, 0x2, RZ ;  /* 0x0000000209097819 */ /* 0x000fc600000006ff */
[----:B------:R-:W-:Y:S02]  /*1600*/  FFMA R0, R0, 0.2734375, R21 ;  /* 0x3e8c000000007823 */ /* 0x000fe40000000015 */
[----:B0-----:R-:W-:-:S04]  /*1610*/  IMAD.WIDE R4, R9, 0x4, R4 ;  /* 0x0000000409047825 */ /* 0x001fc800078e0204 */
[----:B--2---:R-:W-:-:S04]  /*1620*/  FMUL R27, R8, R27 ;  /* 0x0000001b081b7220 */ /* 0x004fc80000400000 */
[----:B---3--:R-:W-:Y:S01]  /*1630*/  FFMA R30, R14, R30, R27 ;  /* 0x0000001e0e1e7223 */ /* 0x008fe2000000001b */
[C---:B----4-:R-:W-:Y:S01]  /*1640*/  FMUL R33, R8.reuse, R33 ;  /* 0x0000002108217220 */ /* 0x050fe20000400000 */
[C---:B-----5:R-:W-:Y:S01]  /*1650*/  FMUL R2, R8.reuse, R25 ;  /* 0x0000001908027220 */ /* 0x060fe20000400000 */
[----:B------:R-:W-:Y:S01]  /*1660*/  FMUL R35, R8, R35 ;  /* 0x0000002308237220 */ /* 0x000fe20000400000 */
[----:B------:R-:W-:Y:S01]  /*1670*/  FFMA R17, R23, R32, R30 ;  /* 0x0000002017117223 */ /* 0x000fe2000000001e */
[C---:B------:R-:W-:Y:S01]  /*1680*/  FFMA R8, R14.reuse, R37, R33 ;  /* 0x000000250e087223 */ /* 0x040fe20000000021 */
[C---:B------:R-:W-:Y:S01]  /*1690*/  FFMA R15, R14.reuse, R15, R2 ;  /* 0x0000000f0e0f7223 */ /* 0x040fe20000000002 */
[----:B------:R-:W-:-:S03]  /*16a0*/  FFMA R35, R14, R36, R35 ;  /* 0x000000240e237223 */ /* 0x000fc60000000023 */
[C---:B------:R-:W-:Y:S01]  /*16b0*/  FFMA R16, R23.reuse, R16, R15 ;  /* 0x0000001017107223 */ /* 0x040fe2000000000f */
[----:B------:R-:W-:Y:S01]  /*16c0*/  FFMA R2, R10, R7, R17 ;  /* 0x000000070a027223 */ /* 0x000fe20000000011 */
[C---:B------:R-:W-:Y:S01]  /*16d0*/  FFMA R7, R23.reuse, R18, R8 ;  /* 0x0000001217077223 */ /* 0x040fe20000000008 */
[----:B------:R-:W-:-:S03]  /*16e0*/  FFMA R6, R23, R6, R35 ;  /* 0x0000000617067223 */ /* 0x000fc60000000023 */
[C---:B------:R-:W-:Y:S01]  /*16f0*/  FFMA R24, R10.reuse, R24, R7 ;  /* 0x000000180a187223 */ /* 0x040fe20000000007 */
[C---:B------:R-:W-:Y:S01]  /*1700*/  FFMA R16, R10.reuse, R19, R16 ;  /* 0x000000130a107223 */ /* 0x040fe20000000010 */
[----:B------:R-:W-:Y:S02]  /*1710*/  FADD R13, R13, R2 ;  /* 0x000000020d0d7221 */ /* 0x000fe40000000000 */
[----:B------:R-:W-:Y:S01]  /*1720*/  FADD R31, R31, R24 ;  /* 0x000000181f1f7221 */ /* 0x000fe20000000000 */
[----:B------:R-:W-:Y:S01]  /*1730*/  FADD R11, R11, R16 ;  /* 0x000000100b0b7221 */ /* 0x000fe20000000000 */
[----:B------:R-:W-:-:S04]  /*1740*/  FFMA R3, R10, R3, R6 ;  /* 0x000000030a037223 */ /* 0x000fc80000000006 */
[----:B------:R-:W-:Y:S01]  /*1750*/  FADD R3, R34, R3 ;  /* 0x0000000322037221 */ /* 0x000fe20000000000 */
[----:B------:R-:W-:Y:S01]  /*1760*/  FFMA R13, R13, 0.03515625, R22 ;  /* 0x3d1000000d0d7823 */ /* 0x000fe20000000016 */
[----:B------:R-:W-:Y:S01]  /*1770*/  FFMA R31, R31, 0.03515625, R0 ;  /* 0x3d1000001f1f7823 */ /* 0x000fe20000000000 */
[----:B------:R-:W-:Y:S01]  /*1780*/  FFMA R11, R11, 0.03515625, R20 ;  /* 0x3d1000000b0b7823 */ /* 0x000fe20000000014 */
[----:B------:R-:W-:Y:S02]  /*1790*/  FFMA R3, R3, 0.03515625, R12 ;  /* 0x3d10000003037823 */ /* 0x000fe4000000000c */
[----:B------:R-:W-:Y:S04]  /*17a0*/  STG.E desc[UR4][R4.64], R13 ;  /* 0x0000000d04007986 */ /* 0x000fe8000c101904 */
[----:B------:R-:W-:Y:S04]  /*17b0*/  STG.E desc[UR4][R4.64+0x4], R31 ;  /* 0x0000041f04007986 */ /* 0x000fe8000c101904 */
[----:B------:R-:W-:Y:S04]  /*17c0*/  STG.E desc[UR4][R4.64+0x8], R11 ;  /* 0x0000080b04007986 */ /* 0x000fe8000c101904 */
[----:B------:R-:W-:Y:S01]  /*17d0*/  STG.E desc[UR4][R4.64+0xc], R3 ;  /* 0x00000c0304007986 */ /* 0x000fe2000c101904 */
[----:B------:R-:W-:Y:S05]  /*17e0*/  EXIT ;  /* 0x000000000000794d */ /* 0x000fea0003800000 */
        .weak           $__internal_5_$__cuda_sm20_rcp_rn_f32_slowpath
        .type           $__internal_5_$__cuda_sm20_rcp_rn_f32_slowpath,@function
        .size           $__internal_5_$__cuda_sm20_rcp_rn_f32_slowpath,($__internal_6_$__cuda_sm3x_div_rn_noftz_f32_slowpath - $__internal_5_$__cuda_sm20_rcp_rn_f32_slowpath)
$__internal_5_$__cuda_sm20_rcp_rn_f32_slowpath:
[----:B------:R-:W-:-:S04]  /*17f0*/  SHF.L.U32 R0, R11, 0x1, RZ ;  /* 0x000000010b007819 */ /* 0x000fc800000006ff */
[----:B------:R-:W-:Y:S02]  /*1800*/  SHF.R.U32.HI R5, RZ, 0x18, R0 ;  /* 0x00000018ff057819 */ /* 0x000fe40000011600 */
[----:B------:R-:W-:Y:S02]  /*1810*/  MOV R0, R11 ;  /* 0x0000000b00007202 */ /* 0x000fe40000000f00 */
[----:B------:R-:W-:-:S13]  /*1820*/  ISETP.NE.U32.AND P0, PT, R5, RZ, PT ;  /* 0x000000ff0500720c */ /* 0x000fda0003f05070 */
[----:B------:R-:W-:Y:S05]  /*1830*/  @P0 BRA `(.L_x_216) ;  /* 0x00000000002c0947 */ /* 0x000fea0003800000 */
[----:B------:R-:W-:-:S04]  /*1840*/  SHF.L.U32 R5, R0, 0x1, RZ ;  /* 0x0000000100057819 */ /* 0x000fc800000006ff */
[----:B------:R-:W-:-:S13]  /*1850*/  ISETP.NE.AND P0, PT, R5, RZ, PT ;  /* 0x000000ff0500720c */ /* 0x000fda0003f05270 */
[----:B------:R0:W1:Y:S01]  /*1860*/  @!P0 MUFU.RCP R5, R0 ;  /* 0x0000000000058308 */ /* 0x0000620000001000 */
[----:B------:R-:W-:Y:S05]  /*1870*/  @!P0 BRA `(.L_x_217) ;  /* 0x0000000000a48947 */ /* 0x000fea0003800000 */
[----:B------:R-:W-:-:S04]  /*1880*/  FFMA R6, R0, 1.84467440737095516160e+19, RZ ;  /* 0x5f80000000067823 */ /* 0x000fc800000000ff */
[----:B-1----:R-:W0:Y:S02]  /*1890*/  MUFU.RCP R5, R6 ;  /* 0x0000000600057308 */ /* 0x002e240000001000 */
[----:B0-----:R-:W-:-:S04]  /*18a0*/  FFMA R0, R6, R5, -1 ;  /* 0xbf80000006007423 */ /* 0x001fc80000000005 */
[----:B------:R-:W-:-:S04]  /*18b0*/  FADD.FTZ R0, -R0, -RZ ;  /* 0x800000ff00007221 */ /* 0x000fc80000010100 */
[----:B------:R-:W-:-:S04]  /*18c0*/  FFMA R0, R5, R0, R5 ;  /* 0x0000000005007223 */ /* 0x000fc80000000005 */
[----:B------:R-:W-:Y:S01]  /*18d0*/  FFMA R5, R0, 1.84467440737095516160e+19, RZ ;  /* 0x5f80000000057823 */ /* 0x000fe200000000ff */
[----:B------:R-:W-:Y:S06]  /*18e0*/  BRA `(.L_x_217) ;  /* 0x0000000000887947 */ /* 0x000fec0003800000 */
.L_x_216:
        /* <DEDUP_REMOVED lines=33> */
.L_x_218:
[----:B------:R2:W3:Y:S02]  /*1b00*/  MUFU.RCP R5, R0 ;  /* 0x0000000000057308 */ /* 0x0004e40000001000 */
.L_x_217:
[----:B-1-3--:R-:W-:Y:S02]  /*1b10*/  MOV R13, R5 ;  /* 0x00000005000d7202 */ /* 0x00afe40000000f00 */
[----:B------:R-:W-:-:S04]  /*1b20*/  MOV R5, 0x0 ;  /* 0x0000000000057802 */ /* 0x000fc80000000f00 */
[----:B0-2---:R-:W-:Y:S05]  /*1b30*/  RET.REL.NODEC R4 `(HorizontalBlurKernel) ;  /* 0xffffffe404307950 */ /* 0x005fea0003c3ffff */
        .weak           $__internal_6_$__cuda_sm3x_div_rn_noftz_f32_slowpath
        .type           $__internal_6_$__cuda_sm3x_div_rn_noftz_f32_slowpath,@function
        .size           $__internal_6_$__cuda_sm3x_div_rn_noftz_f32_slowpath,(.L_x_468 - $__internal_6_$__cuda_sm3x_div_rn_noftz_f32_slowpath)
$__internal_6_$__cuda_sm3x_div_rn_noftz_f32_slowpath:
        /* <DEDUP_REMOVED lines=35> */
.L_x_220:
[----:B------:R-:W-:Y:S01]  /*1d70*/  LEA R6, R14, 0xc0800000, 0x17 ;  /* 0xc08000000e067811 */ /* 0x000fe200078eb8ff */
[----:B------:R-:W-:Y:S03]  /*1d80*/  BSSY.RECONVERGENT B2, `(.L_x_225) ;  /* 0x0000036000027945 */ /* 0x000fe60003800200 */
[----:B------:R-:W-:Y:S02]  /*1d90*/  IADD3 R6, PT, PT, -R6, R5, RZ ;  /* 0x0000000506067210 */ /* 0x000fe40007ffe1ff */
[----:B------:R-:W-:Y:S02]  /*1da0*/  IADD3 R5, PT, PT, R12, -0x7f, RZ ;  /* 0xffffff810c057810 */ /* 0x000fe40007ffe0ff */
[----:B------:R-:W0:Y:S01]  /*1db0*/  MUFU.RCP R7, R6 ;  /* 0x0000000600077308 */ /* 0x000e220000001000 */
[----:B------:R-:W-:Y:S02]  /*1dc0*/  FADD.FTZ R13, -R6, -RZ ;  /* 0x800000ff060d7221 */ /* 0x000fe40000010100 */
[C---:B------:R-:W-:Y:S01]  /*1dd0*/  IMAD R0, R5.reuse, -0x800000, R0 ;  /* 0xff80000005007824 */ /* 0x040fe200078e0200 */
        /* <DEDUP_REMOVED lines=22> */
[-CC-:B------:R-:W-:Y:S01]  /*1f40*/  FFMA.RZ R0, R16, R12.reuse, R15.reuse ;  /* 0x0000000c10007223 */ /* 0x180fe2000000c00f */
[----:B------:R-:W-:Y:S01]  /*1f50*/  IADD3 R13, PT, PT, R6, 0x20, RZ ;  /* 0x00000020060d7810 */ /* 0x000fe20007ffe0ff */
[-CC-:B------:R-:W-:Y:S01]  /*1f60*/  FFMA.RM R5, R16, R12.reuse, R15.reuse ;  /* 0x0000000c10057223 */ /* 0x180fe2000000400f */
[----:B------:R-:W-:Y:S02]  /*1f70*/  ISETP.NE.AND P2, PT, R6, RZ, PT ;  /* 0x000000ff0600720c */ /* 0x000fe40003f45270 */
        /* <DEDUP_REMOVED lines=18> */
.L_x_227:
[----:B------:R-:W-:-:S04]  /*20a0*/  LOP3.LUT R7, R7, 0x80000000, RZ, 0xc0, !PT ;  /* 0x8000000007077812 */ /* 0x000fc800078ec0ff */
[----:B------:R-:W-:Y:S01]  /*20b0*/  LOP3.LUT R7, R7, 0x7f800000, RZ, 0xfc, !PT ;  /* 0x7f80000007077812 */ /* 0x000fe200078efcff */
[----:B------:R-:W-:Y:S06]  /*20c0*/  BRA `(.L_x_228) ;  /* 0x0000000000047947 */ /* 0x000fec0003800000 */
.L_x_226:
[----:B------:R-:W-:-:S07]  /*20d0*/  LEA R7, R5, R7, 0x17 ;  /* 0x0000000705077211 */ /* 0x000fce00078eb8ff */
.L_x_228:
[----:B------:R-:W-:Y:S05]  /*20e0*/  BSYNC.RECONVERGENT B2 ;  /* 0x0000000000027941 */ /* 0x000fea0003800200 */
.L_x_225:
[----:B------:R-:W-:Y:S05]  /*20f0*/  BRA `(.L_x_229) ;  /* 0x0000000000207947 */ /* 0x000fea0003800000 */
.L_x_224:
[----:B------:R-:W-:-:S04]  /*2100*/  LOP3.LUT R0, R5, 0x80000000, R0, 0x48, !PT ;  /* 0x8000000005007812 */ /* 0x000fc800078e4800 */
[----:B------:R-:W-:Y:S01]  /*2110*/  LOP3.LUT R7, R0, 0x7f800000, RZ, 0xfc, !PT ;  /* 0x7f80000000077812 */ /* 0x000fe200078efcff */
[----:B------:R-:W-:Y:S06]  /*2120*/  BRA `(.L_x_229) ;  /* 0x0000000000147947 */ /* 0x000fec0003800000 */
.L_x_223:
[----:B------:R-:W-:Y:S01]  /*2130*/  LOP3.LUT R7, R5, 0x80000000, R0, 0x48, !PT ;  /* 0x8000000005077812 */ /* 0x000fe200078e4800 */
[----:B------:R-:W-:Y:S06]  /*2140*/  BRA `(.L_x_229) ;  /* 0x00000000000c7947 */ /* 0x000fec0003800000 */
.L_x_222:
[----:B------:R-:W0:Y:S01]  /*2150*/  MUFU.RSQ R7, -QNAN ;  /* 0xffc0000000077908 */ /* 0x000e220000001400 */
[----:B------:R-:W-:Y:S05]  /*2160*/  BRA `(.L_x_229) ;  /* 0x0000000000047947 */ /* 0x000fea0003800000 */
.L_x_221:
[----:B------:R-:W-:-:S07]  /*2170*/  FADD.FTZ R7, R0, R3 ;  /* 0x0000000300077221 */ /* 0x000fce0000010000 */
.L_x_229:
[----:B------:R-:W-:Y:S05]  /*2180*/  BSYNC.RECONVERGENT B1 ;  /* 0x0000000000017941 */ /* 0x000fea0003800200 */
.L_x_219:
[----:B------:R-:W-:Y:S01]  /*2190*/  HFMA2 R5, -RZ, RZ, 0, 0 ;  /* 0x00000000ff057431 */ /* 0x000fe200000001ff */
[----:B------:R-:W-:-:S04]  /*21a0*/  MOV R4, R2 ;  /* 0x0000000200047202 */ /* 0x000fc80000000f00 */
[----:B0-----:R-:W-:Y:S05]  /*21b0*/  RET.REL.NODEC R4 `(HorizontalBlurKernel) ;  /* 0xffffffdc04907950 */ /* 0x001fea0003c3ffff */
.L_x_230:
        /* <DEDUP_REMOVED lines=12> */
.L_x_468:


//--------------------- .text.DownsampleKernel    --------------------------
	.section	.text.DownsampleKernel,"ax",@progbits
	.align	128
        .global         DownsampleKernel
        .type           DownsampleKernel,@function
        .size           DownsampleKernel,(.L_x_470 - DownsampleKernel)
        .other          DownsampleKernel,@"STO_CUDA_ENTRY STV_DEFAULT"
DownsampleKernel:
.text.DownsampleKernel:
[----:B------:R-:W-:Y:S01]  /*0000*/  LDC R1, c[0x0][0x37c] ;  /* 0x0000df00ff017b82 */ /* 0x000fe20000000800 */
[----:B------:R-:W0:Y:S07]  /*0010*/  S2R R5, SR_TID.Y ;  /* 0x0000000000057919 */ /* 0x000e2e0000002200 */
[----:B------:R-:W1:Y:S01]  /*0020*/  LDC R3, c[0x0][0x360] ;  /* 0x0000d800ff037b82 */ /* 0x000e620000000800 */
[----:B------:R-:W2:Y:S01]  /*0030*/  LDCU UR6, c[0x0][0x3a0] ;  /* 0x00007400ff0677ac */ /* 0x000ea20008000800 */
[----:B------:R-:W1:Y:S01]  /*0040*/  S2R R2, SR_TID.X ;  /* 0x0000000000027919 */ /* 0x000e620000002100 */
[----:B------:R-:W3:Y:S05]  /*0050*/  LDCU UR7, c[0x0][0x39c] ;  /* 0x00007380ff0777ac */ /* 0x000eea0008000800 */
[----:B------:R-:W0:Y:S08]  /*0060*/  S2UR UR5, SR_CTAID.Y ;  /* 0x00000000000579c3 */ /* 0x000e300000002600 */
[----:B------:R-:W0:Y:S08]  /*0070*/  LDC R0, c[0x0][0x364] ;  /* 0x0000d900ff007b82 */ /* 0x000e300000000800 */
[----:B------:R-:W1:Y:S01]  /*0080*/  S2UR UR4, SR_CTAID.X ;  /* 0x00000000000479c3 */ /* 0x000e620000002500 */
[----:B0-----:R-:W-:-:S05]  /*0090*/  IMAD R0, R0, UR5, R5 ;  /* 0x0000000500007c24 */ /* 0x001fca000f8e0205 */
[----:B--2---:R-:W-:Y:S01]  /*00a0*/  ISETP.GE.AND P0, PT, R0, UR6, PT ;  /* 0x0000000600007c0c */ /* 0x004fe2000bf06270 */
[----:B-1----:R-:W-:-:S05]  /*00b0*/  IMAD R3, R3, UR4, R2 ;  /* 0x0000000403037c24 */ /* 0x002fca000f8e0202 */
[----:B---3--:R-:W-:-:S13]  /*00c0*/  ISETP.GE.OR P0, PT, R3, UR7, P0 ;  /* 0x0000000703007c0c */ /* 0x008fda0008706670 */
        /* <DEDUP_REMOVED lines=14> */
[----:B------:R-:W-:Y:S05]  /*01b0*/  CALL.REL.NOINC `($__internal_8_$__cuda_sm3x_div_rn_noftz_f32_slowpath) ;  /* 0x0000003800e87944 */ /* 0x000fea0003c00000 */
[----:B------:R-:W-:-:S07]  /*01c0*/  MOV R2, R9 ;  /* 0x0000000900027202 */ /* 0x000fce0000000f00 */
.L_x_232:
[----:B------:R-:W-:Y:S05]  /*01d0*/  BSYNC.RECONVERGENT B0 ;  /* 0x0000000000007941 */ /* 0x000fea0003800200 */
.L_x_231:
        /* <DEDUP_REMOVED lines=15> */
[----:B------:R-:W-:Y:S05]  /*02d0*/  CALL.REL.NOINC `($__internal_8_$__cuda_sm3x_div_rn_noftz_f32_slowpath) ;  /* 0x0000003800a07944 */ /* 0x000fea0003c00000 */
[----:B------:R-:W-:-:S07]  /*02e0*/  IMAD.MOV.U32 R5, RZ, RZ, R9 ;  /* 0x000000ffff057224 */ /* 0x000fce00078e0009 */
.L_x_234:
[----:B------:R-:W-:Y:S05]  /*02f0*/  BSYNC.RECONVERGENT B0 ;  /* 0x0000000000007941 */ /* 0x000fea0003800200 */
.L_x_233:
[----:B------:R-:W0:Y:S02]  /*0300*/  LDCU UR4, c[0x0][0x390] ;  /* 0x00007200ff0477ac */ /* 0x000e240008000800 */
[----:B0-----:R-:W-:-:S04]  /*0310*/  I2FP.F32.S32 R7, UR4 ;  /* 0x0000000400077c45 */ /* 0x001fc80008201400 */
[----:B------:R-:W-:-:S04]  /*0320*/  IADD3 R4, PT, PT, R7, 0x1800000, RZ ;  /* 0x0180000007047810 */ /* 0x000fc80007ffe0ff */
[----:B------:R-:W-:-:S04]  /*0330*/  LOP3.LUT R4, R4, 0x7f800000, RZ, 0xc0, !PT ;  /* 0x7f80000004047812 */ /* 0x000fc800078ec0ff */
[----:B------:R-:W-:-:S13]  /*0340*/  ISETP.GT.U32.AND P0, PT, R4, 0x1ffffff, PT ;  /* 0x01ffffff0400780c */ /* 0x000fda0003f04070 */
[----:B------:R-:W-:Y:S05]  /*0350*/  @P0 BRA `(.L_x_235) ;  /* 0x0000000000140947 */ /* 0x000fea0003800000 */
[----:B------:R-:W-:Y:S02]  /*0360*/  MOV R4, R7 ;  /* 0x0000000700047202 */ /* 0x000fe40000000f00 */
[----:B------:R-:W-:-:S07]  /*0370*/  MOV R10, 0x390 ;  /* 0x00000390000a7802 */ /* 0x000fce0000000f00 */
[----:B------:R-:W-:Y:S05]  /*0380*/  CALL.REL.NOINC `($__internal_7_$__cuda_sm20_rcp_rn_f32_slowpath) ;  /* 0x0000003400a87944 */ /* 0x000fea0003c00000 */
[----:B------:R-:W-:Y:S01]  /*0390*/  IMAD.MOV.U32 R8, RZ, RZ, R6 ;  /* 0x000000ffff087224 */ /* 0x000fe200078e0006 */
[----:B------:R-:W-:Y:S06]  /*03a0*/  BRA `(.L_x_236) ;  /* 0x0000000000107947 */ /* 0x000fec0003800000 */
.L_x_235:
[----:B------:R-:W0:Y:S02]  /*03b0*/  MUFU.RCP R8, R7 ;  /* 0x0000000700087308 */ /* 0x000e240000001000 */
[----:B0-----:R-:W-:-:S04]  /*03c0*/  FFMA R4, R7, R8, -1 ;  /* 0xbf80000007047423 */ /* 0x001fc80000000008 */
[----:B------:R-:W-:-:S04]  /*03d0*/  FADD.FTZ R9, -R4, -RZ ;  /* 0x800000ff04097221 */ /* 0x000fc80000010100 */
[----:B------:R-:W-:-:S07]  /*03e0*/  FFMA R8, R8, R9, R8 ;  /* 0x0000000908087223 */ /* 0x000fce0000000008 */
.L_x_236:
[----:B------:R-:W0:Y:S02]  /*03f0*/  LDCU UR4, c[0x0][0x394] ;  /* 0x00007280ff0477ac */ /* 0x000e240008000800 */
[----:B0-----:R-:W-:-:S04]  /*0400*/  I2FP.F32.S32 R4, UR4 ;  /* 0x0000000400047c45 */ /* 0x001fc80008201400 */
[----:B------:R-:W-:-:S04]  /*0410*/  IADD3 R6, PT, PT, R4, 0x1800000, RZ ;  /* 0x0180000004067810 */ /* 0x000fc80007ffe0ff */
[----:B------:R-:W-:-:S04]  /*0420*/  LOP3.LUT R6, R6, 0x7f800000, RZ, 0xc0, !PT ;  /* 0x7f80000006067812 */ /* 0x000fc800078ec0ff */
[----:B------:R-:W-:-:S13]  /*0430*/  ISETP.GT.U32.AND P0, PT, R6, 0x1ffffff, PT ;  /* 0x01ffffff0600780c */ /* 0x000fda0003f04070 */
[----:B------:R-:W-:Y:S05]  /*0440*/  @P0 BRA `(.L_x_237) ;  /* 0x0000000000100947 */ /* 0x000fea0003800000 */
[----:B------:R-:W-:-:S07]  /*0450*/  MOV R10, 0x470 ;  /* 0x00000470000a7802 */ /* 0x000fce0000000f00 */
[----:B------:R-:W-:Y:S05]  /*0460*/  CALL.REL.NOINC `($__internal_7_$__cuda_sm20_rcp_rn_f32_slowpath) ;  /* 0x0000003400707944 */ /* 0x000fea0003c00000 */
[----:B------:R-:W-:Y:S01]  /*0470*/  MOV R12, R6 ;  /* 0x00000006000c7202 */ /* 0x000fe20000000f00 */
[----:B------:R-:W-:Y:S06]  /*0480*/  BRA `(.L_x_238) ;  /* 0x0000000000107947 */ /* 0x000fec0003800000 */
.L_x_237:
[----:B------:R-:W0:Y:S02]  /*0490*/  MUFU.RCP R9, R4 ;  /* 0x0000000400097308 */ /* 0x000e240000001000 */
[----:B0-----:R-:W-:-:S04]  /*04a0*/  FFMA R6, R4, R9, -1 ;  /* 0xbf80000004067423 */ /* 0x001fc80000000009 */
[----:B------:R-:W-:-:S04]  /*04b0*/  FADD.FTZ R6, -R6, -RZ ;  /* 0x800000ff06067221 */ /* 0x000fc80000010100 */
[----:B------:R-:W-:-:S07]  /*04c0*/  FFMA R12, R9, R6, R9 ;  /* 0x00000006090c7223 */ /* 0x000fce0000000009 */
.L_x_238:
[----:B------:R-:W0:Y:S01]  /*04d0*/  LDCU UR6, c[0x0][0x3ac] ;  /* 0x00007580ff0677ac */ /* 0x000e220008000800 */
[----:B------:R-:W-:Y:S01]  /*04e0*/  BSSY.RECONVERGENT B0, `(.L_x_239) ;  /* 0x00002e1000007945 */ /* 0x000fe20003800200 */
[----:B------:R-:W1:Y:S01]  /*04f0*/  LDCU.64 UR4, c[0x0][0x358] ;  /* 0x00006b00ff0477ac */ /* 0x000e620008000a00 */
[----:B0-----:R-:W-:-:S09]  /*0500*/  UISETP.NE.AND UP0, UPT, UR6, URZ, UPT ;  /* 0x000000ff0600728c */ /* 0x001fd2000bf05270 */
[----:B-1----:R-:W-:Y:S05]  /*0510*/  BRA.U UP0, `(.L_x_240) ;  /* 0x0000001500c07547 */ /* 0x002fea000b800000 */
[----:B------:R-:W-:Y:S01]  /*0520*/  FMUL R9, R8, 0.5 ;  /* 0x3f00000008097820 */ /* 0x000fe20000400000 */
[----:B------:R-:W-:Y:S01]  /*0530*/  FMUL R12, R12, 0.5 ;  /* 0x3f0000000c0c7820 */ /* 0x000fe20000400000 */
[----:B------:R-:W-:Y:S01]  /*0540*/  BSSY.RECONVERGENT B1, `(.L_x_241) ;  /* 0x0000064000017945 */ /* 0x000fe20003800200 */
[----:B------:R-:W-:Y:S02]  /*0550*/  IMAD.MOV.U32 R6, RZ, RZ, RZ ;  /* 0x000000ffff067224 */ /* 0x000fe400078e00ff */
[C-C-:B------:R-:W-:Y:S01]  /*0560*/  FADD R16, -R9.reuse, R2.reuse ;  /* 0x0000000209107221 */ /* 0x140fe20000000100 */
[C-C-:B------:R-:W-:Y:S01]  /*0570*/  FADD R17, -R12.reuse, R5.reuse ;  /* 0x000000050c117221 */ /* 0x140fe20000000100 */
[----:B------:R-:W-:Y:S01]  /*0580*/  FADD R19, R12, R5 ;  /* 0x000000050c137221 */ /* 0x000fe20000000000 */
[----:B------:R-:W-:Y:S02]  /*0590*/  FADD R26, R9, R2 ;  /* 0x00000002091a7221 */ /* 0x000fe40000000000 */
[----:B------:R-:W-:-:S02]  /*05a0*/  FSETP.GT.AND P1, PT, R16, 1, PT ;  /* 0x3f8000001000780b */ /* 0x000fc40003f24000 */
[----:B------:R-:W-:Y:S02]  /*05b0*/  FSETP.GT.AND P0, PT, R17, 1, PT ;  /* 0x3f8000001100780b */ /* 0x000fe40003f04000 */
[----:B------:R-:W-:Y:S02]  /*05c0*/  FSETP.GT.AND P3, PT, R19, 1, PT ;  /* 0x3f8000001300780b */ /* 0x000fe40003f64000 */
[----:B------:R-:W-:Y:S02]  /*05d0*/  FSETP.LT.OR P1, PT, R2, R9, P1 ;  /* 0x000000090200720b */ /* 0x000fe40000f21400 */
[----:B------:R-:W-:Y:S02]  /*05e0*/  FSETP.LT.OR P0, PT, R5, R12, P0 ;  /* 0x0000000c0500720b */ /* 0x000fe40000701400 */
[----:B------:R-:W-:Y:S02]  /*05f0*/  FSETP.LT.OR P4, PT, R12, -R5, P3 ;  /* 0x800000050c00720b */ /* 0x000fe40001f81400 */
[----:B------:R-:W-:-:S02]  /*0600*/  PLOP3.LUT P3, PT, P1, P0, PT, 0xf8, 0x8f ;  /* 0x00000000008f781c */ /* 0x000fc40000f61f70 */
[----:B------:R-:W-:Y:S02]  /*0610*/  FSETP.GT.AND P2, PT, R26, 1, PT ;  /* 0x3f8000001a00780b */ /* 0x000fe40003f44000 */
[----:B------:R-:W-:Y:S02]  /*0620*/  PLOP3.LUT P1, PT, P1, P4, PT, 0xf8, 0x8f ;  /* 0x00000000008f781c */ /* 0x000fe40000f29f70 */
[----:B------:R-:W-:Y:S02]  /*0630*/  FSETP.LT.OR P2, PT, R9, -R2, P2 ;  /* 0x800000020900720b */ /* 0x000fe40001741400 */
[----:B------:R-:W-:Y:S02]  /*0640*/  CS2R R8, SRZ ;  /* 0x0000000000087805 */ /* 0x000fe4000001ff00 */
[----:B------:R-:W-:Y:S02]  /*0650*/  PLOP3.LUT P0, PT, P2, P0, PT, 0xf8, 0x8f ;  /* 0x00000000008f781c */ /* 0x000fe40001701f70 */
[----:B------:R-:W-:Y:S01]  /*0660*/  PLOP3.LUT P2, PT, P2, P4, PT, 0xf8, 0x8f ;  /* 0x00000000008f781c */ /* 0x000fe20001749f70 */
[----:B------:R-:W-:-:S12]  /*0670*/  @P3 BRA `(.L_x_242) ;  /* 0x0000000400403947 */ /* 0x000fd80003800000 */
[----:B------:R-:W-:Y:S01]  /*0680*/  FFMA R22, R7, R16, -0.5 ;  /* 0xbf00000007167423 */ /* 0x000fe20000000010 */
[----:B------:R-:W-:Y:S01]  /*0690*/  FFMA R18, R4, R17, -0.5 ;  /* 0xbf00000004127423 */ /* 0x000fe20000000011 */
[----:B------:R-:W0:Y:S01]  /*06a0*/  LDCU.64 UR6, c[0x0][0x390] ;  /* 0x00007200ff0677ac */ /* 0x000e220008000a00 */
[----:B------:R-:W-:Y:S01]  /*06b0*/  CS2R R24, SRZ ;  /* 0x0000000000187805 */ /* 0x000fe2000001ff00 */
[----:B------:R-:W1:Y:S08]  /*06c0*/  F2I.FLOOR.NTZ R6, R22 ;  /* 0x0000001600067305 */ /* 0x000e700000207100 */
        /* <DEDUP_REMOVED lines=19> */
[----:B0-----:R-:W-:-:S04]  /*0800*/  @P6 IMAD R8, R13, R8, R6 ;  /* 0x000000080d086224 */ /* 0x001fc800078e0206 */
[----:B------:R-:W-:-:S03]  /*0810*/  @P6 IMAD.SHL.U32 R23, R8, 0x4, RZ ;  /* 0x0000000408176824 */ /* 0x000fc600078e00ff */
        /* <DEDUP_REMOVED lines=17> */
[----:B------:R-:W-:Y:S01]  /*0930*/  CS2R R32, SRZ ;  /* 0x0000000000207805 */ /* 0x000fe2000001ff00 */
[----:B------:R-:W3:Y:S04]  /*0940*/  @P3 LDG.E.CONSTANT R27, desc[UR4][R14.64+0x4] ;  /* 0x000004040e1b3981 */ /* 0x000ee8000c1e9900 */
[----:B------:R-:W4:Y:S01]  /*0950*/  @P3 LDG.E.CONSTANT R28, desc[UR4][R14.64+0x8] ;  /* 0x000008040e1c3981 */ /* 0x000f22000c1e9900 */
[----:B-----5:R-:W-:Y:S01]  /*0960*/  @!P4 IMAD.WIDE R10, R31, 0x4, R10 ;  /* 0x000000041f0ac825 */ /* 0x020fe200078e020a */
[----:B------:R-:W-:-:S02]  /*0970*/  CS2R R30, SRZ ;  /* 0x00000000001e7805 */ /* 0x000fc4000001ff00 */
[----:B------:R-:W5:Y:S04]  /*0980*/  @P6 LDG.E.CONSTANT R23, desc[UR4][R20.64] ;  /* 0x0000000414176981 */ /* 0x000f68000c1e9900 */
[----:B------:R-:W5:Y:S04]  /*0990*/  @P6 LDG.E.CONSTANT R24, desc[UR4][R20.64+0x4] ;  /* 0x0000040414186981 */ /* 0x000f68000c1e9900 */
[----:B------:R0:W5:Y:S04]  /*09a0*/  @P6 LDG.E.CONSTANT R25, desc[UR4][R20.64+0x8] ;  /* 0x0000080414196981 */ /* 0x000168000c1e9900 */
[----:B------:R-:W5:Y:S04]  /*09b0*/  @!P4 LDG.E.CONSTANT R33, desc[UR4][R10.64] ;  /* 0x000000040a21c981 */ /* 0x000f68000c1e9900 */
[----:B------:R-:W5:Y:S01]  /*09c0*/  @!P4 LDG.E.CONSTANT R32, desc[UR4][R10.64+0x4] ;  /* 0x000004040a20c981 */ /* 0x000f62000c1e9900 */
[----:B0-----:R-:W-:-:S03]  /*09d0*/  CS2R R20, SRZ ;  /* 0x0000000000147805 */ /* 0x001fc6000001ff00 */
[----:B------:R-:W5:Y:S04]  /*09e0*/  @!P4 LDG.E.CONSTANT R31, desc[UR4][R10.64+0x8] ;  /* 0x000008040a1fc981 */ /* 0x000f68000c1e9900 */
        /* <DEDUP_REMOVED lines=13> */
[C---:B--2---:R-:W-:Y:S01]  /*0ac0*/  FMUL R29, R14.reuse, R29 ;  /* 0x0000001d0e1d7220 */ /* 0x044fe20000400000 */
[C---:B---3--:R-:W-:Y:S01]  /*0ad0*/  FMUL R27, R14.reuse, R27 ;  /* 0x0000001b0e1b7220 */ /* 0x048fe20000400000 */
[----:B----4-:R-:W-:-:S02]  /*0ae0*/  FMUL R28, R14, R28 ;  /* 0x0000001c0e1c7220 */ /* 0x010fc40000400000 */
        /* <DEDUP_REMOVED lines=9> */
.L_x_242:
[----:B------:R-:W-:Y:S05]  /*0b80*/  BSYNC.RECONVERGENT B1 ;  /* 0x0000000000017941 */ /* 0x000fea0003800200 */
.L_x_241:
[----:B------:R-:W-:Y:S01]  /*0b90*/  BSSY.RECONVERGENT B1, `(.L_x_243) ;  /* 0x0000057000017945 */ /* 0x000fe20003800200 */
[----:B------:R-:W-:Y:S01]  /*0ba0*/  CS2R R10, SRZ ;  /* 0x00000000000a7805 */ /* 0x000fe2000001ff00 */
[----:B------:R-:W-:Y:S02]  /*0bb0*/  IMAD.MOV.U32 R13, RZ, RZ, RZ ;  /* 0x000000ffff0d7224 */ /* 0x000fe400078e00ff */
[----:B------:R-:W-:Y:S05]  /*0bc0*/  @P0 BRA `(.L_x_244) ;  /* 0x00000004004c0947 */ /* 0x000fea0003800000 */
[----:B------:R-:W-:Y:S01]  /*0bd0*/  FFMA R13, R7, R26, -0.5 ;  /* 0xbf000000070d7423 */ /* 0x000fe2000000001a */
[----:B------:R-:W-:Y:S01]  /*0be0*/  FFMA R18, R4, R17, -0.5 ;  /* 0xbf00000004127423 */ /* 0x000fe20000000011 */
[----:B------:R-:W0:Y:S01]  /*0bf0*/  LDCU.64 UR6, c[0x0][0x390] ;  /* 0x00007200ff0677ac */ /* 0x000e220008000a00 */
[----:B------:R-:W-:-:S03]  /*0c00*/  CS2R R24, SRZ ;  /* 0x0000000000187805 */ /* 0x000fc6000001ff00 */
[----:B------:R-:W0:Y:S08]  /*0c10*/  F2I.FLOOR.NTZ R13, R13 ;  /* 0x0000000d000d7305 */ /* 0x000e300000207100 */
[----:B------:R-:W1:Y:S01]  /*0c20*/  F2I.FLOOR.NTZ R18, R18 ;  /* 0x0000001200127305 */ /* 0x000e620000207100 */
[C---:B0-----:R-:W-:Y:S02]  /*0c30*/  ISETP.GE.AND P4, PT, R13.reuse, UR6, PT ;  /* 0x000000060d007c0c */ /* 0x041fe4000bf86270 */
[----:B------:R-:W-:-:S02]  /*0c40*/  IADD3 R27, PT, PT, R13, 0x1, RZ ;  /* 0x000000010d1b7810 */ /* 0x000fc40007ffe0ff */
[----:B------:R-:W-:Y:S02]  /*0c50*/  ISETP.GT.AND P4, PT, R13, -0x1, !P4 ;  /* 0xffffffff0d00780c */ /* 0x000fe40006784270 */
[C---:B-1----:R-:W-:Y:S02]  /*0c60*/  ISETP.GE.AND P0, PT, R18.reuse, UR7, PT ;  /* 0x0000000712007c0c */ /* 0x042fe4000bf06270 */
[C---:B------:R-:W-:Y:S02]  /*0c70*/  IADD3 R28, PT, PT, R18.reuse, 0x1, RZ ;  /* 0x00000001121c7810 */ /* 0x040fe40007ffe0ff */
[----:B------:R-:W-:Y:S02]  /*0c80*/  ISETP.GT.AND P3, PT, R18, -0x1, !P0 ;  /* 0xffffffff1200780c */ /* 0x000fe40004764270 */
[----:B------:R-:W-:Y:S02]  /*0c90*/  ISETP.GE.AND P0, PT, R27, UR6, PT ;  /* 0x000000061b007c0c */ /* 0x000fe4000bf06270 */
[----:B------:R-:W-:-:S02]  /*0ca0*/  PLOP3.LUT P5, PT, P4, P3, PT, 0x80, 0x8 ;  /* 0x000000000008781c */ /* 0x000fc400027a7070 */
[----:B------:R-:W-:Y:S02]  /*0cb0*/  ISETP.GT.AND P0, PT, R13, -0x2, !P0 ;  /* 0xfffffffe0d00780c */ /* 0x000fe40004704270 */
[C---:B------:R-:W-:Y:S02]  /*0cc0*/  ISETP.LT.OR P4, PT, R18.reuse, -0x1, !P4 ;  /* 0xffffffff1200780c */ /* 0x040fe40006781670 */
[----:B------:R-:W-:Y:S02]  /*0cd0*/  PLOP3.LUT P3, PT, P0, P3, PT, 0x80, 0x8 ;  /* 0x000000000008781c */ /* 0x000fe40000767070 */
[----:B------:R-:W-:Y:S02]  /*0ce0*/  ISETP.LT.OR P0, PT, R18, -0x1, !P0 ;  /* 0xffffffff1200780c */ /* 0x000fe40004701670 */
[C---:B------:R-:W-:Y:S02]  /*0cf0*/  ISETP.GE.OR P4, PT, R28.reuse, UR7, P4 ;  /* 0x000000071c007c0c */ /* 0x040fe4000a786670 */
[----:B------:R-:W-:Y:S01]  /*0d00*/  ISETP.GE.OR P0, PT, R28, UR7, P0 ;  /* 0x000000071c007c0c */ /* 0x000fe20008706670 */
[----:B------:R-:W0:Y:S08]  /*0d10*/  @P5 LDC R14, c[0x0][0x398] ;  /* 0x0000e600ff0e5b82 */ /* 0x000e300000000800 */
[----:B------:R-:W1:Y:S08]  /*0d20*/  @P3 LDC R31, c[0x0][0x398] ;  /* 0x0000e600ff1f3b82 */ /* 0x000e700000000800 */
[----:B------:R-:W2:Y:S08]  /*0d30*/  @!P0 LDC R29, c[0x0][0x398] ;  /* 0x0000e600ff1d8b82 */ /* 0x000eb00000000800 */
[----:B------:R-:W3:Y:S01]  /*0d40*/  @!P4 LDC R30, c[0x0][0x398] ;  /* 0x0000e600ff1ecb82 */ /* 0x000ee20000000800 */
[----:B0-----:R-:W-:-:S04]  /*0d50*/  @P5 IMAD R14, R18, R14, R13 ;  /* 0x0000000e120e5224 */ /* 0x001fc800078e020d */
[----:B------:R-:W-:-:S03]  /*0d60*/  @P5 IMAD.SHL.U32 R17, R14, 0x4, RZ ;  /* 0x000000040e115824 */ /* 0x000fc600078e00ff */
[----:B------:R-:W0:Y:S01]  /*0d70*/  @P3 LDC.64 R20, c[0x0][0x380] ;  /* 0x0000e000ff143b82 */ /* 0x000e220000000a00 */
[----:B-1----:R-:W-:-:S05]  /*0d80*/  @P3 IMAD R31, R18, R31, R27 ;  /* 0x0000001f121f3224 */ /* 0x002fca00078e021b */
[----:B------:R-:W-:Y:S02]  /*0d90*/  @P3 SHF.L.U32 R31, R31, 0x2, RZ ;  /* 0x000000021f1f3819 */ /* 0x000fe400000006ff */
[----:B------:R-:W1:Y:S08]  /*0da0*/  @P5 LDC.64 R22, c[0x0][0x380] ;  /* 0x0000e000ff165b82 */ /* 0x000e700000000a00 */
[----:B------:R-:W4:Y:S08]  /*0db0*/  @!P0 LDC.64 R14, c[0x0][0x380] ;  /* 0x0000e000ff0e8b82 */ /* 0x000f300000000a00 */
[----:B------:R-:W5:Y:S01]  /*0dc0*/  @!P4 LDC.64 R10, c[0x0][0x380] ;  /* 0x0000e000ff0acb82 */ /* 0x000f620000000a00 */
[----:B--2---:R-:W-:-:S02]  /*0dd0*/  @!P0 IMAD R32, R28, R29, R27 ;  /* 0x0000001d1c208224 */ /* 0x004fc400078e021b */
[----:B------:R-:W-:Y:S02]  /*0de0*/  HFMA2 R27, -RZ, RZ, 0, 0 ;  /* 0x00000000ff1b7431 */ /* 0x000fe400000001ff */
[----:B---3--:R-:W-:Y:S01]  /*0df0*/  @!P4 IMAD R30, R28, R30, R13 ;  /* 0x0000001e1c1ec224 */ /* 0x008fe200078e020d */
[----:B------:R-:W-:Y:S01]  /*0e00*/  CS2R R28, SRZ ;  /* 0x00000000001c7805 */ /* 0x000fe2000001ff00 */
[----:B0-----:R-:W-:Y:S01]  /*0e10*/  @P3 IMAD.WIDE R20, R31, 0x4, R20 ;  /* 0x000000041f143825 */ /* 0x001fe200078e0214 */
[----:B------:R-:W-:-:S03]  /*0e20*/  @!P0 SHF.L.U32 R33, R32, 0x2, RZ ;  /* 0x0000000220218819 */ /* 0x000fc600000006ff */
[----:B-1----:R-:W-:Y:S01]  /*0e30*/  @P5 IMAD.WIDE R22, R17, 0x4, R22 ;  /* 0x0000000411165825 */ /* 0x002fe200078e0216 */
[----:B------:R-:W-:Y:S01]  /*0e40*/  MOV R17, RZ ;  /* 0x000000ff00117202 */ /* 0x000fe20000000f00 */
[----:B------:R-:W2:Y:S02]  /*0e50*/  @P3 LDG.E.CONSTANT R29, desc[UR4][R20.64] ;  /* 0x00000004141d3981 */ /* 0x000ea4000c1e9900 */
[----:B------:R-:W-:Y:S02]  /*0e60*/  @!P4 IMAD.SHL.U32 R31, R30, 0x4, RZ ;  /* 0x000000041e1fc824 */ /* 0x000fe400078e00ff */
[----:B------:R-:W3:Y:S01]  /*0e70*/  @P3 LDG.E.CONSTANT R27, desc[UR4][R20.64+0x4] ;  /* 0x00000404141b3981 */ /* 0x000ee2000c1e9900 */
[----:B----4-:R-:W-:Y:S01]  /*0e80*/  @!P0 IMAD.WIDE R14, R33, 0x4, R14 ;  /* 0x00000004210e8825 */ /* 0x010fe200078e020e */
[----:B------:R-:W-:Y:S02]  /*0e90*/  CS2R R32, SRZ ;  /* 0x0000000000207805 */ /* 0x000fe4000001ff00 */
[----:B------:R-:W4:Y:S04]  /*0ea0*/  @P3 LDG.E.CONSTANT R28, desc[UR4][R20.64+0x8] ;  /* 0x00000804141c3981 */ /* 0x000f28000c1e9900 */
[----:B------:R-:W4:Y:S01]  /*0eb0*/  @P5 LDG.E.CONSTANT R17, desc[UR4][R22.64] ;  /* 0x0000000416115981 */ /* 0x000f22000c1e9900 */
[----:B-----5:R-:W-:Y:S01]  /*0ec0*/  @!P4 IMAD.WIDE R10, R31, 0x4, R10 ;  /* 0x000000041f0ac825 */ /* 0x020fe200078e020a */
[----:B------:R-:W-:-:S02]  /*0ed0*/  CS2R R30, SRZ ;  /* 0x00000000001e7805 */ /* 0x000fc4000001ff00 */
        /* <DEDUP_REMOVED lines=9> */
[----:B------:R-:W-:Y:S01]  /*0f70*/  FADD R21, -R12, R5 ;  /* 0x000000050c157221 */ /* 0x000fe20000000100 */
[----:B------:R-:W-:-:S03]  /*0f80*/  I2FP.F32.S32 R12, R18 ;  /* 0x00000012000c7245 */ /* 0x000fc60000201400 */
[----:B------:R-:W-:Y:S01]  /*0f90*/  FFMA R21, R4, R21, -0.5 ;  /* 0xbf00000004157423 */ /* 0x000fe20000000015 */
[----:B------:R-:W-:Y:S01]  /*0fa0*/  I2FP.F32.S32 R13, R13 ;  /* 0x0000000d000d7245 */ /* 0x000fe20000201400 */
[----:B------:R-:W-:Y:S02]  /*0fb0*/  FFMA R18, R7, R26, -0.5 ;  /* 0xbf00000007127423 */ /* 0x000fe4000000001a */
[----:B------:R-:W-:Y:S02]  /*0fc0*/  FADD R12, R21, -R12 ;  /* 0x8000000c150c7221 */ /* 0x000fe40000000000 */
[----:B------:R-:W-:Y:S02]  /*0fd0*/  FADD R13, R18, -R13 ;  /* 0x8000000d120d7221 */ /* 0x000fe40000000000 */
[----:B0-----:R-:W-:Y:S02]  /*0fe0*/  FADD R10, -R12, 1 ;  /* 0x3f8000000c0a7421 */ /* 0x001fe40000000100 */
[----:B------:R-:W-:-:S02]  /*0ff0*/  FADD R11, -R13, 1 ;  /* 0x3f8000000d0b7421 */ /* 0x000fc40000000100 */
[-C--:B------:R-:W-:Y:S02]  /*1000*/  FMUL R18, R13, R10.reuse ;  /* 0x0000000a0d127220 */ /* 0x080fe40000400000 */
[----:B------:R-:W-:Y:S01]  /*1010*/  FMUL R10, R11, R10 ;  /* 0x0000000a0b0a7220 */ /* 0x000fe20000400000 */
[----:B-1----:R-:W-:Y:S01]  /*1020*/  FMUL R14, R12, R11 ;  /* 0x0000000b0c0e7220 */ /* 0x002fe20000400000 */
[----:B------:R-:W-:Y:S01]  /*1030*/  FMUL R13, R13, R12 ;  /* 0x0000000c0d0d7220 */ /* 0x000fe20000400000 */
[C---:B--2---:R-:W-:Y:S01]  /*1040*/  FMUL R29, R18.reuse, R29 ;  /* 0x0000001d121d7220 */ /* 0x044fe20000400000 */
[C---:B---3--:R-:W-:Y:S01]  /*1050*/  FMUL R27, R18.reuse, R27 ;  /* 0x0000001b121b7220 */ /* 0x048fe20000400000 */
[----:B----4-:R-:W-:Y:S02]  /*1060*/  FMUL R28, R18, R28 ;  /* 0x0000001c121c7220 */ /* 0x010fe40000400000 */
[C---:B------:R-:W-:Y:S01]  /*1070*/  FFMA R17, R10.reuse, R17, R29 ;  /* 0x000000110a117223 */ /* 0x040fe2000000001d */
[C---:B-----5:R-:W-:Y:S01]  /*1080*/  FFMA R27, R10.reuse, R24, R27 ;  /* 0x000000180a1b7223 */ /* 0x060fe2000000001b */
[----:B------:R-:W-:-:S02]  /*1090*/  FFMA R28, R10, R25, R28 ;  /* 0x000000190a1c7223 */ /* 0x000fc4000000001c */
[C---:B------:R-:W-:Y:S01]  /*10a0*/  FFMA R10, R14.reuse, R33, R17 ;  /* 0x000000210e0a7223 */ /* 0x040fe20000000011 */
[C---:B------:R-:W-:Y:S01]  /*10b0*/  FFMA R32, R14.reuse, R32, R27 ;  /* 0x000000200e207223 */ /* 0x040fe2000000001b */
[----:B------:R-:W-:Y:S02]  /*10c0*/  FFMA R31, R14, R31, R28 ;  /* 0x0000001f0e1f7223 */ /* 0x000fe4000000001c */
[C---:B------:R-:W-:Y:S01]  /*10d0*/  FFMA R10, R13.reuse, R30, R10 ;  /* 0x0000001e0d0a7223 */ /* 0x040fe2000000000a */
[C---:B------:R-:W-:Y:S01]  /*10e0*/  FFMA R11, R13.reuse, R23, R32 ;  /* 0x000000170d0b7223 */ /* 0x040fe20000000020 */
[----:B------:R-:W-:-:S07]  /*10f0*/  FFMA R13, R13, R22, R31 ;  /* 0x000000160d0d7223 */ /* 0x000fce000000001f */
.L_x_244:
[----:B------:R-:W-:Y:S05]  /*1100*/  BSYNC.RECONVERGENT B1 ;  /* 0x0000000000017941 */ /* 0x000fea0003800200 */
.L_x_243:
[----:B------:R-:W-:Y:S01]  /*1110*/  BSSY.RECONVERGENT B1, `(.L_x_245) ;  /* 0x0000057000017945 */ /* 0x000fe20003800200 */
[----:B------:R-:W-:Y:S01]  /*1120*/  IMAD.MOV.U32 R12, RZ, RZ, RZ ;  /* 0x000000ffff0c7224 */ /* 0x000fe200078e00ff */
[----:B------:R-:W-:Y:S02]  /*1130*/  CS2R R14, SRZ ;  /* 0x00000000000e7805 */ /* 0x000fe4000001ff00 */
[----:B------:R-:W-:Y:S05]  /*1140*/  @P1 BRA `(.L_x_246) ;  /* 0x00000004004c1947 */ /* 0x000fea0003800000 */
[----:B------:R-:W-:Y:S01]  /*1150*/  FFMA R18, R7, R16, -0.5 ;  /* 0xbf00000007127423 */ /* 0x000fe20000000010 */
[----:B------:R-:W-:Y:S01]  /*1160*/  FFMA R24, R4, R19, -0.5 ;  /* 0xbf00000004187423 */ /* 0x000fe20000000013 */
[----:B------:R-:W0:Y:S01]  /*1170*/  LDCU.64 UR6, c[0x0][0x390] ;  /* 0x00007200ff0677ac */ /* 0x000e220008000a00 */
[----:B------:R-:W-:Y:S01]  /*1180*/  MOV R27, RZ ;  /* 0x000000ff001b7202 */ /* 0x000fe20000000f00 */
[----:B------:R-:W0:Y:S01]  /*1190*/  F2I.FLOOR.NTZ R15, R18 ;  /* 0x00000012000f7305 */ /* 0x000e220000207100 */
[----:B------:R-:W-:-:S07]  /*11a0*/  CS2R R28, SRZ ;  /* 0x00000000001c7805 */ /* 0x000fce000001ff00 */
[----:B------:R-:W1:Y:S08]  /*11b0*/  F2I.FLOOR.NTZ R14, R24 ;  /* 0x00000018000e7305 */ /* 0x000e700000207100 */
[----:B------:R-:W2:Y:S01]  /*11c0*/  F2I.FLOOR.NTZ R12, R18 ;  /* 0x00000012000c7305 */ /* 0x000ea20000207100 */
[----:B0-----:R-:W-:-:S04]  /*11d0*/  ISETP.GE.AND P1, PT, R15, UR6, PT ;  /* 0x000000060f007c0c */ /* 0x001fc8000bf26270 */
[----:B------:R-:W-:Y:S02]  /*11e0*/  ISETP.GT.AND P1, PT, R15, -0x1, !P1 ;  /* 0xffffffff0f00780c */ /* 0x000fe40004f24270 */
[C---:B-1----:R-:W-:Y:S01]  /*11f0*/  ISETP.GE.AND P0, PT, R14.reuse, UR7, PT ;  /* 0x000000070e007c0c */ /* 0x042fe2000bf06270 */
[----:B------:R-:W0:Y:S03]  /*1200*/  F2I.FLOOR.NTZ R25, R24 ;  /* 0x0000001800197305 */ /* 0x000e260000207100 */
[----:B------:R-:W-:Y:S02]  /*1210*/  ISETP.GT.AND P0, PT, R14, -0x1, !P0 ;  /* 0xffffffff0e00780c */ /* 0x000fe40004704270 */
[----:B--2---:R-:W-:Y:S02]  /*1220*/  IADD3 R30, PT, PT, R12, 0x1, RZ ;  /* 0x000000010c1e7810 */ /* 0x004fe40007ffe0ff */
[----:B------:R-:W-:-:S02]  /*1230*/  PLOP3.LUT P4, PT, P1, P0, PT, 0x80, 0x8 ;  /* 0x000000000008781c */ /* 0x000fc40000f81070 */
[----:B------:R-:W-:-:S04]  /*1240*/  ISETP.GE.AND P3, PT, R30, UR6, PT ;  /* 0x000000061e007c0c */ /* 0x000fc8000bf66270 */
[----:B------:R-:W-:Y:S02]  /*1250*/  ISETP.GT.AND P3, PT, R12, -0x2, !P3 ;  /* 0xfffffffe0c00780c */ /* 0x000fe40005f64270 */
[C---:B0-----:R-:W-:Y:S02]  /*1260*/  IADD3 R31, PT, PT, R25.reuse, 0x1, RZ ;  /* 0x00000001191f7810 */ /* 0x041fe40007ffe0ff */
[----:B------:R-:W-:Y:S02]  /*1270*/  PLOP3.LUT P0, PT, P3, P0, PT, 0x80, 0x8 ;  /* 0x000000000008781c */ /* 0x000fe40001f01070 */
[C---:B------:R-:W-:Y:S01]  /*1280*/  ISETP.LT.OR P3, PT, R25.reuse, -0x1, !P3 ;  /* 0xffffffff1900780c */ /* 0x040fe20005f61670 */
[----:B------:R-:W0:Y:S01]  /*1290*/  @P4 LDC R14, c[0x0][0x398] ;  /* 0x0000e600ff0e4b82 */ /* 0x000e220000000800 */
[----:B------:R-:W-:Y:S02]  /*12a0*/  ISETP.LT.OR P1, PT, R25, -0x1, !P1 ;  /* 0xffffffff1900780c */ /* 0x000fe40004f21670 */
[----:B------:R-:W-:-:S02]  /*12b0*/  ISETP.GE.OR P3, PT, R31, UR7, P3 ;  /* 0x000000071f007c0c */ /* 0x000fc40009f66670 */
[----:B------:R-:W-:-:S03]  /*12c0*/  ISETP.GE.OR P1, PT, R31, UR7, P1 ;  /* 0x000000071f007c0c */ /* 0x000fc60008f26670 */
[----:B------:R-:W1:Y:S08]  /*12d0*/  @P4 LDC.64 R20, c[0x0][0x380] ;  /* 0x0000e000ff144b82 */ /* 0x000e700000000a00 */
[----:B------:R-:W2:Y:S01]  /*12e0*/  @P0 LDC R34, c[0x0][0x398] ;  /* 0x0000e600ff220b82 */ /* 0x000ea20000000800 */
[----:B0-----:R-:W-:-:S07]  /*12f0*/  @P4 IMAD R14, R25, R14, R12 ;  /* 0x0000000e190e4224 */ /* 0x001fce00078e020c */
[----:B------:R-:W0:Y:S01]  /*1300*/  @!P3 LDC R32, c[0x0][0x398] ;  /* 0x0000e600ff20bb82 */ /* 0x000e220000000800 */
[----:B------:R-:W-:-:S04]  /*1310*/  @P4 IMAD.SHL.U32 R23, R14, 0x4, RZ ;  /* 0x000000040e174824 */ /* 0x000fc800078e00ff */
[----:B-1----:R-:W-:-:S03]  /*1320*/  @P4 IMAD.WIDE R22, R23, 0x4, R20 ;  /* 0x0000000417164825 */ /* 0x002fc600078e0214 */
[----:B------:R-:W1:Y:S02]  /*1330*/  @!P1 LDC R33, c[0x0][0x398] ;  /* 0x0000e600ff219b82 */ /* 0x000e640000000800 */
[----:B------:R-:W3:Y:S01]  /*1340*/  @P4 LDG.E.CONSTANT R27, desc[UR4][R22.64] ;  /* 0x00000004161b4981 */ /* 0x000ee2000c1e9900 */
[----:B--2---:R-:W-:-:S05]  /*1350*/  @P0 IMAD R20, R25, R34, R30 ;  /* 0x0000002219140224 */ /* 0x004fca00078e021e */
[----:B------:R-:W2:Y:S01]  /*1360*/  @P0 LDC.64 R16, c[0x0][0x380] ;  /* 0x0000e000ff100b82 */ /* 0x000ea20000000a00 */
[----:B------:R-:W4:Y:S01]  /*1370*/  @P4 LDG.E.CONSTANT R28, desc[UR4][R22.64+0x4] ;  /* 0x00000404161c4981 */ /* 0x000f22000c1e9900 */
[----:B------:R-:W-:-:S03]  /*1380*/  @P0 SHF.L.U32 R35, R20, 0x2, RZ ;  /* 0x0000000214230819 */ /* 0x000fc600000006ff */
[----:B------:R5:W4:Y:S03]  /*1390*/  @P4 LDG.E.CONSTANT R29, desc[UR4][R22.64+0x8] ;  /* 0x00000804161d4981 */ /* 0x000b26000c1e9900 */
[----:B------:R-:W5:Y:S08]  /*13a0*/  @!P1 LDC.64 R14, c[0x0][0x380] ;  /* 0x0000e000ff0e9b82 */ /* 0x000f700000000a00 */
[----:B------:R-:W5:Y:S01]  /*13b0*/  @!P3 LDC.64 R20, c[0x0][0x380] ;  /* 0x0000e000ff14bb82 */ /* 0x000f620000000a00 */
[----:B0-----:R-:W-:-:S02]  /*13c0*/  @!P3 IMAD R34, R31, R32, R30 ;  /* 0x000000201f22b224 */ /* 0x001fc400078e021e */
[----:B------:R-:W-:Y:S02]  /*13d0*/  HFMA2 R32, -RZ, RZ, 0, 0 ;  /* 0x00000000ff207431 */ /* 0x000fe400000001ff */
[----:B-1----:R-:W-:Y:S01]  /*13e0*/  @!P1 IMAD R33, R31, R33, R12 ;  /* 0x000000211f219224 */ /* 0x002fe200078e020c */
[----:B------:R-:W-:Y:S01]  /*13f0*/  CS2R R30, SRZ ;  /* 0x00000000001e7805 */ /* 0x000fe2000001ff00 */
[----:B--2---:R-:W-:-:S04]  /*1400*/  @P0 IMAD.WIDE R16, R35, 0x4, R16 ;  /* 0x0000000423100825 */ /* 0x004fc800078e0210 */
[----:B------:R-:W-:Y:S01]  /*1410*/  @!P1 IMAD.SHL.U32 R33, R33, 0x4, RZ ;  /* 0x0000000421219824 */ /* 0x000fe200078e00ff */
[----:B------:R-:W2:Y:S01]  /*1420*/  @P0 LDG.E.CONSTANT R30, desc[UR4][R16.64] ;  /* 0x00000004101e0981 */ /* 0x000ea2000c1e9900 */
[----:B------:R-:W-:Y:S01]  /*1430*/  @!P3 IMAD.SHL.U32 R35, R34, 0x4, RZ ;  /* 0x000000042223b824 */ /* 0x000fe200078e00ff */
[----:B-----5:R-:W-:Y:S01]  /*1440*/  CS2R R22, SRZ ;  /* 0x0000000000167805 */ /* 0x020fe2000001ff00 */
[----:B------:R-:W-:Y:S01]  /*1450*/  @!P1 IMAD.WIDE R14, R33, 0x4, R14 ;  /* 0x00000004210e9825 */ /* 0x000fe200078e020e */
[----:B------:R-:W5:Y:S01]  /*1460*/  @P0 LDG.E.CONSTANT R31, desc[UR4][R16.64+0x4] ;  /* 0x00000404101f0981 */ /* 0x000f62000c1e9900 */
[----:B------:R-:W-:-:S03]  /*1470*/  MOV R33, RZ ;  /* 0x000000ff00217202 */ /* 0x000fc60000000f00 */
[----:B------:R0:W4:Y:S01]  /*1480*/  @P0 LDG.E.CONSTANT R32, desc[UR4][R16.64+0x8] ;  /* 0x0000080410200981 */ /* 0x000122000c1e9900 */
[----:B------:R-:W-:Y:S01]  /*1490*/  @!P3 IMAD.WIDE R20, R35, 0x4, R20 ;  /* 0x000000042314b825 */ /* 0x000fe200078e0214 */
[----:B------:R-:W-:Y:S02]  /*14a0*/  CS2R R34, SRZ ;  /* 0x0000000000227805 */ /* 0x000fe4000001ff00 */
[----:B------:R-:W4:Y:S04]  /*14b0*/  @!P1 LDG.E.CONSTANT R33, desc[UR4][R14.64] ;  /* 0x000000040e219981 */ /* 0x000f28000c1e9900 */
[----:B------:R-:W4:Y:S01]  /*14c0*/  @!P1 LDG.E.CONSTANT R23, desc[UR4][R14.64+0x4] ;  /* 0x000004040e179981 */ /* 0x000f22000c1e9900 */
[----:B0-----:R-:W-:-:S03]  /*14d0*/  HFMA2 R16, -RZ, RZ, 0, 0 ;  /* 0x00000000ff107431 */ /* 0x001fc600000001ff */
[----:B------:R0:W4:Y:S04]  /*14e0*/  @!P1 LDG.E.CONSTANT R22, desc[UR4][R14.64+0x8] ;  /* 0x000008040e169981 */ /* 0x000128000c1e9900 */
[----:B------:R-:W4:Y:S04]  /*14f0*/  @!P3 LDG.E.CONSTANT R35, desc[UR4][R20.64] ;  /* 0x000000041423b981 */ /* 0x000f28000c1e9900 */
[----:B------:R-:W4:Y:S04]  /*1500*/  @!P3 LDG.E.CONSTANT R34, desc[UR4][R20.64+0x4] ;  /* 0x000004041422b981 */ /* 0x000f28000c1e9900 */
[----:B------:R-:W4:Y:S01]  /*1510*/  @!P3 LDG.E.CONSTANT R16, desc[UR4][R20.64+0x8] ;  /* 0x000008041410b981 */ /* 0x000f22000c1e9900 */
[----:B------:R-:W-:-:S02]  /*1520*/  I2FP.F32.S32 R25, R25 ;  /* 0x0000001900197245 */ /* 0x000fc40000201400 */
[----:B------:R-:W-:-:S03]  /*1530*/  I2FP.F32.S32 R17, R12 ;  /* 0x0000000c00117245 */ /* 0x000fc60000201400 */
[----:B------:R-:W-:Y:S02]  /*1540*/  FADD R24, R24, -R25 ;  /* 0x8000001918187221 */ /* 0x000fe40000000000 */
[----:B0-----:R-:W-:Y:S02]  /*1550*/  FADD R15, R18, -R17 ;  /* 0x80000011120f7221 */ /* 0x001fe40000000000 */
[C---:B------:R-:W-:Y:S02]  /*1560*/  FADD R12, -R24.reuse, 1 ;  /* 0x3f800000180c7421 */ /* 0x040fe40000000100 */
[C---:B------:R-:W-:Y:S02]  /*1570*/  FADD R17, -R15.reuse, 1 ;  /* 0x3f8000000f117421 */ /* 0x040fe40000000100 */
[-C--:B------:R-:W-:Y:S02]  /*1580*/  FMUL R25, R15, R12.reuse ;  /* 0x0000000c0f197220 */ /* 0x080fe40000400000 */
[----:B------:R-:W-:Y:S01]  /*1590*/  FMUL R12, R17, R12 ;  /* 0x0000000c110c7220 */ /* 0x000fe20000400000 */
[----:B------:R-:W-:Y:S01]  /*15a0*/  FMUL R14, R24, R17 ;  /* 0x00000011180e7220 */ /* 0x000fe20000400000 */
[----:B------:R-:W-:Y:S01]  /*15b0*/  FMUL R15, R15, R24 ;  /* 0x000000180f0f7220 */ /* 0x000fe20000400000 */
[C---:B--2---:R-:W-:Y:S01]  /*15c0*/  FMUL R37, R25.reuse, R30 ;  /* 0x0000001e19257220 */ /* 0x044fe20000400000 */
[----:B-----5:R-:W-:-:S03]  /*15d0*/  FMUL R31, R25, R31 ;  /* 0x0000001f191f7220 */ /* 0x020fc60000400000 */
        /* <DEDUP_REMOVED lines=8> */
[C---:B------:R-:W-:Y:S02]  /*1660*/  FFMA R14, R15.reuse, R34, R23 ;  /* 0x000000220f0e7223 */ /* 0x040fe40000000017 */
[----:B------:R-:W-:-:S07]  /*1670*/  FFMA R15, R15, R16, R29 ;  /* 0x000000100f0f7223 */ /* 0x000fce000000001d */
.L_x_246:
[----:B------:R-:W-:Y:S05]  /*1680*/  BSYNC.RECONVERGENT B1 ;  /* 0x0000000000017941 */ /* 0x000fea0003800200 */
.L_x_245:
[----:B------:R-:W-:Y:S02]  /*1690*/  CS2R R16, SRZ ;  /* 0x0000000000107805 */ /* 0x000fe4000001ff00 */
[----:B------:R-:W-:Y:S01]  /*16a0*/  MOV R18, RZ ;  /* 0x000000ff00127202 */ /* 0x000fe20000000f00 */
[----:B------:R-:W-:Y:S06]  /*16b0*/  @P2 BRA `(.L_x_247) ;  /* 0x0000001c000c2947 */ /* 0x000fec0003800000 */
[----:B------:R-:W-:Y:S01]  /*16c0*/  FFMA R28, R4, R19, -0.5 ;  /* 0xbf000000041c7423 */ /* 0x000fe20000000013 */
[----:B------:R-:W-:Y:S01]  /*16d0*/  FFMA R26, R7, R26, -0.5 ;  /* 0xbf000000071a7423 */ /* 0x000fe2000000001a */
[----:B------:R-:W0:Y:S01]  /*16e0*/  LDCU.64 UR6, c[0x0][0x390] ;  /* 0x00007200ff0677ac */ /* 0x000e220008000a00 */
[----:B------:R-:W-:Y:S01]  /*16f0*/  HFMA2 R30, -RZ, RZ, 0, 0 ;  /* 0x00000000ff1e7431 */ /* 0x000fe200000001ff */
[----:B------:R-:W0:Y:S01]  /*1700*/  F2I.FLOOR.NTZ R18, R28 ;  /* 0x0000001c00127305 */ /* 0x000e220000207100 */
[----:B------:R-:W-:-:S07]  /*1710*/  MOV R29, RZ ;  /* 0x000000ff001d7202 */ /* 0x000fce0000000f00 */
[----:B------:R-:W1:Y:S01]  /*1720*/  F2I.FLOOR.NTZ R17, R26 ;  /* 0x0000001a00117305 */ /* 0x000e620000207100 */
[----:B0-----:R-:W-:-:S07]  /*1730*/  ISETP.GE.AND P1, PT, R18, UR7, PT ;  /* 0x0000000712007c0c */ /* 0x001fce000bf26270 */
[----:B------:R-:W0:Y:S01]  /*1740*/  F2I.FLOOR.NTZ R16, R26 ;  /* 0x0000001a00107305 */ /* 0x000e220000207100 */
[----:B------:R-:W-:Y:S02]  /*1750*/  ISETP.GT.AND P2, PT, R18, -0x1, !P1 ;  /* 0xffffffff1200780c */ /* 0x000fe40004f44270 */
[----:B-1----:R-:W-:-:S05]  /*1760*/  ISETP.GE.AND P0, PT, R17, UR6, PT ;  /* 0x0000000611007c0c */ /* 0x002fca000bf06270 */
[----:B------:R-:W1:Y:S01]  /*1770*/  F2I.FLOOR.NTZ R32, R28 ;  /* 0x0000001c00207305 */ /* 0x000e620000207100 */
[C---:B------:R-:W-:Y:S01]  /*1780*/  ISETP.GT.AND P1, PT, R17.reuse, -0x1, !P0 ;  /* 0xffffffff1100780c */ /* 0x040fe20004724270 */
[----:B------:R-:W-:-:S03]  /*1790*/  VIADD R17, R17, 0x1 ;  /* 0x0000000111117836 */ /* 0x000fc60000000000 */
[----:B------:R-:W-:Y:S02]  /*17a0*/  PLOP3.LUT P3, PT, P1, P2, PT, 0x80, 0x8 ;  /* 0x000000000008781c */ /* 0x000fe40000f65070 */
[----:B------:R-:W-:Y:S01]  /*17b0*/  ISETP.GE.AND P0, PT, R17, UR6, PT ;  /* 0x0000000611007c0c */ /* 0x000fe2000bf06270 */
[----:B------:R-:W2:Y:S03]  /*17c0*/  F2I.FLOOR.NTZ R27, R28 ;  /* 0x0000001c001b7305 */ /* 0x000ea60000207100 */
[----:B0-----:R-:W-:Y:S02]  /*17d0*/  ISETP.GT.AND P4, PT, R16, -0x2, !P0 ;  /* 0xfffffffe1000780c */ /* 0x001fe40004784270 */
[----:B-1----:R-:W-:Y:S02]  /*17e0*/  IADD3 R32, PT, PT, R32, 0x1, RZ ;  /* 0x0000000120207810 */ /* 0x002fe40007ffe0ff */
[----:B------:R-:W-:-:S03]  /*17f0*/  PLOP3.LUT P0, PT, P4, P2, PT, 0x80, 0x8 ;  /* 0x000000000008781c */ /* 0x000fc60002705070 */
[----:B------:R-:W0:Y:S01]  /*1800*/  @P3 LDC R17, c[0x0][0x398] ;  /* 0x0000e600ff113b82 */ /* 0x000e220000000800 */
[C---:B--2---:R-:W-:Y:S02]  /*1810*/  ISETP.LT.OR P1, PT, R27.reuse, -0x1, !P1 ;  /* 0xffffffff1b00780c */ /* 0x044fe40004f21670 */
[----:B------:R-:W-:-:S05]  /*1820*/  ISETP.LT.OR P2, PT, R27, -0x1, !P4 ;  /* 0xffffffff1b00780c */ /* 0x000fca0006741670 */
[----:B------:R-:W1:Y:S01]  /*1830*/  @P3 LDC.64 R22, c[0x0][0x380] ;  /* 0x0000e000ff163b82 */ /* 0x000e620000000a00 */
[C---:B------:R-:W-:Y:S02]  /*1840*/  ISETP.GE.OR P1, PT, R32.reuse, UR7, P1 ;  /* 0x0000000720007c0c */ /* 0x040fe40008f26670 */
[----:B------:R-:W-:-:S05]  /*1850*/  ISETP.GE.OR P2, PT, R32, UR7, P2 ;  /* 0x0000000720007c0c */ /* 0x000fca0009746670 */
[----:B------:R-:W2:Y:S08]  /*1860*/  @P0 LDC R18, c[0x0][0x398] ;  /* 0x0000e600ff120b82 */ /* 0x000eb00000000800 */
[----:B------:R-:W3:Y:S01]  /*1870*/  @P0 LDC.64 R20, c[0x0][0x380] ;  /* 0x0000e000ff140b82 */ /* 0x000ee20000000a00 */
[----:B0-----:R-:W-:-:S05]  /*1880*/  @P3 IMAD R17, R27, R17, R16 ;  /* 0x000000111b113224 */ /* 0x001fca00078e0210 */
[----:B------:R-:W-:Y:S02]  /*1890*/  @P3 SHF.L.U32 R17, R17, 0x2, RZ ;  /* 0x0000000211113819 */ /* 0x000fe400000006ff */
[----:B------:R-:W0:Y:S01]  /*18a0*/  @!P1 LDC R31, c[0x0][0x398] ;  /* 0x0000e600ff1f9b82 */ /* 0x000e220000000800 */
[----:B------:R-:W-:Y:S01]  /*18b0*/  IMAD.MOV.U32 R36, RZ, RZ, RZ ;  /* 0x000000ffff247224 */ /* 0x000fe200078e00ff */
[----:B------:R-:W-:Y:S01]  /*18c0*/  CS2R R34, SRZ ;  /* 0x0000000000227805 */ /* 0x000fe2000001ff00 */
[----:B-1----:R-:W-:-:S04]  /*18d0*/  @P3 IMAD.WIDE R22, R17, 0x4, R22 ;  /* 0x0000000411163825 */ /* 0x002fc800078e0216 */
[----:B------:R-:W-:Y:S01]  /*18e0*/  IMAD.MOV.U32 R17, RZ, RZ, RZ ;  /* 0x000000ffff117224 */ /* 0x000fe200078e00ff */
[----:B------:R-:W1:Y:S01]  /*18f0*/  @!P2 LDC R33, c[0x0][0x398] ;  /* 0x0000e600ff21ab82 */ /* 0x000e620000000800 */
[----:B--2---:R-:W-:Y:S01]  /*1900*/  @P0 IMAD R18, R27, R18, R16 ;  /* 0x000000121b120224 */ /* 0x004fe200078e0210 */
[----:B------:R-:W2:Y:S04]  /*1910*/  @P3 LDG.E.CONSTANT R30, desc[UR4][R22.64+0x4] ;  /* 0x00000404161e3981 */ /* 0x000ea8000c1e9900 */
[----:B------:R-:W-:Y:S01]  /*1920*/  @P0 LEA R25, R18, 0x4, 0x2 ;  /* 0x0000000412190811 */ /* 0x000fe200078e10ff */
[----:B------:R-:W4:Y:S01]  /*1930*/  @P3 LDG.E.CONSTANT R17, desc[UR4][R22.64] ;  /* 0x0000000416113981 */ /* 0x000f22000c1e9900 */
[----:B------:R-:W5:Y:S03]  /*1940*/  @!P1 LDC.64 R18, c[0x0][0x380] ;  /* 0x0000e000ff129b82 */ /* 0x000f660000000a00 */
[----:B---3--:R-:W-:Y:S01]  /*1950*/  @P0 IMAD.WIDE R24, R25, 0x4, R20 ;  /* 0x0000000419180825 */ /* 0x008fe200078e0214 */
[----:B------:R3:W2:Y:S04]  /*1960*/  @P3 LDG.E.CONSTANT R29, desc[UR4][R22.64+0x8] ;  /* 0x00000804161d3981 */ /* 0x0006a8000c1e9900 */
[----:B------:R-:W5:Y:S01]  /*1970*/  @!P2 LDC.64 R20, c[0x0][0x380] ;  /* 0x0000e000ff14ab82 */ /* 0x000f620000000a00 */
[C-C-:B0-----:R-:W-:Y:S01]  /*1980*/  @!P1 IMAD R31, R32.reuse, R31, R16.reuse ;  /* 0x0000001f201f9224 */ /* 0x141fe200078e0210 */
[----:B------:R-:W4:Y:S04]  /*1990*/  @P0 LDG.E.CONSTANT R36, desc[UR4][R24.64] ;  /* 0x0000000418240981 */ /* 0x000f28000c1e9900 */
[----:B------:R-:W-:Y:S01]  /*19a0*/  @!P1 SHF.L.U32 R31, R31, 0x2, RZ ;  /* 0x000000021f1f9819 */ /* 0x000fe200000006ff */
[----:B------:R-:W2:Y:S01]  /*19b0*/  @P0 LDG.E.CONSTANT R34, desc[UR4][R24.64+0x4] ;  /* 0x0000040418220981 */ /* 0x000ea2000c1e9900 */
[----:B-1----:R-:W-:Y:S01]  /*19c0*/  @!P2 IMAD R33, R32, R33, R16 ;  /* 0x000000212021a224 */ /* 0x002fe200078e0210 */
[----:B---3--:R-:W-:-:S02]  /*19d0*/  CS2R R22, SRZ ;  /* 0x0000000000167805 */ /* 0x008fc4000001ff00 */
[----:B------:R0:W3:Y:S01]  /*19e0*/  @P0 LDG.E.CONSTANT R35, desc[UR4][R24.64+0x8] ;  /* 0x0000080418230981 */ /* 0x0000e2000c1e9900 */
[----:B-----5:R-:W-:-:S04]  /*19f0*/  @!P1 IMAD.WIDE R18, R31, 0x4, R18 ;  /* 0x000000041f129825 */ /* 0x020fc800078e0212 */
[----:B------:R-:W-:Y:S01]  /*1a00*/  HFMA2 R31, -RZ, RZ, 0, 0 ;  /* 0x00000000ff1f7431 */ /* 0x000fe200000001ff */
[----:B------:R-:W-:Y:S01]  /*1a10*/  @!P2 LEA R33, R33, 0x4, 0x2 ;  /* 0x000000042121a811 */ /* 0x000fe200078e10ff */
[----:B------:R-:W-:Y:S01]  /*1a20*/  IMAD.MOV.U32 R32, RZ, RZ, RZ ;  /* 0x000000ffff207224 */ /* 0x000fe200078e00ff */
[----:B0-----:R-:W-:Y:S01]  /*1a30*/  CS2R R24, SRZ ;  /* 0x0000000000187805 */ /* 0x001fe2000001ff00 */
[----:B------:R-:W5:Y:S02]  /*1a40*/  @!P1 LDG.E.CONSTANT R23, desc[UR4][R18.64+0x4] ;  /* 0x0000040412179981 */ /* 0x000f64000c1e9900 */
[----:B------:R-:W-:Y:S02]  /*1a50*/  @!P2 IMAD.WIDE R20, R33, 0x4, R20 ;  /* 0x000000042114a825 */ /* 0x000fe400078e0214 */
[----:B------:R-:W5:Y:S04]  /*1a60*/  @!P1 LDG.E.CONSTANT R22, desc[UR4][R18.64+0x8] ;  /* 0x0000080412169981 */ /* 0x000f68000c1e9900 */
[----:B------:R0:W5:Y:S04]  /*1a70*/  @!P1 LDG.E.CONSTANT R31, desc[UR4][R18.64] ;  /* 0x00000004121f9981 */ /* 0x000168000c1e9900 */
[----:B------:R-:W5:Y:S04]  /*1a80*/  @!P2 LDG.E.CONSTANT R32, desc[UR4][R20.64] ;  /* 0x000000041420a981 */ /* 0x000f68000c1e9900 */
[----:B------:R-:W5:Y:S04]  /*1a90*/  @!P2 LDG.E.CONSTANT R25, desc[UR4][R20.64+0x4] ;  /* 0x000004041419a981 */ /* 0x000f68000c1e9900 */
[----:B------:R3:W5:Y:S01]  /*1aa0*/  @!P2 LDG.E.CONSTANT R24, desc[UR4][R20.64+0x8] ;  /* 0x000008041418a981 */ /* 0x000762000c1e9900 */
        /* <DEDUP_REMOVED lines=10> */
[C---:B----4-:R-:W-:Y:S01]  /*1b50*/  FMUL R37, R33.reuse, R36 ;  /* 0x0000002421257220 */ /* 0x050fe20000400000 */
[C---:B--2---:R-:W-:Y:S01]  /*1b60*/  FMUL R34, R33.reuse, R34 ;  /* 0x0000002221227220 */ /* 0x044fe20000400000 */
[----:B---3--:R-:W-:-:S02]  /*1b70*/  FMUL R20, R33, R35 ;  /* 0x0000002321147220 */ /* 0x008fc40000400000 */
[C---:B------:R-:W-:Y:S01]  /*1b80*/  FFMA R17, R16.reuse, R17, R37 ;  /* 0x0000001110117223 */ /* 0x040fe20000000025 */
[C---:B------:R-:W-:Y:S01]  /*1b90*/  FFMA R30, R16.reuse, R30, R34 ;  /* 0x0000001e101e7223 */ /* 0x040fe20000000022 */
[----:B------:R-:W-:-:S03]  /*1ba0*/  FFMA R29, R16, R29, R20 ;  /* 0x0000001d101d7223 */ /* 0x000fc60000000014 */
[C---:B-----5:R-:W-:Y:S01]  /*1bb0*/  FFMA R30, R18.reuse, R23, R30 ;  /* 0x00000017121e7223 */ /* 0x060fe2000000001e */
[C---:B------:R-:W-:Y:S01]  /*1bc0*/  FFMA R29, R18.reuse, R22, R29 ;  /* 0x00000016121d7223 */ /* 0x040fe2000000001d */
[----:B------:R-:W-:-:S04]  /*1bd0*/  FFMA R16, R18, R31, R17 ;  /* 0x0000001f12107223 */ /* 0x000fc80000000011 */
[C---:B------:R-:W-:Y:S01]  /*1be0*/  FFMA R16, R19.reuse, R32, R16 ;  /* 0x0000002013107223 */ /* 0x040fe20000000010 */
[C---:B------:R-:W-:Y:S01]  /*1bf0*/  FFMA R17, R19.reuse, R25, R30 ;  /* 0x0000001913117223 */ /* 0x040fe2000000001e */
[----:B------:R-:W-:Y:S01]  /*1c00*/  FFMA R18, R19, R24, R29 ;  /* 0x0000001813127223 */ /* 0x000fe2000000001d */
[----:B------:R-:W-:Y:S06]  /*1c10*/  BRA `(.L_x_247) ;  /* 0x0000001400b47947 */ /* 0x000fec0003800000 */
.L_x_240:
[----:B------:R-:W-:Y:S01]  /*1c20*/  FMUL R12, R12, 0.70700001716613769531 ;  /* 0x3f34fdf40c0c7820 */ /* 0x000fe20000400000 */
[----:B------:R-:W-:Y:S01]  /*1c30*/  FSETP.GT.AND P2, PT, R2, 1, PT ;  /* 0x3f8000000200780b */ /* 0x000fe20003f44000 */
[----:B------:R-:W-:Y:S01]  /*1c40*/  FMUL R9, R8, 0.70700001716613769531 ;  /* 0x3f34fdf408097820 */ /* 0x000fe20000400000 */
[----:B------:R-:W-:Y:S01]  /*1c50*/  BSSY.RECONVERGENT B1, `(.L_x_248) ;  /* 0x0000065000017945 */ /* 0x000fe20003800200 */
[--C-:B------:R-:W-:Y:S01]  /*1c60*/  FADD R19, -R12, R5.reuse ;  /* 0x000000050c137221 */ /* 0x100fe20000000100 */
[----:B------:R-:W-:Y:S01]  /*1c70*/  FSETP.LT.OR P2, PT, R2, RZ, P2 ;  /* 0x000000ff0200720b */ /* 0x000fe20001741400 */
[----:B------:R-:W-:Y:S01]  /*1c80*/  FADD R17, R12, R5 ;  /* 0x000000050c117221 */ /* 0x000fe20000000000 */
[C-C-:B------:R-:W-:Y:S01]  /*1c90*/  FADD R16, R9.reuse, R2.reuse ;  /* 0x0000000209107221 */ /* 0x140fe20000000000 */
[----:B------:R-:W-:Y:S01]  /*1ca0*/  FADD R26, -R9, R2 ;  /* 0x00000002091a7221 */ /* 0x000fe20000000100 */
[----:B------:R-:W-:Y:S02]  /*1cb0*/  FSETP.GT.AND P4, PT, R19, 1, PT ;  /* 0x3f8000001300780b */ /* 0x000fe40003f84000 */
[----:B------:R-:W-:-:S02]  /*1cc0*/  FSETP.GT.AND P3, PT, R17, 1, PT ;  /* 0x3f8000001100780b */ /* 0x000fc40003f64000 */
[----:B------:R-:W-:Y:S02]  /*1cd0*/  FSETP.LT.OR P4, PT, R5, R12, P4 ;  /* 0x0000000c0500720b */ /* 0x000fe40002781400 */
[----:B------:R-:W-:Y:S02]  /*1ce0*/  FSETP.GEU.AND P0, PT, R9, -R2, PT ;  /* 0x800000020900720b */ /* 0x000fe40003f0e000 */
[----:B------:R-:W-:Y:S02]  /*1cf0*/  PLOP3.LUT P4, PT, P2, P4, PT, 0xf8, 0x8f ;  /* 0x00000000008f781c */ /* 0x000fe40001789f70 */
[----:B------:R-:W-:Y:S02]  /*1d00*/  FSETP.GEU.AND P1, PT, R2, R9, PT ;  /* 0x000000090200720b */ /* 0x000fe40003f2e000 */
[-C--:B------:R-:W-:Y:S02]  /*1d10*/  FMNMX R6, R16, R5.reuse, !PT ;  /* 0x0000000510067209 */ /* 0x080fe40007800000 */
[----:B------:R-:W-:-:S02]  /*1d20*/  FMNMX R8, R26, R5, !PT ;  /* 0x000000051a087209 */ /* 0x000fc40007800000 */
[----:B------:R-:W-:Y:S02]  /*1d30*/  FSETP.LT.OR P3, PT, R12, -R5, P3 ;  /* 0x800000050c00720b */ /* 0x000fe40001f61400 */
[----:B------:R-:W-:Y:S02]  /*1d40*/  FSETP.GT.OR P0, PT, R6, 1, !P0 ;  /* 0x3f8000000600780b */ /* 0x000fe40004704400 */
[----:B------:R-:W-:Y:S02]  /*1d50*/  FSETP.GT.OR P1, PT, R8, 1, !P1 ;  /* 0x3f8000000800780b */ /* 0x000fe40004f24400 */
[----:B------:R-:W-:Y:S02]  /*1d60*/  CS2R R8, SRZ ;  /* 0x0000000000087805 */ /* 0x000fe4000001ff00 */
[----:B------:R-:W-:Y:S02]  /*1d70*/  PLOP3.LUT P2, PT, P2, P3, PT, 0xf8, 0x8f ;  /* 0x00000000008f781c */ /* 0x000fe40001747f70 */
[----:B------:R-:W-:Y:S01]  /*1d80*/  MOV R6, RZ ;  /* 0x000000ff00067202 */ /* 0x000fe20000000f00 */
[----:B------:R-:W-:Y:S10]  /*1d90*/  @P4 BRA `(.L_x_249) ;  /* 0x0000000400404947 */ /* 0x000ff40003800000 */
[----:B------:R-:W-:Y:S01]  /*1da0*/  FFMA R18, R7, R2, -0.5 ;  /* 0xbf00000007127423 */ /* 0x000fe20000000002 */
[----:B------:R-:W-:Y:S01]  /*1db0*/  FFMA R19, R4, R19, -0.5 ;  /* 0xbf00000004137423 */ /* 0x000fe20000000013 */
[----:B------:R-:W0:Y:S01]  /*1dc0*/  LDCU.64 UR6, c[0x0][0x390] ;  /* 0x00007200ff0677ac */ /* 0x000e220008000a00 */
[----:B------:R-:W-:Y:S01]  /*1dd0*/  HFMA2 R20, -RZ, RZ, 0, 0 ;  /* 0x00000000ff147431 */ /* 0x000fe200000001ff */
[----:B------:R-:W1:Y:S08]  /*1de0*/  F2I.FLOOR.NTZ R6, R18 ;  /* 0x0000001200067305 */ /* 0x000e700000207100 */
[----:B------:R-:W2:Y:S01]  /*1df0*/  F2I.FLOOR.NTZ R21, R19 ;  /* 0x0000001300157305 */ /* 0x000ea20000207100 */
[----:B-1----:R-:W-:-:S02]  /*1e00*/  IADD3 R24, PT, PT, R6, 0x1, RZ ;  /* 0x0000000106187810 */ /* 0x002fc40007ffe0ff */
[----:B0-----:R-:W-:Y:S02]  /*1e10*/  ISETP.GE.AND P5, PT, R6, UR6, PT ;  /* 0x0000000606007c0c */ /* 0x001fe4000bfa6270 */
[----:B------:R-:W-:Y:S02]  /*1e20*/  ISETP.GE.AND P4, PT, R24, UR6, PT ;  /* 0x0000000618007c0c */ /* 0x000fe4000bf86270 */
[C---:B------:R-:W-:Y:S02]  /*1e30*/  ISETP.GT.AND P5, PT, R6.reuse, -0x1, !P5 ;  /* 0xffffffff0600780c */ /* 0x040fe40006fa4270 */
[C---:B--2---:R-:W-:Y:S01]  /*1e40*/  ISETP.GE.AND P3, PT, R21.reuse, UR7, PT ;  /* 0x0000000715007c0c */ /* 0x044fe2000bf66270 */
[C---:B------:R-:W-:Y:S01]  /*1e50*/  VIADD R25, R21.reuse, 0x1 ;  /* 0x0000000115197836 */ /* 0x040fe20000000000 */
[----:B------:R-:W-:Y:S02]  /*1e60*/  ISETP.GT.AND P4, PT, R6, -0x2, !P4 ;  /* 0xfffffffe0600780c */ /* 0x000fe40006784270 */
[----:B------:R-:W-:-:S04]  /*1e70*/  ISETP.GT.AND P3, PT, R21, -0x1, !P3 ;  /* 0xffffffff1500780c */ /* 0x000fc80005f64270 */
        /* <DEDUP_REMOVED lines=8> */
[----:B------:R-:W2:Y:S08]  /*1f00*/  @!P5 LDC R30, c[0x0][0x398] ;  /* 0x0000e600ff1edb82 */ /* 0x000eb00000000800 */
[----:B------:R-:W3:Y:S01]  /*1f10*/  @!P4 LDC R27, c[0x0][0x398] ;  /* 0x0000e600ff1bcb82 */ /* 0x000ee20000000800 */
[----:B0-----:R-:W-:-:S05]  /*1f20*/  @P6 IMAD R8, R21, R8, R6 ;  /* 0x0000000815086224 */ /* 0x001fca00078e0206 */
[----:B------:R-:W-:Y:S02]  /*1f30*/  @P6 SHF.L.U32 R23, R8, 0x2, RZ ;  /* 0x0000000208176819 */ /* 0x000fe400000006ff */
[----:B------:R-:W0:Y:S01]  /*1f40*/  @P3 LDC.64 R12, c[0x0][0x380] ;  /* 0x0000e000ff0c3b82 */ /* 0x000e220000000a00 */
[----:B-1----:R-:W-:-:S04]  /*1f50*/  @P3 IMAD R28, R21, R28, R24 ;  /* 0x0000001c151c3224 */ /* 0x002fc800078e0218 */
[----:B------:R-:W-:-:S03]  /*1f60*/  @P3 IMAD.SHL.U32 R29, R28, 0x4, RZ ;  /* 0x000000041c1d3824 */ /* 0x000fc600078e00ff */
[----:B------:R-:W1:Y:S01]  /*1f70*/  @P6 LDC.64 R14, c[0x0][0x380] ;  /* 0x0000e000ff0e6b82 */ /* 0x000e620000000a00 */
[----:B--2---:R-:W-:-:S07]  /*1f80*/  @!P5 IMAD R28, R25, R30, R6 ;  /* 0x0000001e191cd224 */ /* 0x004fce00078e0206 */
[----:B------:R-:W2:Y:S08]  /*1f90*/  @!P4 LDC.64 R8, c[0x0][0x380] ;  /* 0x0000e000ff08cb82 */ /* 0x000eb00000000a00 */
[----:B------:R-:W4:Y:S01]  /*1fa0*/  @!P5 LDC.64 R10, c[0x0][0x380] ;  /* 0x0000e000ff0adb82 */ /* 0x000f220000000a00 */
[----:B---3--:R-:W-:Y:S01]  /*1fb0*/  @!P4 IMAD R30, R25, R27, R24 ;  /* 0x0000001b191ec224 */ /* 0x008fe200078e0218 */
[----:B------:R-:W-:Y:S01]  /*1fc0*/  MOV R27, RZ ;  /* 0x000000ff001b7202 */ /* 0x000fe20000000f00 */
[----:B0-----:R-:W-:Y:S01]  /*1fd0*/  @P3 IMAD.WIDE R12, R29, 0x4, R12 ;  /* 0x000000041d0c3825 */ /* 0x001fe200078e020c */
[----:B------:R-:W-:-:S02]  /*1fe0*/  CS2R R24, SRZ ;  /* 0x0000000000187805 */ /* 0x000fc4000001ff00 */
[----:B------:R-:W-:Y:S01]  /*1ff0*/  @!P5 SHF.L.U32 R29, R28, 0x2, RZ ;  /* 0x000000021c1dd819 */ /* 0x000fe200000006ff */
[----:B------:R-:W-:Y:S01]  /*2000*/  @!P4 IMAD.SHL.U32 R31, R30, 0x4, RZ ;  /* 0x000000041e1fc824 */ /* 0x000fe200078e00ff */
[----:B------:R-:W3:Y:S01]  /*2010*/  @P3 LDG.E.CONSTANT R27, desc[UR4][R12.64] ;  /* 0x000000040c1b3981 */ /* 0x000ee2000c1e9900 */
[----:B-1----:R-:W-:Y:S01]  /*2020*/  @P6 IMAD.WIDE R14, R23, 0x4, R14 ;  /* 0x00000004170e6825 */ /* 0x002fe200078e020e */
[----:B------:R-:W-:Y:S02]  /*2030*/  CS2R R22, SRZ ;  /* 0x0000000000167805 */ /* 0x000fe4000001ff00 */
[----:B------:R-:W5:Y:S04]  /*2040*/  @P3 LDG.E.CONSTANT R25, desc[UR4][R12.64+0x4] ;  /* 0x000004040c193981 */ /* 0x000f68000c1e9900 */
[----:B------:R-:W5:Y:S01]  /*2050*/  @P3 LDG.E.CONSTANT R24, desc[UR4][R12.64+0x8] ;  /* 0x000008040c183981 */ /* 0x000f62000c1e9900 */
[----:B--2---:R-:W-:Y:S01]  /*2060*/  @!P4 IMAD.WIDE R8, R31, 0x4, R8 ;  /* 0x000000041f08c825 */ /* 0x004fe200078e0208 */
[----:B------:R-:W-:-:S02]  /*2070*/  CS2R R30, SRZ ;  /* 0x00000000001e7805 */ /* 0x000fc4000001ff00 */
[----:B------:R-:W2:Y:S01]  /*2080*/  @P6 LDG.E.CONSTANT R20, desc[UR4][R14.64] ;  /* 0x000000040e146981 */ /* 0x000ea2000c1e9900 */
[----:B----4-:R-:W-:Y:S01]  /*2090*/  @!P5 IMAD.WIDE R10, R29, 0x4, R10 ;  /* 0x000000041d0ad825 */ /* 0x010fe200078e020a */
[----:B------:R-:W-:Y:S02]  /*20a0*/  CS2R R28, SRZ ;  /* 0x00000000001c7805 */ /* 0x000fe4000001ff00 */
[----:B------:R-:W4:Y:S04]  /*20b0*/  @P6 LDG.E.CONSTANT R22, desc[UR4][R14.64+0x4] ;  /* 0x000004040e166981 */ /* 0x000f28000c1e9900 */
[----:B------:R0:W4:Y:S04]  /*20c0*/  @P6 LDG.E.CONSTANT R23, desc[UR4][R14.64+0x8] ;  /* 0x000008040e176981 */ /* 0x000128000c1e9900 */
        /* <DEDUP_REMOVED lines=11> */
[----:B------:R-:W-:Y:S02]  /*2180*/  FADD R6, -R12, 1 ;  /* 0x3f8000000c067421 */ /* 0x000fe40000000100 */
[C---:B------:R-:W-:Y:S02]  /*2190*/  FADD R19, -R13.reuse, 1 ;  /* 0x3f8000000d137421 */ /* 0x040fe40000000100 */
[-C--:B------:R-:W-:Y:S02]  /*21a0*/  FMUL R18, R13, R6.reuse ;  /* 0x000000060d127220 */ /* 0x080fe40000400000 */
[----:B0-----:R-:W-:Y:S01]  /*21b0*/  FMUL R11, R19, R6 ;  /* 0x00000006130b7220 */ /* 0x001fe20000400000 */
[----:B------:R-:W-:Y:S01]  /*21c0*/  FMUL R13, R13, R12 ;  /* 0x0000000c0d0d7220 */ /* 0x000fe20000400000 */
[C---:B---3--:R-:W-:Y:S01]  /*21d0*/  FMUL R6, R18.reuse, R27 ;  /* 0x0000001b12067220 */ /* 0x048fe20000400000 */
[C---:B-----5:R-:W-:Y:S01]  /*21e0*/  FMUL R25, R18.reuse, R25 ;  /* 0x0000001912197220 */ /* 0x060fe20000400000 */
[----:B------:R-:W-:-:S02]  /*21f0*/  FMUL R24, R18, R24 ;  /* 0x0000001812187220 */ /* 0x000fc40000400000 */
[C---:B--2---:R-:W-:Y:S01]  /*2200*/  FFMA R9, R11.reuse, R20, R6 ;  /* 0x000000140b097223 */ /* 0x044fe20000000006 */
[----:B------:R-:W-:Y:S01]  /*2210*/  FMUL R6, R12, R19 ;  /* 0x000000130c067220 */ /* 0x000fe20000400000 */
[C---:B----4-:R-:W-:Y:S01]  /*2220*/  FFMA R25, R11.reuse, R22, R25 ;  /* 0x000000160b197223 */ /* 0x050fe20000000019 */
[----:B------:R-:W-:Y:S02]  /*2230*/  FFMA R24, R11, R23, R24 ;  /* 0x000000170b187223 */ /* 0x000fe40000000018 */
[C---:B------:R-:W-:Y:S01]  /*2240*/  FFMA R8, R6.reuse, R31, R9 ;  /* 0x0000001f06087223 */ /* 0x040fe20000000009 */
[C---:B------:R-:W-:Y:S01]  /*2250*/  FFMA R30, R6.reuse, R30, R25 ;  /* 0x0000001e061e7223 */ /* 0x040fe20000000019 */
[----:B------:R-:W-:Y:S02]  /*2260*/  FFMA R29, R6, R29, R24 ;  /* 0x0000001d061d7223 */ /* 0x000fe40000000018 */
[C---:B------:R-:W-:Y:S01]  /*2270*/  FFMA R9, R13.reuse, R28, R8 ;  /* 0x0000001c0d097223 */ /* 0x040fe20000000008 */
[C---:B------:R-:W-:Y:S01]  /*2280*/  FFMA R6, R13.reuse, R15, R30 ;  /* 0x0000000f0d067223 */ /* 0x040fe2000000001e */
[----:B------:R-:W-:-:S07]  /*2290*/  FFMA R8, R13, R14, R29 ;  /* 0x0000000e0d087223 */ /* 0x000fce000000001d */
.L_x_249:
[----:B------:R-:W-:Y:S05]  /*22a0*/  BSYNC.RECONVERGENT B1 ;  /* 0x0000000000017941 */ /* 0x000fea0003800200 */
.L_x_248:
[----:B------:R-:W-:Y:S01]  /*22b0*/  BSSY.RECONVERGENT B1, `(.L_x_250) ;  /* 0x0000054000017945 */ /* 0x000fe20003800200 */
[----:B------:R-:W-:Y:S01]  /*22c0*/  HFMA2 R13, -RZ, RZ, 0, 0 ;  /* 0x00000000ff0d7431 */ /* 0x000fe200000001ff */
[----:B------:R-:W-:Y:S02]  /*22d0*/  CS2R R10, SRZ ;  /* 0x00000000000a7805 */ /* 0x000fe4000001ff00 */
[----:B------:R-:W-:Y:S05]  /*22e0*/  @P0 BRA `(.L_x_251) ;  /* 0x0000000400400947 */ /* 0x000fea0003800000 */
[----:B------:R-:W-:Y:S01]  /*22f0*/  FFMA R20, R7, R16, -0.5 ;  /* 0xbf00000007147423 */ /* 0x000fe20000000010 */
[----:B------:R-:W-:Y:S01]  /*2300*/  FFMA R22, R4, R5, -0.5 ;  /* 0xbf00000004167423 */ /* 0x000fe20000000005 */
[----:B------:R-:W0:Y:S01]  /*2310*/  LDCU.64 UR6, c[0x0][0x390] ;  /* 0x00007200ff0677ac */ /* 0x000e220008000a00 */
[----:B------:R-:W-:Y:S01]  /*2320*/  CS2R R24, SRZ ;  /* 0x0000000000187805 */ /* 0x000fe2000001ff00 */
[----:B------:R-:W1:Y:S08]  /*2330*/  F2I.FLOOR.NTZ R16, R20 ;  /* 0x0000001400107305 */ /* 0x000e700000207100 */
[----:B------:R-:W2:Y:S01]  /*2340*/  F2I.FLOOR.NTZ R21, R22 ;  /* 0x0000001600157305 */ /* 0x000ea20000207100 */
[----:B-1----:R-:W-:-:S02]  /*2350*/  IADD3 R28, PT, PT, R16, 0x1, RZ ;  /* 0x00000001101c7810 */ /* 0x002fc40007ffe0ff */
[----:B0-----:R-:W-:-:S04]  /*2360*/  ISETP.GE.AND P4, PT, R16, UR6, PT ;  /* 0x0000000610007c0c */ /* 0x001fc8000bf86270 */
[----:B------:R-:W-:Y:S02]  /*2370*/  ISETP.GT.AND P4, PT, R16, -0x1, !P4 ;  /* 0xffffffff1000780c */ /* 0x000fe40006784270 */
[C---:B--2---:R-:W-:Y:S01]  /*2380*/  ISETP.GE.AND P0, PT, R21.reuse, UR7, PT ;  /* 0x0000000715007c0c */ /* 0x044fe2000bf06270 */
[----:B------:R-:W-:-:S03]  /*2390*/  VIADD R27, R21, 0x1 ;  /* 0x00000001151b7836 */ /* 0x000fc60000000000 */
[C---:B------:R-:W-:Y:S02]  /*23a0*/  ISETP.GT.AND P3, PT, R21.reuse, -0x1, !P0 ;  /* 0xffffffff1500780c */ /* 0x040fe40004764270 */
[----:B------:R-:W-:Y:S02]  /*23b0*/  ISETP.GE.AND P0, PT, R28, UR6, PT ;  /* 0x000000061c007c0c */ /* 0x000fe4000bf06270 */
[----:B------:R-:W-:Y:S02]  /*23c0*/  PLOP3.LUT P5, PT, P4, P3, PT, 0x80, 0x8 ;  /* 0x000000000008781c */ /* 0x000fe400027a7070 */
[----:B------:R-:W-:Y:S02]  /*23d0*/  ISETP.GT.AND P0, PT, R16, -0x2, !P0 ;  /* 0xfffffffe1000780c */ /* 0x000fe40004704270 */
[----:B------:R-:W-:Y:S02]  /*23e0*/  ISETP.LT.OR P4, PT, R21, -0x1, !P4 ;  /* 0xffffffff1500780c */ /* 0x000fe40006781670 */
[----:B------:R-:W-:-:S02]  /*23f0*/  PLOP3.LUT P3, PT, P0, P3, PT, 0x80, 0x8 ;  /* 0x000000000008781c */ /* 0x000fc40000767070 */
[----:B------:R-:W-:Y:S02]  /*2400*/  ISETP.LT.OR P0, PT, R21, -0x1, !P0 ;  /* 0xffffffff1500780c */ /* 0x000fe40004701670 */
[C---:B------:R-:W-:Y:S02]  /*2410*/  ISETP.GE.OR P4, PT, R27.reuse, UR7, P4 ;  /* 0x000000071b007c0c */ /* 0x040fe4000a786670 */
[----:B------:R-:W-:Y:S01]  /*2420*/  ISETP.GE.OR P0, PT, R27, UR7, P0 ;  /* 0x000000071b007c0c */ /* 0x000fe20008706670 */
        /* <DEDUP_REMOVED lines=14> */
[----:B------:R-:W-:-:S02]  /*2510*/  CS2R R28, SRZ ;  /* 0x00000000001c7805 */ /* 0x000fc4000001ff00 */
[----:B------:R-:W-:Y:S01]  /*2520*/  MOV R27, RZ ;  /* 0x000000ff001b7202 */ /* 0x000fe20000000f00 */
[----:B0-----:R-:W-:Y:S01]  /*2530*/  @P3 IMAD.WIDE R14, R31, 0x4, R14 ;  /* 0x000000041f0e3825 */ /* 0x001fe200078e020e */
[----:B------:R-:W-:-:S03]  /*2540*/  @!P4 SHF.L.U32 R31, R30, 0x2, RZ ;  /* 0x000000021e1fc819 */ /* 0x000fc600000006ff */
[----:B-1----:R-:W-:Y:S01]  /*2550*/  @P5 IMAD.WIDE R18, R23, 0x4, R18 ;  /* 0x0000000417125825 */ /* 0x002fe200078e0212 */
[----:B------:R-:W-:Y:S01]  /*2560*/  MOV R23, RZ ;  /* 0x000000ff00177202 */ /* 0x000fe20000000f00 */
[----:B------:R-:W3:Y:S02]  /*2570*/  @P3 LDG.E.CONSTANT R29, desc[UR4][R14.64] ;  /* 0x000000040e1d3981 */ /* 0x000ee4000c1e9900 */
[----:B------:R-:W-:Y:S02]  /*2580*/  @!P0 IMAD.SHL.U32 R33, R32, 0x4, RZ ;  /* 0x0000000420218824 */ /* 0x000fe400078e00ff */
[----:B------:R-:W5:Y:S02]  /*2590*/  @P3 LDG.E.CONSTANT R27, desc[UR4][R14.64+0x4] ;  /* 0x000004040e1b3981 */ /* 0x000f64000c1e9900 */
[----:B--2---:R-:W-:Y:S01]  /*25a0*/  @!P0 IMAD.WIDE R10, R33, 0x4, R10 ;  /* 0x00000004210a8825 */ /* 0x004fe200078e020a */
[----:B------:R-:W-:Y:S01]  /*25b0*/  CS2R R32, SRZ ;  /* 0x0000000000207805 */ /* 0x000fe2000001ff00 */
[----:B------:R-:W2:Y:S04]  /*25c0*/  @P3 LDG.E.CONSTANT R28, desc[UR4][R14.64+0x8] ;  /* 0x000008040e1c3981 */ /* 0x000ea8000c1e9900 */
[----:B------:R-:W2:Y:S01]  /*25d0*/  @P5 LDG.E.CONSTANT R23, desc[UR4][R18.64] ;  /* 0x0000000412175981 */ /* 0x000ea2000c1e9900 */
[----:B----4-:R-:W-:Y:S01]  /*25e0*/  @!P4 IMAD.WIDE R12, R31, 0x4, R12 ;  /* 0x000000041f0cc825 */ /* 0x010fe200078e020c */
[----:B------:R-:W-:-:S02]  /*25f0*/  CS2R R30, SRZ ;  /* 0x00000000001e7805 */ /* 0x000fc4000001ff00 */
[----:B------:R-:W4:Y:S04]  /*2600*/  @P5 LDG.E.CONSTANT R24, desc[UR4][R18.64+0x4] ;  /* 0x0000040412185981 */ /* 0x000f28000c1e9900 */
[----:B------:R0:W4:Y:S04]  /*2610*/  @P5 LDG.E.CONSTANT R25, desc[UR4][R18.64+0x8] ;  /* 0x0000080412195981 */ /* 0x000128000c1e9900 */
        /* <DEDUP_REMOVED lines=18> */
[C---:B-----5:R-:W-:Y:S01]  /*2740*/  FMUL R27, R16.reuse, R27 ;  /* 0x0000001b101b7220 */ /* 0x060fe20000400000 */
[----:B--2---:R-:W-:-:S02]  /*2750*/  FMUL R28, R16, R28 ;  /* 0x0000001c101c7220 */ /* 0x004fc40000400000 */
[C---:B------:R-:W-:Y:S01]  /*2760*/  FFMA R23, R14.reuse, R23, R29 ;  /* 0x000000170e177223 */ /* 0x040fe2000000001d */
        /* <DEDUP_REMOVED lines=8> */
.L_x_251:
[----:B------:R-:W-:Y:S05]  /*27f0*/  BSYNC.RECONVERGENT B1 ;  /* 0x0000000000017941 */ /* 0x000fea0003800200 */
.L_x_250:
[----:B------:R-:W-:Y:S01]  /*2800*/  BSSY.RECONVERGENT B1, `(.L_x_252) ;  /* 0x0000056000017945 */ /* 0x000fe20003800200 */
[----:B------:R-:W-:Y:S02]  /*2810*/  MOV R12, RZ ;  /* 0x000000ff000c7202 */ /* 0x000fe40000000f00 */
[----:B------:R-:W-:Y:S01]  /*2820*/  CS2R R14, SRZ ;  /* 0x00000000000e7805 */ /* 0x000fe2000001ff00 */
[----:B------:R-:W-:Y:S06]  /*2830*/  @P2 BRA `(.L_x_253) ;  /* 0x0000000400482947 */ /* 0x000fec0003800000 */
[----:B------:R-:W-:Y:S01]  /*2840*/  FFMA R22, R7, R2, -0.5 ;  /* 0xbf00000007167423 */ /* 0x000fe20000000002 */
[----:B------:R-:W-:Y:S01]  /*2850*/  FFMA R24, R4, R17, -0.5 ;  /* 0xbf00000004187423 */ /* 0x000fe20000000011 */
[----:B------:R-:W0:Y:S01]  /*2860*/  LDCU.64 UR6, c[0x0][0x390] ;  /* 0x00007200ff0677ac */ /* 0x000e220008000a00 */
[----:B------:R-:W-:Y:S01]  /*2870*/  HFMA2 R25, -RZ, RZ, 0, 0 ;  /* 0x00000000ff197431 */ /* 0x000fe200000001ff */
[----:B------:R-:W1:Y:S01]  /*2880*/  F2I.FLOOR.NTZ R12, R22 ;  /* 0x00000016000c7305 */ /* 0x000e620000207100 */
[----:B------:R-:W-:Y:S01]  /*2890*/  HFMA2 R27, -RZ, RZ, 0, 0 ;  /* 0x00000000ff1b7431 */ /* 0x000fe200000001ff */
[----:B------:R-:W-:-:S06]  /*28a0*/  MOV R28, RZ ;  /* 0x000000ff001c7202 */ /* 0x000fcc0000000f00 */
[----:B------:R-:W2:Y:S01]  /*28b0*/  F2I.FLOOR.NTZ R23, R24 ;  /* 0x0000001800177305 */ /* 0x000ea20000207100 */
[C---:B-1----:R-:W-:Y:S02]  /*28c0*/  IADD3 R30, PT, PT, R12.reuse, 0x1, RZ ;  /* 0x000000010c1e7810 */ /* 0x042fe40007ffe0ff */
[----:B0-----:R-:W-:Y:S02]  /*28d0*/  ISETP.GE.AND P2, PT, R12, UR6, PT ;  /* 0x000000060c007c0c */ /* 0x001fe4000bf46270 */
[----:B------:R-:W-:Y:S02]  /*28e0*/  ISETP.GE.AND P3, PT, R30, UR6, PT ;  /* 0x000000061e007c0c */ /* 0x000fe4000bf66270 */
[C---:B------:R-:W-:Y:S02]  /*28f0*/  ISETP.GT.AND P2, PT, R12.reuse, -0x1, !P2 ;  /* 0xffffffff0c00780c */ /* 0x040fe40005744270 */
[----:B--2---:R-:W-:Y:S02]  /*2900*/  ISETP.GE.AND P0, PT, R23, UR7, PT ;  /* 0x0000000717007c0c */ /* 0x004fe4000bf06270 */
[----:B------:R-:W-:-:S02]  /*2910*/  ISETP.GT.AND P3, PT, R12, -0x2, !P3 ;  /* 0xfffffffe0c00780c */ /* 0x000fc40005f64270 */
[C---:B------:R-:W-:Y:S02]  /*2920*/  ISETP.GT.AND P0, PT, R23.reuse, -0x1, !P0 ;  /* 0xffffffff1700780c */ /* 0x040fe40004704270 */
[C---:B------:R-:W-:Y:S02]  /*2930*/  IADD3 R29, PT, PT, R23.reuse, 0x1, RZ ;  /* 0x00000001171d7810 */ /* 0x040fe40007ffe0ff */
[----:B------:R-:W-:Y:S02]  /*2940*/  PLOP3.LUT P4, PT, P2, P0, PT, 0x80, 0x8 ;  /* 0x000000000008781c */ /* 0x000fe40001781070 */
[----:B------:R-:W-:Y:S02]  /*2950*/  PLOP3.LUT P0, PT, P3, P0, PT, 0x80, 0x8 ;  /* 0x000000000008781c */ /* 0x000fe40001f01070 */
[C---:B------:R-:W-:Y:S02]  /*2960*/  ISETP.LT.OR P2, PT, R23.reuse, -0x1, !P2 ;  /* 0xffffffff1700780c */ /* 0x040fe40005741670 */
[----:B------:R-:W-:-:S02]  /*2970*/  ISETP.LT.OR P3, PT, R23, -0x1, !P3 ;  /* 0xffffffff1700780c */ /* 0x000fc40005f61670 */
[C---:B------:R-:W-:Y:S02]  /*2980*/  ISETP.GE.OR P2, PT, R29.reuse, UR7, P2 ;  /* 0x000000071d007c0c */ /* 0x040fe40009746670 */
[----:B------:R-:W-:-:S03]  /*2990*/  ISETP.GE.OR P3, PT, R29, UR7, P3 ;  /* 0x000000071d007c0c */ /* 0x000fc60009f66670 */
[----:B------:R-:W0:Y:S08]  /*29a0*/  @P4 LDC R14, c[0x0][0x398] ;  /* 0x0000e600ff0e4b82 */ /* 0x000e300000000800 */
[----:B------:R-:W1:Y:S08]  /*29b0*/  @P0 LDC R20, c[0x0][0x398] ;  /* 0x0000e600ff140b82 */ /* 0x000e700000000800 */
[----:B------:R-:W2:Y:S08]  /*29c0*/  @P4 LDC.64 R18, c[0x0][0x380] ;  /* 0x0000e000ff124b82 */ /* 0x000eb00000000a00 */
[----:B------:R-:W3:Y:S01]  /*29d0*/  @P0 LDC.64 R16, c[0x0][0x380] ;  /* 0x0000e000ff100b82 */ /* 0x000ee20000000a00 */
[----:B0-----:R-:W-:-:S04]  /*29e0*/  @P4 IMAD R14, R23, R14, R12 ;  /* 0x0000000e170e4224 */ /* 0x001fc800078e020c */
[----:B------:R-:W-:-:S03]  /*29f0*/  @P4 IMAD.SHL.U32 R15, R14, 0x4, RZ ;  /* 0x000000040e0f4824 */ /* 0x000fc600078e00ff */
[----:B------:R-:W0:Y:S01]  /*2a00*/  @!P2 LDC R32, c[0x0][0x398] ;  /* 0x0000e600ff20ab82 */ /* 0x000e220000000800 */
[----:B-1----:R-:W-:-:S04]  /*2a10*/  @P0 IMAD R20, R23, R20, R30 ;  /* 0x0000001417140224 */ /* 0x002fc800078e021e */
[----:B------:R-:W-:-:S03]  /*2a20*/  @P0 IMAD.SHL.U32 R21, R20, 0x4, RZ ;  /* 0x0000000414150824 */ /* 0x000fc600078e00ff */
[----:B------:R-:W1:Y:S01]  /*2a30*/  @!P3 LDC R34, c[0x0][0x398] ;  /* 0x0000e600ff22bb82 */ /* 0x000e620000000800 */
[----:B--2---:R-:W-:Y:S01]  /*2a40*/  @P4 IMAD.WIDE R18, R15, 0x4, R18 ;  /* 0x000000040f124825 */ /* 0x004fe200078e0212 */
[----:B------:R-:W-:-:S04]  /*2a50*/  MOV R31, RZ ;  /* 0x000000ff001f7202 */ /* 0x000fc80000000f00 */
[----:B------:R-:W2:Y:S02]  /*2a60*/  @P4 LDG.E.CONSTANT R25, desc[UR4][R18.64] ;  /* 0x0000000412194981 */ /* 0x000ea4000c1e9900 */
[----:B------:R-:W4:Y:S01]  /*2a70*/  @!P2 LDC.64 R14, c[0x0][0x380] ;  /* 0x0000e000ff0eab82 */ /* 0x000f220000000a00 */
[----:B---3--:R-:W-:Y:S01]  /*2a80*/  @P0 IMAD.WIDE R20, R21, 0x4, R16 ;  /* 0x0000000415140825 */ /* 0x008fe200078e0210 */
[----:B------:R-:W3:Y:S04]  /*2a90*/  @P4 LDG.E.CONSTANT R28, desc[UR4][R18.64+0x4] ;  /* 0x00000404121c4981 */ /* 0x000ee8000c1e9900 */
[----:B------:R-:W5:Y:S02]  /*2aa0*/  @P0 LDG.E.CONSTANT R31, desc[UR4][R20.64] ;  /* 0x00000004141f0981 */ /* 0x000f64000c1e9900 */
[----:B------:R-:W4:Y:S01]  /*2ab0*/  @!P3 LDC.64 R16, c[0x0][0x380] ;  /* 0x0000e000ff10bb82 */ /* 0x000f220000000a00 */
[----:B0-----:R-:W-:Y:S01]  /*2ac0*/  @!P2 IMAD R35, R29, R32, R12 ;  /* 0x000000201d23a224 */ /* 0x001fe200078e020c */
[----:B------:R-:W-:Y:S01]  /*2ad0*/  CS2R R32, SRZ ;  /* 0x0000000000207805 */ /* 0x000fe2000001ff00 */
[----:B------:R0:W3:Y:S03]  /*2ae0*/  @P4 LDG.E.CONSTANT R27, desc[UR4][R18.64+0x8] ;  /* 0x00000804121b4981 */ /* 0x0000e6000c1e9900 */
[----:B------:R-:W-:Y:S01]  /*2af0*/  @!P2 SHF.L.U32 R35, R35, 0x2, RZ ;  /* 0x000000022323a819 */ /* 0x000fe200000006ff */
[----:B-1----:R-:W-:-:S02]  /*2b00*/  @!P3 IMAD R34, R29, R34, R30 ;  /* 0x000000221d22b224 */ /* 0x002fc400078e021e */
[----:B------:R-:W-:Y:S01]  /*2b10*/  HFMA2 R29, -RZ, RZ, 0, 0 ;  /* 0x00000000ff1d7431 */ /* 0x000fe200000001ff */
[----:B------:R-:W3:Y:S01]  /*2b20*/  @P0 LDG.E.CONSTANT R32, desc[UR4][R20.64+0x4] ;  /* 0x0000040414200981 */ /* 0x000ee2000c1e9900 */
[----:B0-----:R-:W-:-:S03]  /*2b30*/  CS2R R18, SRZ ;  /* 0x0000000000127805 */ /* 0x001fc6000001ff00 */
[----:B------:R0:W3:Y:S01]  /*2b40*/  @P0 LDG.E.CONSTANT R33, desc[UR4][R20.64+0x8] ;  /* 0x0000080414210981 */ /* 0x0000e2000c1e9900 */
[----:B----4-:R-:W-:Y:S01]  /*2b50*/  @!P2 IMAD.WIDE R14, R35, 0x4, R14 ;  /* 0x00000004230ea825 */ /* 0x010fe200078e020e */
[----:B------:R-:W-:-:S03]  /*2b60*/  MOV R30, RZ ;  /* 0x000000ff001e7202 */ /* 0x000fc60000000f00 */
[----:B------:R-:W-:Y:S01]  /*2b70*/  @!P3 IMAD.SHL.U32 R35, R34, 0x4, RZ ;  /* 0x000000042223b824 */ /* 0x000fe200078e00ff */
[----:B------:R-:W4:Y:S01]  /*2b80*/  @!P2 LDG.E.CONSTANT R18, desc[UR4][R14.64] ;  /* 0x000000040e12a981 */ /* 0x000f22000c1e9900 */
[----:B0-----:R-:W-:Y:S02]  /*2b90*/  CS2R R20, SRZ ;  /* 0x0000000000147805 */ /* 0x001fe4000001ff00 */
[----:B------:R-:W-:Y:S01]  /*2ba0*/  @!P3 IMAD.WIDE R16, R35, 0x4, R16 ;  /* 0x000000042310b825 */ /* 0x000fe200078e0210 */
[----:B------:R-:W4:Y:S04]  /*2bb0*/  @!P2 LDG.E.CONSTANT R19, desc[UR4][R14.64+0x4] ;  /* 0x000004040e13a981 */ /* 0x000f28000c1e9900 */
[----:B------:R0:W4:Y:S04]  /*2bc0*/  @!P2 LDG.E.CONSTANT R29, desc[UR4][R14.64+0x8] ;  /* 0x000008040e1da981 */ /* 0x000128000c1e9900 */
[----:B------:R-:W4:Y:S04]  /*2bd0*/  @!P3 LDG.E.CONSTANT R30, desc[UR4][R16.64] ;  /* 0x00000004101eb981 */ /* 0x000f28000c1e9900 */
[----:B------:R-:W4:Y:S04]  /*2be0*/  @!P3 LDG.E.CONSTANT R21, desc[UR4][R16.64+0x4] ;  /* 0x000004041015b981 */ /* 0x000f28000c1e9900 */
[----:B------:R1:W4:Y:S01]  /*2bf0*/  @!P3 LDG.E.CONSTANT R20, desc[UR4][R16.64+0x8] ;  /* 0x000008041014b981 */ /* 0x000322000c1e9900 */
[----:B------:R-:W-:-:S02]  /*2c00*/  I2FP.F32.S32 R35, R23 ;  /* 0x0000001700237245 */ /* 0x000fc40000201400 */
[----:B------:R-:W-:-:S03]  /*2c10*/  I2FP.F32.S32 R23, R12 ;  /* 0x0000000c00177245 */ /* 0x000fc60000201400 */
[----:B------:R-:W-:Y:S02]  /*2c20*/  FADD R24, R24, -R35 ;  /* 0x8000002318187221 */ /* 0x000fe40000000000 */
[----:B0-----:R-:W-:Y:S02]  /*2c30*/  FADD R15, R22, -R23 ;  /* 0x80000017160f7221 */ /* 0x001fe40000000000 */
[----:B------:R-:W-:Y:S02]  /*2c40*/  FADD R12, -R24, 1 ;  /* 0x3f800000180c7421 */ /* 0x000fe40000000100 */
[C---:B------:R-:W-:Y:S02]  /*2c50*/  FADD R23, -R15.reuse, 1 ;  /* 0x3f8000000f177421 */ /* 0x040fe40000000100 */
[-C--:B------:R-:W-:Y:S02]  /*2c60*/  FMUL R14, R15, R12.reuse ;  /* 0x0000000c0f0e7220 */ /* 0x080fe40000400000 */
[----:B------:R-:W-:Y:S01]  /*2c70*/  FMUL R12, R23, R12 ;  /* 0x0000000c170c7220 */ /* 0x000fe20000400000 */
[----:B------:R-:W-:Y:S01]  /*2c80*/  FMUL R15, R15, R24 ;  /* 0x000000180f0f7220 */ /* 0x000fe20000400000 */
[----:B-----5:R-:W-:-:S04]  /*2c90*/  FMUL R31, R14, R31 ;  /* 0x0000001f0e1f7220 */ /* 0x020fc80000400000 */
[----:B--2---:R-:W-:Y:S01]  /*2ca0*/  FFMA R25, R12, R25, R31 ;  /* 0x000000190c197223 */ /* 0x004fe2000000001f */
[C---:B---3--:R-:W-:Y:S01]  /*2cb0*/  FMUL R35, R14.reuse, R32 ;  /* 0x000000200e237220 */ /* 0x048fe20000400000 */
[----:B-1----:R-:W-:Y:S01]  /*2cc0*/  FMUL R16, R14, R33 ;  /* 0x000000210e107220 */ /* 0x002fe20000400000 */
[----:B------:R-:W-:Y:S02]  /*2cd0*/  FMUL R14, R24, R23 ;  /* 0x00000017180e7220 */ /* 0x000fe40000400000 */
[C---:B------:R-:W-:Y:S01]  /*2ce0*/  FFMA R28, R12.reuse, R28, R35 ;  /* 0x0000001c0c1c7223 */ /* 0x040fe20000000023 */
[----:B------:R-:W-:Y:S01]  /*2cf0*/  FFMA R16, R12, R27, R16 ;  /* 0x0000001b0c107223 */ /* 0x000fe20000000010 */
[C---:B----4-:R-:W-:Y:S02]  /*2d00*/  FFMA R18, R14.reuse, R18, R25 ;  /* 0x000000120e127223 */ /* 0x050fe40000000019 */
[C---:B------:R-:W-:Y:S01]  /*2d10*/  FFMA R28, R14.reuse, R19, R28 ;  /* 0x000000130e1c7223 */ /* 0x040fe2000000001c */
[----:B------:R-:W-:Y:S01]  /*2d20*/  FFMA R29, R14, R29, R16 ;  /* 0x0000001d0e1d7223 */ /* 0x000fe20000000010 */
[----:B------:R-:W-:-:S02]  /*2d30*/  FFMA R12, R15, R30, R18 ;  /* 0x0000001e0f0c7223 */ /* 0x000fc40000000012 */
[C---:B------:R-:W-:Y:S01]  /*2d40*/  FFMA R14, R15.reuse, R21, R28 ;  /* 0x000000150f0e7223 */ /* 0x040fe2000000001c */
[----:B------:R-:W-:-:S07]  /*2d50*/  FFMA R15, R15, R20, R29 ;  /* 0x000000140f0f7223 */ /* 0x000fce000000001d */
.L_x_253:
[----:B------:R-:W-:Y:S05]  /*2d60*/  BSYNC.RECONVERGENT B1 ;  /* 0x0000000000017941 */ /* 0x000fea0003800200 */
.L_x_252:
[----:B------:R-:W-:Y:S01]  /*2d70*/  HFMA2 R18, -RZ, RZ, 0, 0 ;  /* 0x00000000ff127431 */ /* 0x000fe200000001ff */
[----:B------:R-:W-:Y:S01]  /*2d80*/  CS2R R16, SRZ ;  /* 0x0000000000107805 */ /* 0x000fe2000001ff00 */
[----:B------:R-:W-:Y:S06]  /*2d90*/  @P1 BRA `(.L_x_247) ;  /* 0x0000000400541947 */ /* 0x000fec0003800000 */
[----:B------:R-:W-:Y:S01]  /*2da0*/  FFMA R28, R4, R5, -0.5 ;  /* 0xbf000000041c7423 */ /* 0x000fe20000000005 */
[----:B------:R-:W-:Y:S01]  /*2db0*/  FFMA R26, R7, R26, -0.5 ;  /* 0xbf000000071a7423 */ /* 0x000fe2000000001a */
[----:B------:R-:W0:Y:S01]  /*2dc0*/  LDCU.64 UR6, c[0x0][0x390] ;  /* 0x00007200ff0677ac */ /* 0x000e220008000a00 */
[----:B------:R-:W-:Y:S01]  /*2dd0*/  MOV R30, RZ ;  /* 0x000000ff001e7202 */ /* 0x000fe20000000f00 */
[----:B------:R-:W0:Y:S01]  /*2de0*/  F2I.FLOOR.NTZ R18, R28 ;  /* 0x0000001c00127305 */ /* 0x000e220000207100 */
[----:B------:R-:W-:-:S07]  /*2df0*/  IMAD.MOV.U32 R29, RZ, RZ, RZ ;  /* 0x000000ffff1d7224 */ /* 0x000fce00078e00ff */
[----:B------:R-:W1:Y:S08]  /*2e00*/  F2I.FLOOR.NTZ R17, R26 ;  /* 0x0000001a00117305 */ /* 0x000e700000207100 */
[----:B------:R-:W2:Y:S01]  /*2e10*/  F2I.FLOOR.NTZ R16, R26 ;  /* 0x0000001a00107305 */ /* 0x000ea20000207100 */
[----:B0-----:R-:W-:-:S04]  /*2e20*/  ISETP.GE.AND P1, PT, R18, UR7, PT ;  /* 0x0000000712007c0c */ /* 0x001fc8000bf26270 */
[----:B------:R-:W-:Y:S02]  /*2e30*/  ISETP.GT.AND P2, PT, R18, -0x1, !P1 ;  /* 0xffffffff1200780c */ /* 0x000fe40004f44270 */
[C---:B-1----:R-:W-:Y:S01]  /*2e40*/  ISETP.GE.AND P0, PT, R17.reuse, UR6, PT ;  /* 0x0000000611007c0c */ /* 0x042fe2000bf06270 */
[----:B------:R-:W0:Y:S03]  /*2e50*/  F2I.FLOOR.NTZ R32, R28 ;  /* 0x0000001c00207305 */ /* 0x000e260000207100 */
[C---:B------:R-:W-:Y:S02]  /*2e60*/  ISETP.GT.AND P1, PT, R17.reuse, -0x1, !P0 ;  /* 0xffffffff1100780c */ /* 0x040fe40004724270 */
[----:B------:R-:W-:Y:S02]  /*2e70*/  IADD3 R17, PT, PT, R17, 0x1, RZ ;  /* 0x0000000111117810 */ /* 0x000fe40007ffe0ff */
[----:B------:R-:W-:Y:S01]  /*2e80*/  PLOP3.LUT P3, PT, P1, P2, PT, 0x80, 0x8 ;  /* 0x000000000008781c */ /* 0x000fe20000f65070 */
[----:B------:R-:W1:Y:S01]  /*2e90*/  F2I.FLOOR.NTZ R27, R28 ;  /* 0x0000001c001b7305 */ /* 0x000e620000207100 */
[----:B------:R-:W-:-:S04]  /*2ea0*/  ISETP.GE.AND P0, PT, R17, UR6, PT ;  /* 0x0000000611007c0c */ /* 0x000fc8000bf06270 */
[----:B--2---:R-:W-:Y:S01]  /*2eb0*/  ISETP.GT.AND P4, PT, R16, -0x2, !P0 ;  /* 0xfffffffe1000780c */ /* 0x004fe20004784270 */
[----:B0-----:R-:W-:-:S03]  /*2ec0*/  VIADD R32, R32, 0x1 ;  /* 0x0000000120207836 */ /* 0x001fc60000000000 */
[----:B------:R-:W-:-:S03]  /*2ed0*/  PLOP3.LUT P0, PT, P4, P2, PT, 0x80, 0x8 ;  /* 0x000000000008781c */ /* 0x000fc60002705070 */
[----:B------:R-:W0:Y:S01]  /*2ee0*/  @P3 LDC R17, c[0x0][0x398] ;  /* 0x0000e600ff113b82 */ /* 0x000e220000000800 */
[C---:B-1----:R-:W-:Y:S02]  /*2ef0*/  ISETP.LT.OR P1, PT, R27.reuse, -0x1, !P1 ;  /* 0xffffffff1b00780c */ /* 0x042fe40004f21670 */
[----:B------:R-:W-:Y:S02]  /*2f00*/  ISETP.LT.OR P2, PT, R27, -0x1, !P4 ;  /* 0xffffffff1b00780c */ /* 0x000fe40006741670 */
[----:B------:R-:W-:-:S03]  /*2f10*/  ISETP.GE.OR P1, PT, R32, UR7, P1 ;  /* 0x0000000720007c0c */ /* 0x000fc60008f26670 */
[----:B------:R-:W1:Y:S01]  /*2f20*/  @P3 LDC.64 R22, c[0x0][0x380] ;  /* 0x0000e000ff163b82 */ /* 0x000e620000000a00 */
[----:B------:R-:W-:-:S07]  /*2f30*/  ISETP.GE.OR P2, PT, R32, UR7, P2 ;  /* 0x0000000720007c0c */ /* 0x000fce0009746670 */
[----:B------:R-:W2:Y:S08]  /*2f40*/  @P0 LDC R18, c[0x0][0x398] ;  /* 0x0000e600ff120b82 */ /* 0x000eb00000000800 */
[----:B------:R-:W3:Y:S01]  /*2f50*/  @P0 LDC.64 R20, c[0x0][0x380] ;  /* 0x0000e000ff140b82 */ /* 0x000ee20000000a00 */
[----:B0-----:R-:W-:-:S05]  /*2f60*/  @P3 IMAD R17, R27, R17, R16 ;  /* 0x000000111b113224 */ /* 0x001fca00078e0210 */
[----:B------:R-:W-:Y:S02]  /*2f70*/  @P3 SHF.L.U32 R17, R17, 0x2, RZ ;  /* 0x0000000211113819 */ /* 0x000fe400000006ff */
[----:B------:R-:W0:Y:S01]  /*2f80*/  @!P1 LDC R31, c[0x0][0x398] ;  /* 0x0000e600ff1f9b82 */ /* 0x000e220000000800 */
[----:B------:R-:W-:Y:S02]  /*2f90*/  MOV R36, RZ ;  /* 0x000000ff00247202 */ /* 0x000fe40000000f00 */
[----:B------:R-:W-:Y:S01]  /*2fa0*/  CS2R R34, SRZ ;  /* 0x0000000000227805 */ /* 0x000fe2000001ff00 */
[----:B-1----:R-:W-:Y:S01]  /*2fb0*/  @P3 IMAD.WIDE R22, R17, 0x4, R22 ;  /* 0x0000000411163825 */ /* 0x002fe200078e0216 */
[----:B------:R-:W-:-:S03]  /*2fc0*/  MOV R17, RZ ;  /* 0x000000ff00117202 */ /* 0x000fc60000000f00 */
[----:B--2---:R-:W-:Y:S01]  /*2fd0*/  @P0 IMAD R18, R27, R18, R16 ;  /* 0x000000121b120224 */ /* 0x004fe200078e0210 */
[----:B------:R-:W1:Y:S02]  /*2fe0*/  @!P2 LDC R33, c[0x0][0x398] ;  /* 0x0000e600ff21ab82 */ /* 0x000e640000000800 */
[----:B------:R-:W2:Y:S02]  /*2ff0*/  @P3 LDG.E.CONSTANT R17, desc[UR4][R22.64] ;  /* 0x0000000416113981 */ /* 0x000ea4000c1e9900 */
[----:B------:R-:W-:Y:S02]  /*3000*/  @P0 LEA R25, R18, 0x4, 0x2 ;  /* 0x0000000412190811 */ /* 0x000fe400078e10ff */
[----:B------:R-:W4:Y:S02]  /*3010*/  @P3 LDG.E.CONSTANT R30, desc[UR4][R22.64+0x4] ;  /* 0x00000404161e3981 */ /* 0x000f24000c1e9900 */
[----:B------:R-:W5:Y:S01]  /*3020*/  @!P1 LDC.64 R18, c[0x0][0x380] ;  /* 0x0000e000ff129b82 */ /* 0x000f620000000a00 */
[----:B---3--:R-:W-:Y:S01]  /*3030*/  @P0 IMAD.WIDE R24, R25, 0x4, R20 ;  /* 0x0000000419180825 */ /* 0x008fe200078e0214 */
[----:B------:R3:W4:Y:S04]  /*3040*/  @P3 LDG.E.CONSTANT R29, desc[UR4][R22.64+0x8] ;  /* 0x00000804161d3981 */ /* 0x000728000c1e9900 */
[----:B------:R-:W2:Y:S02]  /*3050*/  @P0 LDG.E.CONSTANT R36, desc[UR4][R24.64] ;  /* 0x0000000418240981 */ /* 0x000ea4000c1e9900 */
[----:B------:R-:W5:Y:S01]  /*3060*/  @!P2 LDC.64 R20, c[0x0][0x380] ;  /* 0x0000e000ff14ab82 */ /* 0x000f620000000a00 */
[C-C-:B0-----:R-:W-:Y:S01]  /*3070*/  @!P1 IMAD R31, R32.reuse, R31, R16.reuse ;  /* 0x0000001f201f9224 */ /* 0x141fe200078e0210 */
[----:B------:R-:W4:Y:S04]  /*3080*/  @P0 LDG.E.CONSTANT R34, desc[UR4][R24.64+0x4] ;  /* 0x0000040418220981 */ /* 0x000f28000c1e9900 */
[----:B------:R-:W-:Y:S01]  /*3090*/  @!P1 SHF.L.U32 R31, R31, 0x2, RZ ;  /* 0x000000021f1f9819 */ /* 0x000fe200000006ff */
[----:B------:R0:W4:Y:S01]  /*30a0*/  @P0 LDG.E.CONSTANT R35, desc[UR4][R24.64+0x8] ;  /* 0x0000080418230981 */ /* 0x000122000c1e9900 */
[----:B-1----:R-:W-:Y:S01]  /*30b0*/  @!P2 IMAD R33, R32, R33, R16 ;  /* 0x000000212021a224 */ /* 0x002fe200078e0210 */
[----:B---3--:R-:W-:-:S04]  /*30c0*/  CS2R R22, SRZ ;  /* 0x0000000000167805 */ /* 0x008fc8000001ff00 */
[----:B------:R-:W-:Y:S01]  /*30d0*/  @!P2 LEA R33, R33, 0x4, 0x2 ;  /* 0x000000042121a811 */ /* 0x000fe200078e10ff */
[----:B-----5:R-:W-:Y:S01]  /*30e0*/  @!P1 IMAD.WIDE R18, R31, 0x4, R18 ;  /* 0x000000041f129825 */ /* 0x020fe200078e0212 */
[----:B------:R-:W-:Y:S02]  /*30f0*/  MOV R31, RZ ;  /* 0x000000ff001f7202 */ /* 0x000fe40000000f00 */
[----:B0-----:R-:W-:Y:S01]  /*3100*/  CS2R R24, SRZ ;  /* 0x0000000000187805 */ /* 0x001fe2000001ff00 */
[----:B------:R-:W-:Y:S01]  /*3110*/  IMAD.MOV.U32 R32, RZ, RZ, RZ ;  /* 0x000000ffff207224 */ /* 0x000fe200078e00ff */
[----:B------:R-:W3:Y:S01]  /*3120*/  @!P1 LDG.E.CONSTANT R23, desc[UR4][R18.64+0x4] ;  /* 0x0000040412179981 */ /* 0x000ee2000c1e9900 */
[----:B------:R-:W-:-:S03]  /*3130*/  @!P2 IMAD.WIDE R20, R33, 0x4, R20 ;  /* 0x000000042114a825 */ /* 0x000fc600078e0214 */
        /* <DEDUP_REMOVED lines=16> */
[----:B----4-:R-:W-:-:S03]  /*3240*/  FMUL R34, R33, R34 ;  /* 0x0000002221227220 */ /* 0x010fc60000400000 */
[C---:B------:R-:W-:Y:S01]  /*3250*/  FFMA R17, R16.reuse, R17, R37 ;  /* 0x0000001110117223 */ /* 0x040fe20000000025 */
[----:B-1----:R-:W-:Y:S01]  /*3260*/  FMUL R20, R33, R35 ;  /* 0x0000002321147220 */ /* 0x002fe20000400000 */
[----:B------:R-:W-:-:S03]  /*3270*/  FFMA R30, R16, R30, R34 ;  /* 0x0000001e101e7223 */ /* 0x000fc60000000022 */
[----:B------:R-:W-:Y:S01]  /*3280*/  FFMA R29, R16, R29, R20 ;  /* 0x0000001d101d7223 */ /* 0x000fe20000000014 */
[C---:B---3--:R-:W-:Y:S01]  /*3290*/  FFMA R30, R18.reuse, R23, R30 ;  /* 0x00000017121e7223 */ /* 0x048fe2000000001e */
[C---:B-----5:R-:W-:Y:S02]  /*32a0*/  FFMA R16, R18.reuse, R31, R17 ;  /* 0x0000001f12107223 */ /* 0x060fe40000000011 */
[----:B------:R-:W-:Y:S02]  /*32b0*/  FFMA R29, R18, R22, R29 ;  /* 0x00000016121d7223 */ /* 0x000fe4000000001d */
[C---:B------:R-:W-:Y:S01]  /*32c0*/  FFMA R16, R19.reuse, R32, R16 ;  /* 0x0000002013107223 */ /* 0x040fe20000000010 */
[C---:B------:R-:W-:Y:S01]  /*32d0*/  FFMA R17, R19.reuse, R25, R30 ;  /* 0x0000001913117223 */ /* 0x040fe2000000001e */
[----:B------:R-:W-:-:S07]  /*32e0*/  FFMA R18, R19, R24, R29 ;  /* 0x0000001813127223 */ /* 0x000fce000000001d */
.L_x_247:
[----:B------:R-:W-:Y:S05]  /*32f0*/  BSYNC.RECONVERGENT B0 ;  /* 0x0000000000007941 */ /* 0x000fea0003800200 */
.L_x_239:
[----:B------:R-:W-:Y:S01]  /*3300*/  FSETP.GEU.AND P0, PT, R2, RZ, PT ;  /* 0x000000ff0200720b */ /* 0x000fe20003f0e000 */
[----:B------:R-:W-:Y:S01]  /*3310*/  BSSY.RECONVERGENT B0, `(.L_x_254) ;  /* 0x000005a000007945 */ /* 0x000fe20003800200 */
[----:B------:R-:W-:Y:S02]  /*3320*/  FMNMX R19, R5, R2, !PT ;  /* 0x0000000205137209 */ /* 0x000fe40007800000 */
[----:B------:R-:W-:Y:S02]  /*3330*/  CS2R R20, SRZ ;  /* 0x0000000000147805 */ /* 0x000fe4000001ff00 */
[----:B------:R-:W-:Y:S02]  /*3340*/  FSETP.GT.OR P0, PT, R19, 1, !P0 ;  /* 0x3f8000001300780b */ /* 0x000fe40004704400 */
[----:B------:R-:W-:-:S11]  /*3350*/  MOV R19, RZ ;  /* 0x000000ff00137202 */ /* 0x000fd60000000f00 */
[----:B------:R-:W-:Y:S05]  /*3360*/  @P0 BRA `(.L_x_255) ;  /* 0x0000000400500947 */ /* 0x000fea0003800000 */
[----:B------:R-:W-:Y:S01]  /*3370*/  FFMA R7, R7, R2, -0.5 ;  /* 0xbf00000007077423 */ /* 0x000fe20000000002 */
[----:B------:R-:W-:Y:S01]  /*3380*/  FFMA R19, R4, R5, -0.5 ;  /* 0xbf00000004137423 */ /* 0x000fe20000000005 */
[----:B------:R-:W0:Y:S01]  /*3390*/  LDCU.64 UR6, c[0x0][0x390] ;  /* 0x00007200ff0677ac */ /* 0x000e220008000a00 */
[----:B------:R-:W-:Y:S01]  /*33a0*/  HFMA2 R26, -RZ, RZ, 0, 0 ;  /* 0x00000000ff1a7431 */ /* 0x000fe200000001ff */
[----:B------:R-:W1:Y:S01]  /*33b0*/  F2I.FLOOR.NTZ R2, R7 ;  /* 0x0000000700027305 */ /* 0x000e620000207100 */
[----:B------:R-:W-:-:S07]  /*33c0*/  CS2R R28, SRZ ;  /* 0x00000000001c7805 */ /* 0x000fce000001ff00 */
[----:B------:R-:W2:Y:S01]  /*33d0*/  F2I.FLOOR.NTZ R27, R19 ;  /* 0x00000013001b7305 */ /* 0x000ea20000207100 */
[C---:B-1----:R-:W-:Y:S02]  /*33e0*/  IADD3 R30, PT, PT, R2.reuse, 0x1, RZ ;  /* 0x00000001021e7810 */ /* 0x042fe40007ffe0ff */
        /* <DEDUP_REMOVED lines=8> */
[C---:B------:R-:W-:Y:S02]  /*3470*/  IADD3 R31, PT, PT, R27.reuse, 0x1, RZ ;  /* 0x000000011b1f7810 */ /* 0x040fe40007ffe0ff */
[C---:B------:R-:W-:Y:S02]  /*3480*/  ISETP.LT.OR P1, PT, R27.reuse, -0x1, !P2 ;  /* 0xffffffff1b00780c */ /* 0x040fe40005721670 */
[----:B------:R-:W-:Y:S02]  /*3490*/  ISETP.LT.OR P2, PT, R27, -0x1, !P4 ;  /* 0xffffffff1b00780c */ /* 0x000fe40006741670 */
[C---:B------:R-:W-:Y:S02]  /*34a0*/  ISETP.GE.OR P1, PT, R31.reuse, UR7, P1 ;  /* 0x000000071f007c0c */ /* 0x040fe40008f26670 */
[----:B------:R-:W-:Y:S01]  /*34b0*/  ISETP.GE.OR P2, PT, R31, UR7, P2 ;  /* 0x000000071f007c0c */ /* 0x000fe20009746670 */
[----:B------:R-:W0:Y:S08]  /*34c0*/  @P3 LDC R22, c[0x0][0x398] ;  /* 0x0000e600ff163b82 */ /* 0x000e300000000800 */
[----:B------:R-:W1:Y:S08]  /*34d0*/  @P3 LDC.64 R20, c[0x0][0x380] ;  /* 0x0000e000ff143b82 */ /* 0x000e700000000a00 */
[----:B------:R-:W2:Y:S08]  /*34e0*/  @P0 LDC R24, c[0x0][0x398] ;  /* 0x0000e600ff180b82 */ /* 0x000eb00000000800 */
[----:B------:R-:W3:Y:S01]  /*34f0*/  @P0 LDC.64 R4, c[0x0][0x380] ;  /* 0x0000e000ff040b82 */ /* 0x000ee20000000a00 */
[----:B0-----:R-:W-:-:S04]  /*3500*/  @P3 IMAD R22, R27, R22, R2 ;  /* 0x000000161b163224 */ /* 0x001fc800078e0202 */
[----:B------:R-:W-:-:S03]  /*3510*/  @P3 IMAD.SHL.U32 R23, R22, 0x4, RZ ;  /* 0x0000000416173824 */ /* 0x000fc600078e00ff */
[----:B------:R-:W0:Y:S01]  /*3520*/  @!P1 LDC R35, c[0x0][0x398] ;  /* 0x0000e600ff239b82 */ /* 0x000e220000000800 */
[----:B-1----:R-:W-:Y:S01]  /*3530*/  @P3 IMAD.WIDE R22, R23, 0x4, R20 ;  /* 0x0000000417163825 */ /* 0x002fe200078e0214 */
[----:B------:R-:W-:Y:S02]  /*3540*/  MOV R34, RZ ;  /* 0x000000ff00227202 */ /* 0x000fe40000000f00 */
[----:B------:R-:W-:Y:S02]  /*3550*/  CS2R R32, SRZ ;  /* 0x0000000000207805 */ /* 0x000fe4000001ff00 */
[----:B------:R-:W4:Y:S01]  /*3560*/  @P3 LDG.E.CONSTANT R26, desc[UR4][R22.64] ;  /* 0x00000004161a3981 */ /* 0x000f22000c1e9900 */
[----:B--2---:R-:W-:Y:S01]  /*3570*/  @P0 IMAD R20, R27, R24, R30 ;  /* 0x000000181b140224 */ /* 0x004fe200078e021e */
[----:B------:R-:W1:Y:S02]  /*3580*/  @!P2 LDC R36, c[0x0][0x398] ;  /* 0x0000e600ff24ab82 */ /* 0x000e640000000800 */
[----:B------:R-:W2:Y:S02]  /*3590*/  @P3 LDG.E.CONSTANT R29, desc[UR4][R22.64+0x4] ;  /* 0x00000404161d3981 */ /* 0x000ea4000c1e9900 */
[----:B------:R-:W-:-:S02]  /*35a0*/  @P0 SHF.L.U32 R25, R20, 0x2, RZ ;  /* 0x0000000214190819 */ /* 0x000fc400000006ff */
[----:B------:R5:W2:Y:S02]  /*35b0*/  @P3 LDG.E.CONSTANT R28, desc[UR4][R22.64+0x8] ;  /* 0x00000804161c3981 */ /* 0x000aa4000c1e9900 */
[----:B------:R-:W1:Y:S01]  /*35c0*/  @!P2 LDC.64 R20, c[0x0][0x380] ;  /* 0x0000e000ff14ab82 */ /* 0x000e620000000a00 */
[----:B---3--:R-:W-:-:S05]  /*35d0*/  @P0 IMAD.WIDE R24, R25, 0x4, R4 ;  /* 0x0000000419180825 */ /* 0x008fca00078e0204 */
[----:B------:R-:W3:Y:S02]  /*35e0*/  @P0 LDG.E.CONSTANT R34, desc[UR4][R24.64] ;  /* 0x0000000418220981 */ /* 0x000ee4000c1e9900 */
[----:B------:R-:W1:Y:S01]  /*35f0*/  @!P1 LDC.64 R4, c[0x0][0x380] ;  /* 0x0000e000ff049b82 */ /* 0x000e620000000a00 */
[----:B0-----:R-:W-:Y:S01]  /*3600*/  @!P1 IMAD R35, R31, R35, R2 ;  /* 0x000000231f239224 */ /* 0x001fe200078e0202 */
[----:B------:R-:W4:Y:S01]  /*3610*/  @P0 LDG.E.CONSTANT R32, desc[UR4][R24.64+0x4] ;  /* 0x0000040418200981 */ /* 0x000f22000c1e9900 */
[----:B-----5:R-:W-:-:S03]  /*3620*/  CS2R R22, SRZ ;  /* 0x0000000000167805 */ /* 0x020fc6000001ff00 */
[----:B------:R0:W5:Y:S01]  /*3630*/  @P0 LDG.E.CONSTANT R33, desc[UR4][R24.64+0x8] ;  /* 0x0000080418210981 */ /* 0x000162000c1e9900 */
[----:B-1----:R-:W-:Y:S02]  /*3640*/  @!P2 IMAD R31, R31, R36, R30 ;  /* 0x000000241f1fa224 */ /* 0x002fe400078e021e */
[----:B------:R-:W-:Y:S02]  /*3650*/  HFMA2 R30, -RZ, RZ, 0, 0 ;  /* 0x00000000ff1e7431 */ /* 0x000fe400000001ff */
[----:B------:R-:W-:Y:S01]  /*3660*/  @!P1 IMAD.SHL.U32 R35, R35, 0x4, RZ ;  /* 0x0000000423239824 */ /* 0x000fe200078e00ff */
[----:B------:R-:W-:Y:S02]  /*3670*/  @!P2 SHF.L.U32 R31, R31, 0x2, RZ ;  /* 0x000000021f1fa819 */ /* 0x000fe400000006ff */
[----:B0-----:R-:W-:-:S03]  /*3680*/  CS2R R24, SRZ ;  /* 0x0000000000187805 */ /* 0x001fc6000001ff00 */
[----:B------:R-:W-:Y:S01]  /*3690*/  @!P2 IMAD.WIDE R20, R31, 0x4, R20 ;  /* 0x000000041f14a825 */ /* 0x000fe200078e0214 */
[----:B------:R-:W-:-:S04]  /*36a0*/  MOV R31, RZ ;  /* 0x000000ff001f7202 */ /* 0x000fc80000000f00 */
[----:B------:R-:W2:Y:S01]  /*36b0*/  @!P2 LDG.E.CONSTANT R25, desc[UR4][R20.64+0x4] ;  /* 0x000004041419a981 */ /* 0x000ea2000c1e9900 */
[----:B------:R-:W-:-:S03]  /*36c0*/  @!P1 IMAD.WIDE R4, R35, 0x4, R4 ;  /* 0x0000000423049825 */ /* 0x000fc600078e0204 */
[----:B------:R-:W2:Y:S04]  /*36d0*/  @!P2 LDG.E.CONSTANT R31, desc[UR4][R20.64] ;  /* 0x00000004141fa981 */ /* 0x000ea8000c1e9900 */
[----:B------:R-:W2:Y:S04]  /*36e0*/  @!P1 LDG.E.CONSTANT R30, desc[UR4][R4.64] ;  /* 0x00000004041e9981 */ /* 0x000ea8000c1e9900 */
[----:B------:R-:W2:Y:S04]  /*36f0*/  @!P1 LDG.E.CONSTANT R23, desc[UR4][R4.64+0x4] ;  /* 0x0000040404179981 */ /* 0x000ea8000c1e9900 */
[----:B------:R0:W2:Y:S04]  /*3700*/  @!P1 LDG.E.CONSTANT R22, desc[UR4][R4.64+0x8] ;  /* 0x0000080404169981 */ /* 0x0000a8000c1e9900 */
[----:B------:R-:W2:Y:S01]  /*3710*/  @!P2 LDG.E.CONSTANT R24, desc[UR4][R20.64+0x8] ;  /* 0x000008041418a981 */ /* 0x000ea2000c1e9900 */
[----:B------:R-:W-:-:S02]  /*3720*/  I2FP.F32.S32 R36, R27 ;  /* 0x0000001b00247245 */ /* 0x000fc40000201400 */
[----:B------:R-:W-:-:S03]  /*3730*/  I2FP.F32.S32 R2, R2 ;  /* 0x0000000200027245 */ /* 0x000fc60000201400 */
[----:B------:R-:W-:Y:S02]  /*3740*/  FADD R19, R19, -R36 ;  /* 0x8000002413137221 */ /* 0x000fe40000000000 */
[----:B------:R-:W-:Y:S02]  /*3750*/  FADD R2, R7, -R2 ;  /* 0x8000000207027221 */ /* 0x000fe40000000000 */
[----:B0-----:R-:W-:Y:S02]  /*3760*/  FADD R5, -R19, 1 ;  /* 0x3f80000013057421 */ /* 0x001fe40000000100 */
[C---:B------:R-:W-:Y:S02]  /*3770*/  FADD R4, -R2.reuse, 1 ;  /* 0x3f80000002047421 */ /* 0x040fe40000000100 */
[-C--:B------:R-:W-:Y:S02]  /*3780*/  FMUL R7, R2, R5.reuse ;  /* 0x0000000502077220 */ /* 0x080fe40000400000 */
[----:B------:R-:W-:Y:S01]  /*3790*/  FMUL R5, R4, R5 ;  /* 0x0000000504057220 */ /* 0x000fe20000400000 */
[----:B------:R-:W-:Y:S01]  /*37a0*/  FMUL R2, R2, R19 ;  /* 0x0000001302027220 */ /* 0x000fe20000400000 */
[C---:B---3--:R-:W-:Y:S01]  /*37b0*/  FMUL R34, R7.reuse, R34 ;  /* 0x0000002207227220 */ /* 0x048fe20000400000 */
[C---:B----4-:R-:W-:Y:S01]  /*37c0*/  FMUL R32, R7.reuse, R32 ;  /* 0x0000002007207220 */ /* 0x050fe20000400000 */
[----:B-----5:R-:W-:-:S02]  /*37d0*/  FMUL R33, R7, R33 ;  /* 0x0000002107217220 */ /* 0x020fc40000400000 */
[----:B------:R-:W-:Y:S01]  /*37e0*/  FFMA R26, R5, R26, R34 ;  /* 0x0000001a051a7223 */ /* 0x000fe20000000022 */
[----:B------:R-:W-:Y:S01]  /*37f0*/  FMUL R7, R19, R4 ;  /* 0x0000000413077220 */ /* 0x000fe20000400000 */
[C---:B--2---:R-:W-:Y:S01]  /*3800*/  FFMA R32, R5.reuse, R29, R32 ;  /* 0x0000001d05207223 */ /* 0x044fe20000000020 */
[----:B------:R-:W-:Y:S02]  /*3810*/  FFMA R33, R5, R28, R33 ;  /* 0x0000001c05217223 */ /* 0x000fe40000000021 */
[C---:B------:R-:W-:Y:S01]  /*3820*/  FFMA R5, R7.reuse, R30, R26 ;  /* 0x0000001e07057223 */ /* 0x040fe2000000001a */
[C---:B------:R-:W-:Y:S01]  /*3830*/  FFMA R32, R7.reuse, R23, R32 ;  /* 0x0000001707207223 */ /* 0x040fe20000000020 */
[----:B------:R-:W-:Y:S02]  /*3840*/  FFMA R33, R7, R22, R33 ;  /* 0x0000001607217223 */ /* 0x000fe40000000021 */
[C---:B------:R-:W-:Y:S01]  /*3850*/  FFMA R5, R2.reuse, R31, R5 ;  /* 0x0000001f02057223 */ /* 0x040fe20000000005 */
[C---:B------:R-:W-:Y:S01]  /*3860*/  FFMA R25, R2.reuse, R25, R32 ;  /* 0x0000001902197223 */ /* 0x040fe20000000020 */
[----:B------:R-:W-:-:S02]  /*3870*/  FFMA R24, R2, R24, R33 ;  /* 0x0000001802187223 */ /* 0x000fc40000000021 */
[----:B------:R-:W-:Y:S01]  /*3880*/  FMUL R21, R5, 0.5 ;  /* 0x3f00000005157820 */ /* 0x000fe20000400000 */
[----:B------:R-:W-:Y:S01]  /*3890*/  FMUL R19, R25, 0.5 ;  /* 0x3f00000019137820 */ /* 0x000fe20000400000 */
[----:B------:R-:W-:-:S07]  /*38a0*/  FMUL R20, R24, 0.5 ;  /* 0x3f00000018147820 */ /* 0x000fce0000400000 */
.L_x_255:
[----:B------:R-:W-:Y:S05]  /*38b0*/  BSYNC.RECONVERGENT B0 ;  /* 0x0000000000007941 */ /* 0x000fea0003800200 */
.L_x_254:
[----:B------:R-:W0:Y:S01]  /*38c0*/  LDCU UR6, c[0x0][0x3a4] ;  /* 0x00007480ff0677ac */ /* 0x000e220008000800 */
[----:B------:R-:W1:Y:S01]  /*38d0*/  LDC.64 R4, c[0x0][0x388] ;  /* 0x0000e200ff047b82 */ /* 0x000e620000000a00 */
[----:B------:R-:W-:Y:S01]  /*38e0*/  FADD R9, R10, R9 ;  /* 0x000000090a097221 */ /* 0x000fe20000000000 */
[----:B------:R-:W-:Y:S01]  /*38f0*/  FADD R11, R11, R6 ;  /* 0x000000060b0b7221 */ /* 0x000fe20000000000 */
[----:B------:R-:W-:Y:S02]  /*3900*/  FADD R8, R13, R8 ;  /* 0x000000080d087221 */ /* 0x000fe40000000000 */
[----:B------:R-:W-:Y:S01]  /*3910*/  FADD R9, R9, R12 ;  /* 0x0000000c09097221 */ /* 0x000fe20000000000 */
[----:B------:R-:W-:Y:S01]  /*3920*/  FADD R14, R11, R14 ;  /* 0x0000000e0b0e7221 */ /* 0x000fe20000000000 */
[----:B------:R-:W-:Y:S02]  /*3930*/  FADD R15, R8, R15 ;  /* 0x0000000f080f7221 */ /* 0x000fe40000000000 */
[----:B------:R-:W-:Y:S01]  /*3940*/  FADD R16, R9, R16 ;  /* 0x0000001009107221 */ /* 0x000fe20000000000 */
[----:B------:R-:W-:Y:S01]  /*3950*/  FADD R14, R14, R17 ;  /* 0x000000110e0e7221 */ /* 0x000fe20000000000 */
[----:B------:R-:W-:-:S02]  /*3960*/  FADD R15, R15, R18 ;  /* 0x000000120f0f7221 */ /* 0x000fc40000000000 */
[----:B------:R-:W-:Y:S01]  /*3970*/  FFMA R21, R16, 0.125, R21 ;  /* 0x3e00000010157823 */ /* 0x000fe20000000015 */
[----:B------:R-:W-:Y:S01]  /*3980*/  FFMA R19, R14, 0.125, R19 ;  /* 0x3e0000000e137823 */ /* 0x000fe20000000013 */
[----:B------:R-:W-:Y:S01]  /*3990*/  FFMA R15, R15, 0.125, R20 ;  /* 0x3e0000000f0f7823 */ /* 0x000fe20000000014 */
[----:B0-----:R-:W-:-:S04]  /*39a0*/  IMAD R0, R0, UR6, R3 ;  /* 0x0000000600007c24 */ /* 0x001fc8000f8e0203 */
[----:B------:R-:W-:-:S04]  /*39b0*/  IMAD.SHL.U32 R3, R0, 0x4, RZ ;  /* 0x0000000400037824 */ /* 0x000fc800078e00ff */
[----:B-1----:R-:W-:-:S04]  /*39c0*/  IMAD.WIDE R4, R3, 0x4, R4 ;  /* 0x0000000403047825 */ /* 0x002fc800078e0204 */
[----:B------:R-:W-:Y:S01]  /*39d0*/  HFMA2 R3, -RZ, RZ, 1.875, 0 ;  /* 0x3f800000ff037431 */ /* 0x000fe200000001ff */
[----:B------:R-:W-:Y:S04]  /*39e0*/  STG.E desc[UR4][R4.64], R21 ;  /* 0x0000001504007986 */ /* 0x000fe8000c101904 */
[----:B------:R-:W-:Y:S04]  /*39f0*/  STG.E desc[UR4][R4.64+0x4], R19 ;  /* 0x0000041304007986 */ /* 0x000fe8000c101904 */
[----:B------:R-:W-:Y:S04]  /*3a00*/  STG.E desc[UR4][R4.64+0x8], R15 ;  /* 0x0000080f04007986 */ /* 0x000fe8000c101904 */
[----:B------:R-:W-:Y:S01]  /*3a10*/  STG.E desc[UR4][R4.64+0xc], R3 ;  /* 0x00000c0304007986 */ /* 0x000fe2000c101904 */
[----:B------:R-:W-:Y:S05]  /*3a20*/  EXIT ;  /* 0x000000000000794d */ /* 0x000fea0003800000 */
        .weak           $__internal_7_$__cuda_sm20_rcp_rn_f32_slowpath
        .type           $__internal_7_$__cuda_sm20_rcp_rn_f32_slowpath,@function
        .size           $__internal_7_$__cuda_sm20_rcp_rn_f32_slowpath,($__internal_8_$__cuda_sm3x_div_rn_noftz_f32_slowpath - $__internal_7_$__cuda_sm20_rcp_rn_f32_slowpath)
$__internal_7_$__cuda_sm20_rcp_rn_f32_slowpath:
[----:B------:R-:W-:-:S04]  /*3a30*/  SHF.L.U32 R6, R4, 0x1, RZ ;  /* 0x0000000104067819 */ /* 0x000fc800000006ff */
        /* <DEDUP_REMOVED lines=8> */
[----:B-1----:R-:W1:Y:S02]  /*3ac0*/  MUFU.RCP R6, R9 ;  /* 0x0000000900067308 */ /* 0x002e640000001000 */
[----:B-1----:R-:W-:-:S04]  /*3ad0*/  FFMA R11, R9, R6, -1 ;  /* 0xbf800000090b7423 */ /* 0x002fc80000000006 */
[----:B------:R-:W-:-:S04]  /*3ae0*/  FADD.FTZ R11, -R11, -RZ ;  /* 0x800000ff0b0b7221 */ /* 0x000fc80000010100 */
[----:B------:R-:W-:-:S04]  /*3af0*/  FFMA R6, R6, R11, R6 ;  /* 0x0000000b06067223 */ /* 0x000fc80000000006 */
[----:B------:R-:W-:Y:S01]  /*3b00*/  FFMA R6, R6, 1.84467440737095516160e+19, RZ ;  /* 0x5f80000006067823 */ /* 0x000fe200000000ff */
[----:B------:R-:W-:Y:S06]  /*3b10*/  BRA `(.L_x_257) ;  /* 0x0000000000887947 */ /* 0x000fec0003800000 */
.L_x_256:
[----:B------:R-:W-:-:S05]  /*3b20*/  VIADD R15, R13, 0xffffff03 ;  /* 0xffffff030d0f7836 */ /* 0x000fca0000000000 */
        /* <DEDUP_REMOVED lines=25> */
[----:B------:R-:W-:Y:S01]  /*3cc0*/  ISETP.GE.AND P0, PT, R6, RZ, PT ;  /* 0x000000ff0600720c */ /* 0x000fe20003f06270 */
[----:B------:R-:W-:-:S05]  /*3cd0*/  VIADD R6, R13, 0xffffff04 ;  /* 0xffffff040d067836 */ /* 0x000fca0000000000 */
[----:B------:R-:W-:-:S07]  /*3ce0*/  SHF.R.U32.HI R9, RZ, R6, R9 ;  /* 0x00000006ff097219 */ /* 0x000fce0000011609 */
[----:B------:R-:W-:-:S04]  /*3cf0*/  @!P0 IADD3 R9, PT, PT, R9, 0x1, RZ ;  /* 0x0000000109098810 */ /* 0x000fc80007ffe0ff */
[----:B------:R-:W-:-:S04]  /*3d00*/  @!P1 SHF.L.U32 R9, R9, 0x1, RZ ;  /* 0x0000000109099819 */ /* 0x000fc800000006ff */
[----:B------:R-:W-:Y:S01]  /*3d10*/  LOP3.LUT R6, R9, 0x80000000, R4, 0xf8, !PT ;  /* 0x8000000009067812 */ /* 0x000fe200078ef804 */
[----:B------:R-:W-:Y:S06]  /*3d20*/  BRA `(.L_x_257) ;  /* 0x0000000000047947 */ /* 0x000fec0003800000 */
.L_x_258:
[----:B------:R2:W3:Y:S02]  /*3d30*/  MUFU.RCP R6, R4 ;  /* 0x0000000400067308 */ /* 0x0004e40000001000 */
.L_x_257:
[----:B------:R-:W-:-:S04]  /*3d40*/  HFMA2 R11, -RZ, RZ, 0, 0 ;  /* 0x00000000ff0b7431 */ /* 0x000fc800000001ff */
[----:B0123--:R-:W-:Y:S05]  /*3d50*/  RET.REL.NODEC R10 `(DownsampleKernel) ;  /* 0xffffffc00aa87950 */ /* 0x00ffea0003c3ffff */
        .weak           $__internal_8_$__cuda_sm3x_div_rn_noftz_f32_slowpath
        .type           $__internal_8_$__cuda_sm3x_div_rn_noftz_f32_slowpath,@function
        .size           $__internal_8_$__cuda_sm3x_div_rn_noftz_f32_slowpath,(.L_x_470 - $__internal_8_$__cuda_sm3x_div_rn_noftz_f32_slowpath)
$__internal_8_$__cuda_sm3x_div_rn_noftz_f32_slowpath:
[----:B------:R-:W-:Y:S01]  /*3d60*/  SHF.R.U32.HI R8, RZ, 0x17, R5 ;  /* 0x00000017ff087819 */ /* 0x000fe20000011605 */
[----:B------:R-:W-:Y:S01]  /*3d70*/  BSSY.RECONVERGENT B1, `(.L_x_259) ;  /* 0x0000062000017945 */ /* 0x000fe20003800200 */
[----:B------:R-:W-:Y:S02]  /*3d80*/  SHF.R.U32.HI R7, RZ, 0x17, R4 ;  /* 0x00000017ff077819 */ /* 0x000fe40000011604 */
[----:B------:R-:W-:Y:S02]  /*3d90*/  LOP3.LUT R12, R8, 0xff, RZ, 0xc0, !PT ;  /* 0x000000ff080c7812 */ /* 0x000fe400078ec0ff */
[----:B------:R-:W-:-:S03]  /*3da0*/  LOP3.LUT R10, R7, 0xff, RZ, 0xc0, !PT ;  /* 0x000000ff070a7812 */ /* 0x000fc600078ec0ff */
[----:B------:R-:W-:Y:S01]  /*3db0*/  VIADD R9, R12, 0xffffffff ;  /* 0xffffffff0c097836 */ /* 0x000fe20000000000 */
[----:B------:R-:W-:-:S04]  /*3dc0*/  IADD3 R8, PT, PT, R10, -0x1, RZ ;  /* 0xffffffff0a087810 */ /* 0x000fc80007ffe0ff */
[----:B------:R-:W-:-:S04]  /*3dd0*/  ISETP.GT.U32.AND P0, PT, R9, 0xfd, PT ;  /* 0x000000fd0900780c */ /* 0x000fc80003f04070 */
        /* <DEDUP_REMOVED lines=22> */
[----:B------:R-:W-:Y:S02]  /*3f40*/  @!P0 IMAD.MOV.U32 R7, RZ, RZ, -0x40 ;  /* 0xffffffc0ff078424 */ /* 0x000fe400078e00ff */
[----:B------:R-:W-:Y:S01]  /*3f50*/  @!P0 FFMA R4, R4, 1.84467440737095516160e+19, RZ ;  /* 0x5f80000004048823 */ /* 0x000fe200000000ff */
[----:B------:R-:W-:Y:S02]  /*3f60*/  @!P1 FFMA R5, R5, 1.84467440737095516160e+19, RZ ;  /* 0x5f80000005059823 */ /* 0x000fe400000000ff */
[----:B------:R-:W-:-:S07]  /*3f70*/  @!P1 IADD3 R7, PT, PT, R7, 0x40, RZ ;  /* 0x0000004007079810 */ /* 0x000fce0007ffe0ff */
.L_x_260:
[----:B------:R-:W-:Y:S01]  /*3f80*/  LEA R8, R12, 0xc0800000, 0x17 ;  /* 0xc08000000c087811 */ /* 0x000fe200078eb8ff */
[----:B------:R-:W-:Y:S03]  /*3f90*/  BSSY.RECONVERGENT B2, `(.L_x_265) ;  /* 0x0000036000027945 */ /* 0x000fe60003800200 */
[----:B------:R-:W-:Y:S02]  /*3fa0*/  IADD3 R8, PT, PT, -R8, R5, RZ ;  /* 0x0000000508087210 */ /* 0x000fe40007ffe1ff */
[----:B------:R-:W-:Y:S02]  /*3fb0*/  IADD3 R5, PT, PT, R10, -0x7f, RZ ;  /* 0xffffff810a057810 */ /* 0x000fe40007ffe0ff */
[----:B------:R0:W1:Y:S01]  /*3fc0*/  MUFU.RCP R9, R8 ;  /* 0x0000000800097308 */ /* 0x0000620000001000 */
[----:B------:R-:W-:Y:S02]  /*3fd0*/  FADD.FTZ R11, -R8, -RZ ;  /* 0x800000ff080b7221 */ /* 0x000fe40000010100 */
[C---:B------:R-:W-:Y:S01]  /*3fe0*/  IMAD R4, R5.reuse, -0x800000, R4 ;  /* 0xff80000005047824 */ /* 0x040fe200078e0204 */
[----:B0-----:R-:W-:-:S05]  /*3ff0*/  IADD3 R8, PT, PT, R5, 0x7f, -R12 ;  /* 0x0000007f05087810 */ /* 0x001fca0007ffe80c */
[----:B------:R-:W-:Y:S02]  /*4000*/  IMAD.IADD R8, R8, 0x1, R7 ;  /* 0x0000000108087824 */ /* 0x000fe400078e0207 */
        /* <DEDUP_REMOVED lines=26> */
[----:B------:R-:W-:Y:S01]  /*41b0*/  IMAD.MOV R10, RZ, RZ, -R11 ;  /* 0x000000ffff0a7224 */ /* 0x000fe200078e0a0b */
[----:B------:R-:W-:Y:S02]  /*41c0*/  ISETP.NE.AND P1, PT, R11, RZ, PT ;  /* 0x000000ff0b00720c */ /* 0x000fe40003f25270 */
[----:B------:R-:W-:-:S02]  /*41d0*/  LOP3.LUT R7, R7, 0x800000, RZ, 0xfc, !PT ;  /* 0x0080000007077812 */ /* 0x000fc400078efcff */
[----:B------:R-:W-:Y:S02]  /*41e0*/  FSETP.NEU.FTZ.AND P0, PT, R4, R5, PT ;  /* 0x000000050400720b */ /* 0x000fe40003f1d000 */
[----:B------:R-:W-:Y:S02]  /*41f0*/  SHF.L.U32 R8, R7, R8, RZ ;  /* 0x0000000807087219 */ /* 0x000fe400000006ff */
        /* <DEDUP_REMOVED lines=11> */
.L_x_267:
[----:B------:R-:W-:-:S04]  /*42b0*/  LOP3.LUT R9, R9, 0x80000000, RZ, 0xc0, !PT ;  /* 0x8000000009097812 */ /* 0x000fc800078ec0ff */
[----:B------:R-:W-:Y:S01]  /*42c0*/  LOP3.LUT R9, R9, 0x7f800000, RZ, 0xfc, !PT ;  /* 0x7f80000009097812 */ /* 0x000fe200078efcff */
[----:B------:R-:W-:Y:S06]  /*42d0*/  BRA `(.L_x_268) ;  /* 0x0000000000047947 */ /* 0x000fec0003800000 */
.L_x_266:
[----:B------:R-:W-:-:S07]  /*42e0*/  LEA R9, R8, R9, 0x17 ;  /* 0x0000000908097211 */ /* 0x000fce00078eb8ff */
.L_x_268:
[----:B------:R-:W-:Y:S05]  /*42f0*/  BSYNC.RECONVERGENT B2 ;  /* 0x0000000000027941 */ /* 0x000fea0003800200 */
.L_x_265:
[----:B------:R-:W-:Y:S05]  /*4300*/  BRA `(.L_x_269) ;  /* 0x0000000000207947 */ /* 0x000fea0003800000 */
.L_x_264:
[----:B------:R-:W-:-:S04]  /*4310*/  LOP3.LUT R4, R5, 0x80000000, R4, 0x48, !PT ;  /* 0x8000000005047812 */ /* 0x000fc800078e4804 */
[----:B------:R-:W-:Y:S01]  /*4320*/  LOP3.LUT R9, R4, 0x7f800000, RZ, 0xfc, !PT ;  /* 0x7f80000004097812 */ /* 0x000fe200078efcff */
[----:B------:R-:W-:Y:S06]  /*4330*/  BRA `(.L_x_269) ;  /* 0x0000000000147947 */ /* 0x000fec0003800000 */
.L_x_263:
[----:B------:R-:W-:Y:S01]  /*4340*/  LOP3.LUT R9, R5, 0x80000000, R4, 0x48, !PT ;  /* 0x8000000005097812 */ /* 0x000fe200078e4804 */
[----:B------:R-:W-:Y:S06]  /*4350*/  BRA `(.L_x_269) ;  /* 0x00000000000c7947 */ /* 0x000fec0003800000 */
.L_x_262:
[----:B------:R-:W0:Y:S01]  /*4360*/  MUFU.RSQ R9, -QNAN ;  /* 0xffc0000000097908 */ /* 0x000e220000001400 */
[----:B------:R-:W-:Y:S05]  /*4370*/  BRA `(.L_x_269) ;  /* 0x0000000000047947 */ /* 0x000fea0003800000 */
.L_x_261:
[----:B------:R-:W-:-:S07]  /*4380*/  FADD.FTZ R9, R4, R5 ;  /* 0x0000000504097221 */ /* 0x000fce0000010000 */
.L_x_269:
[----:B------:R-:W-:Y:S05]  /*4390*/  BSYNC.RECONVERGENT B1 ;  /* 0x0000000000017941 */ /* 0x000fea0003800200 */
.L_x_259:
[----:B------:R-:W-:-:S04]  /*43a0*/  HFMA2 R7, -RZ, RZ, 0, 0 ;  /* 0x00000000ff077431 */ /* 0x000fc800000001ff */
[----:B0-----:R-:W-:Y:S05]  /*43b0*/  RET.REL.NODEC R6 `(DownsampleKernel) ;  /* 0xffffffbc06107950 */ /* 0x001fea0003c3ffff */
.L_x_270:
        /* <DEDUP_REMOVED lines=12> */
.L_x_470:


//--------------------- .text.GaussianDownsampleVKernel --------------------------
	.section	.text.GaussianDownsampleVKernel,"ax",@progbits
	.align	128
        .global         GaussianDownsampleVKernel
        .type           GaussianDownsampleVKernel,@function
        .size           GaussianDownsampleVKernel,(.L_x_472 - GaussianDownsampleVKernel)
        .other          GaussianDownsampleVKernel,@"STO_CUDA_ENTRY STV_DEFAULT"
GaussianDownsampleVKernel:
.text.GaussianDownsampleVKernel:
        /* <DEDUP_REMOVED lines=27> */
[----:B------:R-:W-:Y:S05]  /*01b0*/  CALL.REL.NOINC `($__internal_10_$__cuda_sm3x_div_rn_noftz_f32_slowpath) ;  /* 0x0000001000887944 */ /* 0x000fea0003c00000 */
[----:B------:R-:W-:-:S07]  /*01c0*/  MOV R2, R0 ;  /* 0x0000000000027202 */ /* 0x000fce0000000f00 */
.L_x_272:
[----:B------:R-:W-:Y:S05]  /*01d0*/  BSYNC.RECONVERGENT B0 ;  /* 0x0000000000007941 */ /* 0x000fea0003800200 */
.L_x_271:
        /* <DEDUP_REMOVED lines=16> */
.L_x_274:
[----:B------:R-:W-:Y:S05]  /*02e0*/  BSYNC.RECONVERGENT B0 ;  /* 0x0000000000007941 */ /* 0x000fea0003800200 */
.L_x_273:
[----:B------:R-:W0:Y:S02]  /*02f0*/  LDCU UR4, c[0x0][0x394] ;  /* 0x00007280ff0477ac */ /* 0x000e240008000800 */
[----:B0-----:R-:W-:Y:S01]  /*0300*/  I2FP.F32.S32 R21, UR4 ;  /* 0x0000000400157c45 */ /* 0x001fe20008201400 */
[----:B------:R-:W0:Y:S03]  /*0310*/  LDCU.64 UR4, c[0x0][0x358] ;  /* 0x00006b00ff0477ac */ /* 0x000e260008000a00 */
[----:B------:R-:W-:-:S04]  /*0320*/  IADD3 R0, PT, PT, R21, 0x1800000, RZ ;  /* 0x0180000015007810 */ /* 0x000fc80007ffe0ff */
[----:B------:R-:W-:-:S04]  /*0330*/  LOP3.LUT R0, R0, 0x7f800000, RZ, 0xc0, !PT ;  /* 0x7f80000000007812 */ /* 0x000fc800078ec0ff */
[----:B------:R-:W-:-:S13]  /*0340*/  ISETP.GT.U32.AND P0, PT, R0, 0x1ffffff, PT ;  /* 0x01ffffff0000780c */ /* 0x000fda0003f04070 */
[----:B0-----:R-:W-:Y:S05]  /*0350*/  @P0 BRA `(.L_x_275) ;  /* 0x0000000000100947 */ /* 0x001fea0003800000 */
[----:B------:R-:W-:-:S07]  /*0360*/  MOV R4, 0x380 ;  /* 0x0000038000047802 */ /* 0x000fce0000000f00 */
[----:B------:R-:W-:Y:S05]  /*0370*/  CALL.REL.NOINC `($__internal_9_$__cuda_sm20_rcp_rn_f32_slowpath) ;  /* 0x0000000c004c7944 */ /* 0x000fea0003c00000 */
[----:B------:R-:W-:Y:S01]  /*0380*/  MOV R26, R0 ;  /* 0x00000000001a7202 */ /* 0x000fe20000000f00 */
[----:B------:R-:W-:Y:S06]  /*0390*/  BRA `(.L_x_276) ;  /* 0x0000000000107947 */ /* 0x000fec0003800000 */
.L_x_275:
[----:B------:R-:W0:Y:S02]  /*03a0*/  MUFU.RCP R26, R21 ;  /* 0x00000015001a7308 */ /* 0x000e240000001000 */
[----:B0-----:R-:W-:-:S04]  /*03b0*/  FFMA R0, R21, R26, -1 ;  /* 0xbf80000015007423 */ /* 0x001fc8000000001a */
[----:B------:R-:W-:-:S04]  /*03c0*/  FADD.FTZ R3, -R0, -RZ ;  /* 0x800000ff00037221 */ /* 0x000fc80000010100 */
[----:B------:R-:W-:-:S07]  /*03d0*/  FFMA R26, R26, R3, R26 ;  /* 0x000000031a1a7223 */ /* 0x000fce000000001a */
.L_x_276:
[----:B------:R-:W0:Y:S01]  /*03e0*/  LDC.64 R8, c[0x0][0x390] ;  /* 0x0000e400ff087b82 */ /* 0x000e220000000a00 */
[----:B------:R-:W-:Y:S01]  /*03f0*/  FADD.SAT R0, RZ, R11 ;  /* 0x0000000bff007221 */ /* 0x000fe20000002000 */
[----:B------:R-:W-:Y:S01]  /*0400*/  FADD.SAT R2, RZ, R2 ;  /* 0x00000002ff027221 */ /* 0x000fe20000002000 */
[----:B------:R-:W1:Y:S02]  /*0410*/  LDCU UR6, c[0x0][0x398] ;  /* 0x00007300ff0677ac */ /* 0x000e640008000800 */
[----:B------:R-:W-:-:S03]  /*0420*/  FFMA R13, R21, R0, -0.5 ;  /* 0xbf000000150d7423 */ /* 0x000fc60000000000 */
[----:B------:R-:W2:Y:S01]  /*0430*/  LDC.64 R14, c[0x0][0x380] ;  /* 0x0000e000ff0e7b82 */ /* 0x000ea20000000a00 */
[----:B------:R-:W3:Y:S01]  /*0440*/  F2I.FLOOR.NTZ R4, R13 ;  /* 0x0000000d00047305 */ /* 0x000ee20000207100 */
[----:B0-----:R-:W-:Y:S02]  /*0450*/  I2FP.F32.S32 R3, R8 ;  /* 0x0000000800037245 */ /* 0x001fe40000201400 */
[----:B------:R-:W-:-:S03]  /*0460*/  IADD3 R9, PT, PT, R9, -0x1, RZ ;  /* 0xffffffff09097810 */ /* 0x000fc60007ffe0ff */
[----:B------:R-:W-:Y:S01]  /*0470*/  FFMA R12, R2, R3, -0.5 ;  /* 0xbf000000020c7423 */ /* 0x000fe20000000003 */
[----:B------:R-:W-:Y:S02]  /*0480*/  IADD3 R2, PT, PT, R8, -0x1, RZ ;  /* 0xffffffff08027810 */ /* 0x000fe40007ffe0ff */
[----:B---3--:R-:W-:Y:S01]  /*0490*/  VIMNMX.RELU R5, PT, PT, R4, R9, PT ;  /* 0x0000000904057248 */ /* 0x008fe20003fe1100 */
[----:B------:R-:W0:Y:S02]  /*04a0*/  F2I.FLOOR.NTZ R3, R12 ;  /* 0x0000000c00037305 */ /* 0x000e240000207100 */
[C---:B0-----:R-:W-:Y:S02]  /*04b0*/  VIADDMNMX.RELU R0, R3.reuse, 0x1, R2, PT ;  /* 0x0000000103007846 */ /* 0x041fe40003801102 */
[----:B------:R-:W-:-:S03]  /*04c0*/  VIMNMX.RELU R2, PT, PT, R3, R2, PT ;  /* 0x0000000203027248 */ /* 0x000fc60003fe1100 */
[C---:B-1----:R-:W-:Y:S02]  /*04d0*/  IMAD R6, R5.reuse, UR6, R0 ;  /* 0x0000000605067c24 */ /* 0x042fe4000f8e0200 */
[----:B------:R-:W-:-:S03]  /*04e0*/  IMAD R5, R5, UR6, R2 ;  /* 0x0000000605057c24 */ /* 0x000fc6000f8e0202 */
[----:B------:R-:W-:Y:S02]  /*04f0*/  SHF.L.U32 R17, R6, 0x2, RZ ;  /* 0x0000000206117819 */ /* 0x000fe400000006ff */
[----:B------:R-:W-:-:S03]  /*0500*/  SHF.L.U32 R5, R5, 0x2, RZ ;  /* 0x0000000205057819 */ /* 0x000fc600000006ff */
[----:B--2---:R-:W-:-:S05]  /*0510*/  IMAD.WIDE R16, R17, 0x4, R14 ;  /* 0x0000000411107825 */ /* 0x004fca00078e020e */
[----:B------:R-:W2:Y:S01]  /*0520*/  LDG.E.CONSTANT R20, desc[UR4][R16.64+0x4] ;  /* 0x0000040410147981 */ /* 0x000ea2000c1e9900 */
[----:B------:R-:W-:Y:S01]  /*0530*/  IMAD.WIDE R18, R5, 0x4, R14 ;  /* 0x0000000405127825 */ /* 0x000fe200078e020e */
[----:B------:R-:W-:Y:S02]  /*0540*/  VIADDMNMX.RELU R5, R4, 0x1, R9, PT ;  /* 0x0000000104057846 */ /* 0x000fe40003801109 */
[----:B------:R-:W3:Y:S04]  /*0550*/  LDG.E.CONSTANT R29, desc[UR4][R16.64] ;  /* 0x00000004101d7981 */ /* 0x000ee8000c1e9900 */
[----:B------:R-:W4:Y:S04]  /*0560*/  LDG.E.CONSTANT R10, desc[UR4][R16.64+0x8] ;  /* 0x00000804100a7981 */ /* 0x000f28000c1e9900 */
[----:B------:R0:W5:Y:S01]  /*0570*/  LDG.E.CONSTANT R6, desc[UR4][R16.64+0xc] ;  /* 0x00000c0410067981 */ /* 0x000162000c1e9900 */
[----:B------:R-:W-:-:S03]  /*0580*/  IMAD R8, R5, UR6, R2 ;  /* 0x0000000605087c24 */ /* 0x000fc6000f8e0202 */
[----:B------:R-:W5:Y:S02]  /*0590*/  LDG.E.CONSTANT R23, desc[UR4][R18.64+0x4] ;  /* 0x0000040412177981 */ /* 0x000f64000c1e9900 */
[----:B------:R-:W-:Y:S02]  /*05a0*/  SHF.L.U32 R8, R8, 0x2, RZ ;  /* 0x0000000208087819 */ /* 0x000fe400000006ff */
[----:B------:R-:W5:Y:S03]  /*05b0*/  LDG.E.CONSTANT R25, desc[UR4][R18.64] ;  /* 0x0000000412197981 */ /* 0x000f66000c1e9900 */
[----:B0-----:R-:W-:Y:S01]  /*05c0*/  IMAD.WIDE R16, R8, 0x4, R14 ;  /* 0x0000000408107825 */ /* 0x001fe200078e020e */
[----:B------:R-:W5:Y:S04]  /*05d0*/  LDG.E.CONSTANT R27, desc[UR4][R18.64+0x8] ;  /* 0x00000804121b7981 */ /* 0x000f68000c1e9900 */
[----:B------:R-:W5:Y:S04]  /*05e0*/  LDG.E.CONSTANT R8, desc[UR4][R16.64] ;  /* 0x0000000410087981 */ /* 0x000f68000c1e9900 */
[----:B------:R4:W5:Y:S01]  /*05f0*/  LDG.E.CONSTANT R28, desc[UR4][R18.64+0xc] ;  /* 0x00000c04121c7981 */ /* 0x000962000c1e9900 */
[----:B------:R-:W-:-:S02]  /*0600*/  I2FP.F32.S32 R4, R4 ;  /* 0x0000000400047245 */ /* 0x000fc40000201400 */
[----:B------:R-:W-:-:S03]  /*0610*/  I2FP.F32.S32 R3, R3 ;  /* 0x0000000300037245 */ /* 0x000fc60000201400 */
[----:B------:R-:W-:Y:S02]  /*0620*/  FADD R13, R13, -R4 ;  /* 0x800000040d0d7221 */ /* 0x000fe40000000000 */
[----:B------:R-:W-:Y:S02]  /*0630*/  FADD R12, R12, -R3 ;  /* 0x800000030c0c7221 */ /* 0x000fe40000000000 */
[----:B------:R-:W-:-:S04]  /*0640*/  FADD R24, -R13, 1 ;  /* 0x3f8000000d187421 */ /* 0x000fc80000000100 */
[----:B------:R-:W-:Y:S01]  /*0650*/  FMUL R3, R12, R24 ;  /* 0x000000180c037220 */ /* 0x000fe20000400000 */
[----:B------:R-:W-:-:S05]  /*0660*/  IMAD R5, R5, UR6, R0 ;  /* 0x0000000605057c24 */ /* 0x000fca000f8e0200 */
[----:B------:R-:W-:Y:S01]  /*0670*/  SHF.L.U32 R5, R5, 0x2, RZ ;  /* 0x0000000205057819 */ /* 0x000fe200000006ff */
[C---:B--2---:R-:W-:Y:S02]  /*0680*/  FMUL R4, R3.reuse, R20 ;  /* 0x0000001403047220 */ /* 0x044fe40000400000 */
[----:B------:R-:W2:Y:S01]  /*0690*/  LDG.E.CONSTANT R20, desc[UR4][R16.64+0x4] ;  /* 0x0000040410147981 */ /* 0x000ea2000c1e9900 */
[C---:B---3--:R-:W-:Y:S01]  /*06a0*/  FMUL R29, R3.reuse, R29 ;  /* 0x0000001d031d7220 */ /* 0x048fe20000400000 */
[C---:B----4-:R-:W-:Y:S01]  /*06b0*/  FMUL R19, R3.reuse, R10 ;  /* 0x0000000a03137220 */ /* 0x050fe20000400000 */
[----:B------:R-:W-:Y:S01]  /*06c0*/  FADD R10, -R12, 1 ;  /* 0x3f8000000c0a7421 */ /* 0x000fe20000000100 */
[----:B-----5:R-:W-:Y:S02]  /*06d0*/  FMUL R3, R3, R6 ;  /* 0x0000000603037220 */ /* 0x020fe40000400000 */
[----:B------:R-:W3:Y:S01]  /*06e0*/  LDG.E.CONSTANT R6, desc[UR4][R16.64+0x8] ;  /* 0x0000080410067981 */ /* 0x000ee2000c1e9900 */
[----:B------:R-:W-:-:S04]  /*06f0*/  FMUL R24, R10, R24 ;  /* 0x000000180a187220 */ /* 0x000fc80000400000 */
[C---:B------:R-:W-:Y:S01]  /*0700*/  FFMA R23, R24.reuse, R23, R4 ;  /* 0x0000001718177223 */ /* 0x040fe20000000004 */
[C---:B------:R-:W-:Y:S01]  /*0710*/  FFMA R18, R24.reuse, R25, R29 ;  /* 0x0000001918127223 */ /* 0x040fe2000000001d */
[----:B------:R-:W-:Y:S01]  /*0720*/  IMAD.WIDE R4, R5, 0x4, R14 ;  /* 0x0000000405047825 */ /* 0x000fe200078e020e */
[----:B------:R2:W4:Y:S03]  /*0730*/  LDG.E.CONSTANT R25, desc[UR4][R16.64+0xc] ;  /* 0x00000c0410197981 */ /* 0x000526000c1e9900 */
[----:B------:R-:W-:Y:S01]  /*0740*/  FMUL R29, R13, R10 ;  /* 0x0000000a0d1d7220 */ /* 0x000fe20000400000 */
[----:B------:R-:W-:Y:S02]  /*0750*/  FFMA R27, R24, R27, R19 ;  /* 0x0000001b181b7223 */ /* 0x000fe40000000013 */
[----:B------:R-:W5:Y:S01]  /*0760*/  LDG.E.CONSTANT R19, desc[UR4][R4.64+0x4] ;  /* 0x0000040404137981 */ /* 0x000f62000c1e9900 */
[----:B------:R-:W-:-:S03]  /*0770*/  FFMA R8, R29, R8, R18 ;  /* 0x000000081d087223 */ /* 0x000fc60000000012 */
[----:B------:R-:W5:Y:S04]  /*0780*/  LDG.E.CONSTANT R18, desc[UR4][R4.64+0xc] ;  /* 0x00000c0404127981 */ /* 0x000f68000c1e9900 */
[----:B------:R-:W5:Y:S01]  /*0790*/  LDG.E.CONSTANT R16, desc[UR4][R4.64] ;  /* 0x0000000404107981 */ /* 0x000f62000c1e9900 */
[----:B------:R-:W-:-:S03]  /*07a0*/  FFMA R28, R24, R28, R3 ;  /* 0x0000001c181c7223 */ /* 0x000fc60000000003 */
[----:B------:R0:W5:Y:S01]  /*07b0*/  LDG.E.CONSTANT R3, desc[UR4][R4.64+0x8] ;  /* 0x0000080404037981 */ /* 0x000162000c1e9900 */
[----:B------:R-:W-:Y:S01]  /*07c0*/  FMUL R13, R12, R13 ;  /* 0x0000000d0c0d7220 */ /* 0x000fe20000400000 */
[----:B--2---:R-:W-:Y:S01]  /*07d0*/  FFMA R17, R29, R20, R23 ;  /* 0x000000141d117223 */ /* 0x004fe20000000017 */
[----:B------:R-:W-:-:S04]  /*07e0*/  FFMA.SAT R20, R26, -1.2000000476837158203, R11 ;  /* 0xbf99999a1a147823 */ /* 0x000fc8000000200b */
[----:B------:R-:W-:-:S04]  /*07f0*/  FFMA R23, R21, R20, -0.5 ;  /* 0xbf00000015177423 */ /* 0x000fc80000000014 */
[----:B------:R-:W1:Y:S01]  /*0800*/  F2I.FLOOR.NTZ R24, R23 ;  /* 0x0000001700187305 */ /* 0x000e620000207100 */
[C---:B---3--:R-:W-:Y:S01]  /*0810*/  FFMA R20, R29.reuse, R6, R27 ;  /* 0x000000061d147223 */ /* 0x048fe2000000001b */
[----:B-1----:R-:W-:Y:S01]  /*0820*/  VIMNMX.RELU R27, PT, PT, R24, R9, PT ;  /* 0x00000009181b7248 */ /* 0x002fe20003fe1100 */
[----:B----4-:R-:W-:-:S04]  /*0830*/  FFMA R25, R29, R25, R28 ;  /* 0x000000191d197223 */ /* 0x010fc8000000001c */
[C---:B------:R-:W-:Y:S02]  /*0840*/  IMAD R6, R27.reuse, UR6, R0 ;  /* 0x000000061b067c24 */ /* 0x040fe4000f8e0200 */
[----:B------:R-:W-:-:S03]  /*0850*/  IMAD R27, R27, UR6, R2 ;  /* 0x000000061b1b7c24 */ /* 0x000fc6000f8e0202 */
[----:B------:R-:W-:Y:S01]  /*0860*/  SHF.L.U32 R29, R6, 0x2, RZ ;  /* 0x00000002061d7819 */ /* 0x000fe200000006ff */
[C---:B-----5:R-:W-:Y:S01]  /*0870*/  FFMA R6, R13.reuse, R19, R17 ;  /* 0x000000130d067223 */ /* 0x060fe20000000011 */
[----:B------:R-:W-:Y:S01]  /*0880*/  FFMA R8, R13, R16, R8 ;  /* 0x000000100d087223 */ /* 0x000fe20000000008 */
[----:B------:R-:W-:Y:S02]  /*0890*/  SHF.L.U32 R19, R27, 0x2, RZ ;  /* 0x000000021b137819 */ /* 0x000fe400000006ff */
[----:B------:R-:W-:-:S04]  /*08a0*/  IMAD.WIDE R16, R29, 0x4, R14 ;  /* 0x000000041d107825 */ /* 0x000fc800078e020e */
[C---:B0-----:R-:W-:Y:S01]  /*08b0*/  FFMA R4, R13.reuse, R18, R25 ;  /* 0x000000120d047223 */ /* 0x041fe20000000019 */
[----:B------:R-:W-:Y:S01]  /*08c0*/  FFMA R5, R13, R3, R20 ;  /* 0x000000030d057223 */ /* 0x000fe20000000014 */
[----:B------:R-:W-:Y:S01]  /*08d0*/  IMAD.WIDE R18, R19, 0x4, R14 ;  /* 0x0000000413127825 */ /* 0x000fe200078e020e */
[----:B------:R-:W2:Y:S04]  /*08e0*/  LDG.E.CONSTANT R13, desc[UR4][R16.64+0x4] ;  /* 0x00000404100d7981 */ /* 0x000ea8000c1e9900 */
[----:B------:R-:W3:Y:S04]  /*08f0*/  LDG.E.CONSTANT R20, desc[UR4][R16.64] ;  /* 0x0000000410147981 */ /* 0x000ee8000c1e9900 */
[----:B------:R-:W4:Y:S04]  /*0900*/  LDG.E.CONSTANT R29, desc[UR4][R18.64+0x4] ;  /* 0x00000404121d7981 */ /* 0x000f28000c1e9900 */
[----:B------:R-:W5:Y:S04]  /*0910*/  LDG.E.CONSTANT R3, desc[UR4][R16.64+0x8] ;  /* 0x0000080410037981 */ /* 0x000f68000c1e9900 */
[----:B------:R0:W5:Y:S04]  /*0920*/  LDG.E.CONSTANT R28, desc[UR4][R16.64+0xc] ;  /* 0x00000c04101c7981 */ /* 0x000168000c1e9900 */
[----:B------:R-:W5:Y:S01]  /*0930*/  LDG.E.CONSTANT R16, desc[UR4][R18.64] ;  /* 0x0000000412107981 */ /* 0x000f62000c1e9900 */
[----:B------:R-:W-:-:S05]  /*0940*/  I2FP.F32.S32 R25, R24 ;  /* 0x0000001800197245 */ /* 0x000fca0000201400 */
[----:B------:R-:W-:Y:S01]  /*0950*/  FADD R23, R23, -R25 ;  /* 0x8000001917177221 */ /* 0x000fe20000000000 */
[----:B------:R-:W-:Y:S01]  /*0960*/  VIADDMNMX.RELU R24, R24, 0x1, R9, PT ;  /* 0x0000000118187846 */ /* 0x000fe20003801109 */
[----:B------:R-:W5:Y:S02]  /*0970*/  LDG.E.CONSTANT R25, desc[UR4][R18.64+0x8] ;  /* 0x0000080412197981 */ /* 0x000f64000c1e9900 */
[----:B------:R-:W-:-:S04]  /*0980*/  FADD R27, -R23, 1 ;  /* 0x3f800000171b7421 */ /* 0x000fc80000000100 */
[-C--:B0-----:R-:W-:Y:S01]  /*0990*/  FMUL R17, R12, R27.reuse ;  /* 0x0000001b0c117220 */ /* 0x081fe20000400000 */
[----:B------:R-:W-:-:S03]  /*09a0*/  FMUL R27, R10, R27 ;  /* 0x0000001b0a1b7220 */ /* 0x000fc60000400000 */
[C---:B--2---:R-:W-:Y:S01]  /*09b0*/  FMUL R13, R17.reuse, R13 ;  /* 0x0000000d110d7220 */ /* 0x044fe20000400000 */
[----:B---3--:R-:W-:-:S03]  /*09c0*/  FMUL R20, R17, R20 ;  /* 0x0000001411147220 */ /* 0x008fc60000400000 */
[----:B----4-:R-:W-:Y:S02]  /*09d0*/  FFMA R13, R27, R29, R13 ;  /* 0x0000001d1b0d7223 */ /* 0x010fe4000000000d */
[----:B------:R-:W2:Y:S01]  /*09e0*/  LDG.E.CONSTANT R29, desc[UR4][R18.64+0xc] ;  /* 0x00000c04121d7981 */ /* 0x000ea2000c1e9900 */
[C---:B-----5:R-:W-:Y:S01]  /*09f0*/  FMUL R3, R17.reuse, R3 ;  /* 0x0000000311037220 */ /* 0x060fe20000400000 */
[----:B------:R-:W-:Y:S01]  /*0a00*/  FMUL R28, R17, R28 ;  /* 0x0000001c111c7220 */ /* 0x000fe20000400000 */
[----:B------:R-:W-:Y:S01]  /*0a10*/  FFMA R20, R27, R16, R20 ;  /* 0x000000101b147223 */ /* 0x000fe20000000014 */
[----:B------:R-:W-:-:S05]  /*0a20*/  IMAD R16, R24, UR6, R2 ;  /* 0x0000000618107c24 */ /* 0x000fca000f8e0202 */
[----:B------:R-:W-:-:S05]  /*0a30*/  SHF.L.U32 R17, R16, 0x2, RZ ;  /* 0x0000000210117819 */ /* 0x000fca00000006ff */
[----:B------:R-:W-:-:S05]  /*0a40*/  IMAD.WIDE R16, R17, 0x4, R14 ;  /* 0x0000000411107825 */ /* 0x000fca00078e020e */
[----:B------:R-:W3:Y:S01]  /*0a50*/  LDG.E.CONSTANT R19, desc[UR4][R16.64] ;  /* 0x0000000410137981 */ /* 0x000ee2000c1e9900 */
[C---:B------:R-:W-:Y:S01]  /*0a60*/  FFMA R25, R27.reuse, R25, R3 ;  /* 0x000000191b197223 */ /* 0x040fe20000000003 */
[----:B------:R-:W-:Y:S02]  /*0a70*/  IMAD R24, R24, UR6, R0 ;  /* 0x0000000618187c24 */ /* 0x000fe4000f8e0200 */
[----:B------:R-:W4:Y:S01]  /*0a80*/  LDG.E.CONSTANT R3, desc[UR4][R16.64+0x4] ;  /* 0x0000040410037981 */ /* 0x000f22000c1e9900 */
[----:B--2---:R-:W-:Y:S01]  /*0a90*/  FFMA R28, R27, R29, R28 ;  /* 0x0000001d1b1c7223 */ /* 0x004fe2000000001c */
[----:B------:R-:W-:Y:S02]  /*0aa0*/  FFMA.SAT R29, R26, 1.2000000476837158203, R11 ;  /* 0x3f99999a1a1d7823 */ /* 0x000fe4000000200b */
[----:B------:R-:W2:Y:S04]  /*0ab0*/  LDG.E.CONSTANT R27, desc[UR4][R16.64+0xc] ;  /* 0x00000c04101b7981 */ /* 0x000ea8000c1e9900 */
[----:B------:R0:W5:Y:S01]  /*0ac0*/  LDG.E.CONSTANT R26, desc[UR4][R16.64+0x8] ;  /* 0x00000804101a7981 */ /* 0x000162000c1e9900 */
[----:B------:R-:W-:Y:S01]  /*0ad0*/  SHF.L.U32 R11, R24, 0x2, RZ ;  /* 0x00000002180b7819 */ /* 0x000fe200000006ff */
[----:B------:R-:W-:-:S04]  /*0ae0*/  FMUL R24, R10, R23 ;  /* 0x000000170a187220 */ /* 0x000fc80000400000 */
[----:B------:R-:W-:-:S05]  /*0af0*/  IMAD.WIDE R10, R11, 0x4, R14 ;  /* 0x000000040b0a7825 */ /* 0x000fca00078e020e */
[----:B------:R-:W5:Y:S01]  /*0b00*/  LDG.E.CONSTANT R18, desc[UR4][R10.64] ;  /* 0x000000040a127981 */ /* 0x000f62000c1e9900 */
[----:B---3--:R-:W-:-:S03]  /*0b10*/  FFMA R19, R24, R19, R20 ;  /* 0x0000001318137223 */ /* 0x008fc60000000014 */
[----:B------:R-:W3:Y:S01]  /*0b20*/  LDG.E.CONSTANT R20, desc[UR4][R10.64+0x4] ;  /* 0x000004040a147981 */ /* 0x000ee2000c1e9900 */
[----:B------:R-:W-:-:S04]  /*0b30*/  FFMA R21, R21, R29, -0.5 ;  /* 0xbf00000015157423 */ /* 0x000fc8000000001d */
[----:B0-----:R-:W0:Y:S01]  /*0b40*/  F2I.FLOOR.NTZ R16, R21 ;  /* 0x0000001500107305 */ /* 0x001e220000207100 */
[----:B----4-:R-:W-:Y:S02]  /*0b50*/  FFMA R13, R24, R3, R13 ;  /* 0x00000003180d7223 */ /* 0x010fe4000000000d */
[----:B------:R-:W4:Y:S01]  /*0b60*/  LDG.E.CONSTANT R3, desc[UR4][R10.64+0x8] ;  /* 0x000008040a037981 */ /* 0x000f22000c1e9900 */
[----:B0-----:R-:W-:-:S05]  /*0b70*/  VIMNMX.RELU R29, PT, PT, R16, R9, PT ;  /* 0x00000009101d7248 */ /* 0x001fca0003fe1100 */
[----:B------:R-:W-:Y:S01]  /*0b80*/  IMAD R17, R29, UR6, R0 ;  /* 0x000000061d117c24 */ /* 0x000fe2000f8e0200 */
[----:B------:R-:W-:-:S04]  /*0b90*/  VIADDMNMX.RELU R9, R16, 0x1, R9, PT ;  /* 0x0000000110097846 */ /* 0x000fc80003801109 */
[----:B------:R-:W-:Y:S01]  /*0ba0*/  SHF.L.U32 R17, R17, 0x2, RZ ;  /* 0x0000000211117819 */ /* 0x000fe200000006ff */
[----:B------:R-:W-:Y:S01]  /*0bb0*/  FMUL R23, R12, R23 ;  /* 0x000000170c177220 */ /* 0x000fe20000400000 */
[C---:B--2---:R-:W-:Y:S01]  /*0bc0*/  FFMA R27, R24.reuse, R27, R28 ;  /* 0x0000001b181b7223 */ /* 0x044fe2000000001c */
[----:B-----5:R-:W-:Y:S01]  /*0bd0*/  FFMA R26, R24, R26, R25 ;  /* 0x0000001a181a7223 */ /* 0x020fe20000000019 */
[----:B------:R-:W-:-:S05]  /*0be0*/  I2FP.F32.S32 R24, R16 ;  /* 0x0000001000187245 */ /* 0x000fca0000201400 */
[----:B------:R-:W-:Y:S02]  /*0bf0*/  FADD R25, R21, -R24 ;  /* 0x8000001815197221 */ /* 0x000fe40000000000 */
[----:B------:R0:W2:Y:S01]  /*0c00*/  LDG.E.CONSTANT R24, desc[UR4][R10.64+0xc] ;  /* 0x00000c040a187981 */ /* 0x0000a2000c1e9900 */
[----:B------:R-:W-:-:S04]  /*0c10*/  IMAD.WIDE R16, R17, 0x4, R14 ;  /* 0x0000000411107825 */ /* 0x000fc800078e020e */
[C---:B------:R-:W-:Y:S02]  /*0c20*/  FFMA R18, R23.reuse, R18, R19 ;  /* 0x0000001217127223 */ /* 0x040fe40000000013 */
[----:B------:R-:W5:Y:S04]  /*0c30*/  LDG.E.CONSTANT R19, desc[UR4][R16.64] ;  /* 0x0000000410137981 */ /* 0x000f68000c1e9900 */
[----:B------:R-:W5:Y:S04]  /*0c40*/  LDG.E.CONSTANT R21, desc[UR4][R16.64+0x4] ;  /* 0x0000040410157981 */ /* 0x000f68000c1e9900 */
[----:B------:R-:W5:Y:S01]  /*0c50*/  LDG.E.CONSTANT R28, desc[UR4][R16.64+0xc] ;  /* 0x00000c04101c7981 */ /* 0x000f62000c1e9900 */
[----:B---3--:R-:W-:-:S03]  /*0c60*/  FFMA R13, R23, R20, R13 ;  /* 0x00000014170d7223 */ /* 0x008fc6000000000d */
[----:B------:R1:W3:Y:S01]  /*0c70*/  LDG.E.CONSTANT R20, desc[UR4][R16.64+0x8] ;  /* 0x0000080410147981 */ /* 0x0002e2000c1e9900 */
[----:B------:R-:W-:-:S05]  /*0c80*/  IMAD R29, R29, UR6, R2 ;  /* 0x000000061d1d7c24 */ /* 0x000fca000f8e0202 */
[----:B------:R-:W-:Y:S01]  /*0c90*/  SHF.L.U32 R29, R29, 0x2, RZ ;  /* 0x000000021d1d7819 */ /* 0x000fe200000006ff */
[----:B----4-:R-:W-:-:S04]  /*0ca0*/  FFMA R26, R23, R3, R26 ;  /* 0x00000003171a7223 */ /* 0x010fc8000000001a */
[----:B0-----:R-:W-:-:S05]  /*0cb0*/  IMAD.WIDE R10, R29, 0x4, R14 ;  /* 0x000000041d0a7825 */ /* 0x001fca00078e020e */
[----:B------:R-:W4:Y:S01]  /*0cc0*/  LDG.E.CONSTANT R3, desc[UR4][R10.64] ;  /* 0x000000040a037981 */ /* 0x000f22000c1e9900 */
[C---:B------:R-:W-:Y:S02]  /*0cd0*/  IMAD R2, R9.reuse, UR6, R2 ;  /* 0x0000000609027c24 */ /* 0x040fe4000f8e0202 */
[----:B------:R-:W-:Y:S01]  /*0ce0*/  IMAD R0, R9, UR6, R0 ;  /* 0x0000000609007c24 */ /* 0x000fe2000f8e0200 */
[----:B------:R-:W4:Y:S01]  /*0cf0*/  LDG.E.CONSTANT R17, desc[UR4][R10.64+0x4] ;  /* 0x000004040a117981 */ /* 0x000f22000c1e9900 */
[----:B--2---:R-:W-:Y:S01]  /*0d00*/  FFMA R24, R23, R24, R27 ;  /* 0x0000001817187223 */ /* 0x004fe2000000001b */
[----:B------:R-:W-:Y:S02]  /*0d10*/  FADD R23, -R25, 1 ;  /* 0x3f80000019177421 */ /* 0x000fe40000000100 */
[----:B------:R-:W2:Y:S01]  /*0d20*/  LDG.E.CONSTANT R27, desc[UR4][R10.64+0xc] ;  /* 0x00000c040a1b7981 */ /* 0x000ea2000c1e9900 */
[C---:B-1----:R-:W-:Y:S01]  /*0d30*/  FADD R16, -R12.reuse, 1 ;  /* 0x3f8000000c107421 */ /* 0x042fe20000000100 */
[----:B------:R-:W0:Y:S01]  /*0d40*/  LDCU UR6, c[0x0][0x3a4] ;  /* 0x00007480ff0677ac */ /* 0x000e220008000800 */
[----:B------:R-:W-:-:S04]  /*0d50*/  FMUL R9, R12, R23 ;  /* 0x000000170c097220 */ /* 0x000fc80000400000 */
[C---:B-----5:R-:W-:Y:S01]  /*0d60*/  FMUL R19, R9.reuse, R19 ;  /* 0x0000001309137220 */ /* 0x060fe20000400000 */
[C---:B------:R-:W-:Y:S01]  /*0d70*/  FMUL R21, R9.reuse, R21 ;  /* 0x0000001509157220 */ /* 0x040fe20000400000 */
[C---:B------:R-:W-:Y:S01]  /*0d80*/  FMUL R28, R9.reuse, R28 ;  /* 0x0000001c091c7220 */ /* 0x040fe20000400000 */
[----:B---3--:R-:W-:Y:S02]  /*0d90*/  FMUL R20, R9, R20 ;  /* 0x0000001409147220 */ /* 0x008fe40000400000 */
[----:B------:R1:W3:Y:S01]  /*0da0*/  LDG.E.CONSTANT R9, desc[UR4][R10.64+0x8] ;  /* 0x000008040a097981 */ /* 0x0002e2000c1e9900 */
[----:B------:R-:W-:Y:S01]  /*0db0*/  FMUL R23, R16, R23 ;  /* 0x0000001710177220 */ /* 0x000fe20000400000 */
[----:B------:R-:W-:Y:S01]  /*0dc0*/  FMUL R12, R12, R25 ;  /* 0x000000190c0c7220 */ /* 0x000fe20000400000 */
[----:B-1----:R-:W1:Y:S02]  /*0dd0*/  LDC.64 R10, c[0x0][0x388] ;  /* 0x0000e200ff0a7b82 */ /* 0x002e640000000a00 */
[C---:B----4-:R-:W-:Y:S01]  /*0de0*/  FFMA R19, R23.reuse, R3, R19 ;  /* 0x0000000317137223 */ /* 0x050fe20000000013 */
[----:B------:R-:W-:Y:S01]  /*0df0*/  SHF.L.U32 R3, R2, 0x2, RZ ;  /* 0x0000000202037819 */ /* 0x000fe200000006ff */
[----:B------:R-:W-:Y:S01]  /*0e00*/  FFMA R17, R23, R17, R21 ;  /* 0x0000001117117223 */ /* 0x000fe20000000015 */
[----:B------:R-:W-:-:S03]  /*0e10*/  SHF.L.U32 R21, R0, 0x2, RZ ;  /* 0x0000000200157819 */ /* 0x000fc600000006ff */
[----:B------:R-:W-:-:S04]  /*0e20*/  IMAD.WIDE R2, R3, 0x4, R14 ;  /* 0x0000000403027825 */ /* 0x000fc800078e020e */
[----:B------:R-:W-:Y:S01]  /*0e30*/  IMAD.WIDE R14, R21, 0x4, R14 ;  /* 0x00000004150e7825 */ /* 0x000fe200078e020e */
[----:B------:R-:W4:Y:S04]  /*0e40*/  LDG.E.CONSTANT R0, desc[UR4][R2.64] ;  /* 0x0000000402007981 */ /* 0x000f28000c1e9900 */
[----:B------:R-:W5:Y:S04]  /*0e50*/  LDG.E.CONSTANT R21, desc[UR4][R14.64] ;  /* 0x000000040e157981 */ /* 0x000f68000c1e9900 */
[----:B------:R-:W5:Y:S01]  /*0e60*/  LDG.E.CONSTANT R29, desc[UR4][R14.64+0x4] ;  /* 0x000004040e1d7981 */ /* 0x000f62000c1e9900 */
[----:B--2---:R-:W-:-:S03]  /*0e70*/  FFMA R27, R23, R27, R28 ;  /* 0x0000001b171b7223 */ /* 0x004fc6000000001c */
[----:B------:R-:W2:Y:S01]  /*0e80*/  LDG.E.CONSTANT R28, desc[UR4][R2.64+0x4] ;  /* 0x00000404021c7981 */ /* 0x000ea2000c1e9900 */
[----:B---3--:R-:W-:-:S03]  /*0e90*/  FFMA R9, R23, R9, R20 ;  /* 0x0000000917097223 */ /* 0x008fc60000000014 */
[----:B------:R-:W3:Y:S04]  /*0ea0*/  LDG.E.CONSTANT R20, desc[UR4][R2.64+0x8] ;  /* 0x0000080402147981 */ /* 0x000ee8000c1e9900 */
[----:B------:R-:W3:Y:S04]  /*0eb0*/  LDG.E.CONSTANT R23, desc[UR4][R14.64+0x8] ;  /* 0x000008040e177981 */ /* 0x000ee8000c1e9900 */
[----:B------:R1:W3:Y:S04]  /*0ec0*/  LDG.E.CONSTANT R2, desc[UR4][R2.64+0xc] ;  /* 0x00000c0402027981 */ /* 0x0002e8000c1e9900 */
[----:B------:R-:W3:Y:S01]  /*0ed0*/  LDG.E.CONSTANT R14, desc[UR4][R14.64+0xc] ;  /* 0x00000c040e0e7981 */ /* 0x000ee2000c1e9900 */
[----:B------:R-:W-:Y:S01]  /*0ee0*/  FMUL R16, R16, R25 ;  /* 0x0000001910107220 */ /* 0x000fe20000400000 */
[----:B0-----:R-:W-:-:S03]  /*0ef0*/  IMAD R7, R22, UR6, R7 ;  /* 0x0000000616077c24 */ /* 0x001fc6000f8e0207 */
[----:B----4-:R-:W-:-:S04]  /*0f00*/  FFMA R19, R16, R0, R19 ;  /* 0x0000000010137223 */ /* 0x010fc80000000013 */
[----:B-----5:R-:W-:-:S04]  /*0f10*/  FFMA R19, R12, R21, R19 ;  /* 0x000000150c137223 */ /* 0x020fc80000000013 */
[----:B------:R-:W-:-:S04]  /*0f20*/  FADD R18, R18, R19 ;  /* 0x0000001312127221 */ /* 0x000fc80000000000 */
[----:B-1----:R-:W-:-:S04]  /*0f30*/  FMUL R3, R18, 0.3125 ;  /* 0x3ea0000012037820 */ /* 0x002fc80000400000 */
[----:B------:R-:W-:Y:S01]  /*0f40*/  FFMA R3, R8, 0.375, R3 ;  /* 0x3ec0000008037823 */ /* 0x000fe20000000003 */
[----:B--2---:R-:W-:-:S04]  /*0f50*/  FFMA R28, R16, R28, R17 ;  /* 0x0000001c101c7223 */ /* 0x004fc80000000011 */
[----:B------:R-:W-:-:S04]  /*0f60*/  FFMA R28, R12, R29, R28 ;  /* 0x0000001d0c1c7223 */ /* 0x000fc8000000001c */
[----:B------:R-:W-:Y:S01]  /*0f70*/  FADD R13, R13, R28 ;  /* 0x0000001c0d0d7221 */ /* 0x000fe20000000000 */
[----:B---3--:R-:W-:-:S04]  /*0f80*/  FFMA R20, R16, R20, R9 ;  /* 0x0000001410147223 */ /* 0x008fc80000000009 */
[----:B------:R-:W-:Y:S01]  /*0f90*/  FFMA R23, R12, R23, R20 ;  /* 0x000000170c177223 */ /* 0x000fe20000000014 */
[----:B------:R-:W-:-:S04]  /*0fa0*/  FFMA R27, R16, R2, R27 ;  /* 0x00000002101b7223 */ /* 0x000fc8000000001b */
[----:B------:R-:W-:Y:S01]  /*0fb0*/  FFMA R27, R12, R14, R27 ;  /* 0x0000000e0c1b7223 */ /* 0x000fe2000000001b */
[----:B------:R-:W-:-:S03]  /*0fc0*/  FADD R23, R26, R23 ;  /* 0x000000171a177221 */ /* 0x000fc60000000000 */
[----:B------:R-:W-:Y:S01]  /*0fd0*/  FADD R24, R24, R27 ;  /* 0x0000001b18187221 */ /* 0x000fe20000000000 */
[----:B------:R-:W-:Y:S01]  /*0fe0*/  SHF.L.U32 R9, R7, 0x2, RZ ;  /* 0x0000000207097819 */ /* 0x000fe200000006ff */
[----:B------:R-:W-:Y:S01]  /*0ff0*/  FMUL R13, R13, 0.3125 ;  /* 0x3ea000000d0d7820 */ /* 0x000fe20000400000 */
[----:B------:R-:W-:Y:S01]  /*1000*/  FMUL R0, R23, 0.3125 ;  /* 0x3ea0000017007820 */ /* 0x000fe20000400000 */
[----:B------:R-:W-:Y:S02]  /*1010*/  FMUL R7, R24, 0.3125 ;  /* 0x3ea0000018077820 */ /* 0x000fe40000400000 */
[----:B------:R-:W-:-:S04]  /*1020*/  IMAD.WIDE R10, R9, 0x4, R10 ;  /* 0x00000004090a7825 */ /* 0x000fc800078e020a */
[----:B------:R-:W-:Y:S01]  /*1030*/  FFMA R13, R6, 0.375, R13 ;  /* 0x3ec00000060d7823 */ /* 0x000fe2000000000d */
[----:B------:R-:W-:Y:S01]  /*1040*/  FFMA R5, R5, 0.375, R0 ;  /* 0x3ec0000005057823 */ /* 0x000fe20000000000 */
[----:B------:R-:W-:Y:S01]  /*1050*/  FFMA R7, R4, 0.375, R7 ;  /* 0x3ec0000004077823 */ /* 0x000fe20000000007 */
[----:B------:R-:W-:Y:S04]  /*1060*/  STG.E desc[UR4][R10.64], R3 ;  /* 0x000000030a007986 */ /* 0x000fe8000c101904 */
[----:B------:R-:W-:Y:S04]  /*1070*/  STG.E desc[UR4][R10.64+0x4], R13 ;  /* 0x0000040d0a007986 */ /* 0x000fe8000c101904 */
[----:B------:R-:W-:Y:S04]  /*1080*/  STG.E desc[UR4][R10.64+0x8], R5 ;  /* 0x000008050a007986 */ /* 0x000fe8000c101904 */
[----:B------:R-:W-:Y:S01]  /*1090*/  STG.E desc[UR4][R10.64+0xc], R7 ;  /* 0x00000c070a007986 */ /* 0x000fe2000c101904 */
[----:B------:R-:W-:Y:S05]  /*10a0*/  EXIT ;  /* 0x000000000000794d */ /* 0x000fea0003800000 */
        .weak           $__internal_9_$__cuda_sm20_rcp_rn_f32_slowpath
        .type           $__internal_9_$__cuda_sm20_rcp_rn_f32_slowpath,@function
        .size           $__internal_9_$__cuda_sm20_rcp_rn_f32_slowpath,($__internal_10_$__cuda_sm3x_div_rn_noftz_f32_slowpath - $__internal_9_$__cuda_sm20_rcp_rn_f32_slowpath)
$__internal_9_$__cuda_sm20_rcp_rn_f32_slowpath:
        /* <DEDUP_REMOVED lines=15> */
.L_x_277:
        /* <DEDUP_REMOVED lines=33> */
.L_x_279:
[----:B------:R2:W3:Y:S02]  /*13b0*/  MUFU.RCP R0, R21 ;  /* 0x0000001500007308 */ /* 0x0004e40000001000 */
.L_x_278:
[----:B------:R-:W-:-:S04]  /*13c0*/  MOV R5, 0x0 ;  /* 0x0000000000057802 */ /* 0x000fc80000000f00 */
[----:B0123--:R-:W-:Y:S05]  /*13d0*/  RET.REL.NODEC R4 `(GaussianDownsampleVKernel) ;  /* 0xffffffec04087950 */ /* 0x00ffea0003c3ffff */
        .weak           $__internal_10_$__cuda_sm3x_div_rn_noftz_f32_slowpath
        .type           $__internal_10_$__cuda_sm3x_div_rn_noftz_f32_slowpath,@function
        .size           $__internal_10_$__cuda_sm3x_div_rn_noftz_f32_slowpath,(.L_x_472 - $__internal_10_$__cuda_sm3x_div_rn_noftz_f32_slowpath)
$__internal_10_$__cuda_sm3x_div_rn_noftz_f32_slowpath:
        /* <DEDUP_REMOVED lines=34> */
.L_x_281:
        /* <DEDUP_REMOVED lines=30> */
[-CC-:B------:R-:W-:Y:S01]  /*17e0*/  FFMA.RM R6, R13, R9.reuse, R8.reuse ;  /* 0x000000090d067223 */ /* 0x180fe20000004008 */
[C---:B------:R-:W-:Y:S02]  /*17f0*/  ISETP.NE.AND P2, PT, R10.reuse, RZ, PT ;  /* 0x000000ff0a00720c */ /* 0x040fe40003f45270 */
[C---:B------:R-:W-:Y:S02]  /*1800*/  ISETP.NE.AND P1, PT, R10.reuse, RZ, PT ;  /* 0x000000ff0a00720c */ /* 0x040fe40003f25270 */
[----:B------:R-:W-:Y:S01]  /*1810*/  LOP3.LUT R5, R3, 0x7fffff, RZ, 0xc0, !PT ;  /* 0x007fffff03057812 */ /* 0x000fe200078ec0ff */
[----:B------:R-:W-:Y:S01]  /*1820*/  FFMA.RP R3, R13, R9, R8 ;  /* 0x000000090d037223 */ /* 0x000fe20000008008 */
[----:B------:R-:W-:Y:S02]  /*1830*/  IADD3 R8, PT, PT, R10, 0x20, RZ ;  /* 0x000000200a087810 */ /* 0x000fe40007ffe0ff */
        /* <DEDUP_REMOVED lines=15> */
.L_x_288:
[----:B------:R-:W-:-:S04]  /*1930*/  LOP3.LUT R0, R0, 0x80000000, RZ, 0xc0, !PT ;  /* 0x8000000000007812 */ /* 0x000fc800078ec0ff */
[----:B------:R-:W-:Y:S01]  /*1940*/  LOP3.LUT R0, R0, 0x7f800000, RZ, 0xfc, !PT ;  /* 0x7f80000000007812 */ /* 0x000fe200078efcff */
[----:B------:R-:W-:Y:S06]  /*1950*/  BRA `(.L_x_289) ;  /* 0x0000000000047947 */ /* 0x000fec0003800000 */
.L_x_287:
[----:B------:R-:W-:-:S07]  /*1960*/  LEA R0, R6, R0, 0x17 ;  /* 0x0000000006007211 */ /* 0x000fce00078eb8ff */
.L_x_289:
[----:B------:R-:W-:Y:S05]  /*1970*/  BSYNC.RECONVERGENT B2 ;  /* 0x0000000000027941 */ /* 0x000fea0003800200 */
.L_x_286:
[----:B------:R-:W-:Y:S05]  /*1980*/  BRA `(.L_x_290) ;  /* 0x0000000000207947 */ /* 0x000fea0003800000 */
.L_x_285:
[----:B------:R-:W-:-:S04]  /*1990*/  LOP3.LUT R0, R3, 0x80000000, R0, 0x48, !PT ;  /* 0x8000000003007812 */ /* 0x000fc800078e4800 */
[----:B------:R-:W-:Y:S01]  /*19a0*/  LOP3.LUT R0, R0, 0x7f800000, RZ, 0xfc, !PT ;  /* 0x7f80000000007812 */ /* 0x000fe200078efcff */
[----:B------:R-:W-:Y:S06]  /*19b0*/  BRA `(.L_x_290) ;  /* 0x0000000000147947 */ /* 0x000fec0003800000 */
.L_x_284:
[----:B------:R-:W-:Y:S01]  /*19c0*/  LOP3.LUT R0, R3, 0x80000000, R0, 0x48, !PT ;  /* 0x8000000003007812 */ /* 0x000fe200078e4800 */
[----:B------:R-:W-:Y:S06]  /*19d0*/  BRA `(.L_x_290) ;  /* 0x00000000000c7947 */ /* 0x000fec0003800000 */
.L_x_283:
[----:B------:R-:W0:Y:S01]  /*19e0*/  MUFU.RSQ R0, -QNAN ;  /* 0xffc0000000007908 */ /* 0x000e220000001400 */
[----:B------:R-:W-:Y:S05]  /*19f0*/  BRA `(.L_x_290) ;  /* 0x0000000000047947 */ /* 0x000fea0003800000 */
.L_x_282:
[----:B------:R-:W-:-:S07]  /*1a00*/  FADD.FTZ R0, R0, R3 ;  /* 0x0000000300007221 */ /* 0x000fce0000010000 */
.L_x_290:
[----:B------:R-:W-:Y:S05]  /*1a10*/  BSYNC.RECONVERGENT B1 ;  /* 0x0000000000017941 */ /* 0x000fea0003800200 */
.L_x_280:
[----:B------:R-:W-:-:S04]  /*1a20*/  HFMA2 R5, -RZ, RZ, 0, 0 ;  /* 0x00000000ff057431 */ /* 0x000fc800000001ff */
[----:B0-----:R-:W-:Y:S05]  /*1a30*/  RET.REL.NODEC R4 `(GaussianDownsampleVKernel) ;  /* 0xffffffe404707950 */ /* 0x001fea0003c3ffff */
.L_x_291:
        /* <DEDUP_REMOVED lines=12> */
.L_x_472:


//--------------------- .text.GaussianDownsampleHKernel --------------------------
	.section	.text.GaussianDownsampleHKernel,"ax",@progbits
	.align	128
        .global         GaussianDownsampleHKernel
        .type           GaussianDownsampleHKernel,@function
        .size           GaussianDownsampleHKernel,(.L_x_474 - GaussianDownsampleHKernel)
        .other          GaussianDownsampleHKernel,@"STO_CUDA_ENTRY STV_DEFAULT"
GaussianDownsampleHKernel:
.text.GaussianDownsampleHKernel:
        /* <DEDUP_REMOVED lines=27> */
[----:B------:R-:W-:Y:S05]  /*01b0*/  CALL.REL.NOINC `($__internal_12_$__cuda_sm3x_div_rn_noftz_f32_slowpath) ;  /* 0x00000010007c7944 */ /* 0x000fea0003c00000 */
[----:B------:R-:W-:-:S07]  /*01c0*/  MOV R6, R0 ;  /* 0x0000000000067202 */ /* 0x000fce0000000f00 */
.L_x_293:
[----:B------:R-:W-:Y:S05]  /*01d0*/  BSYNC.RECONVERGENT B0 ;  /* 0x0000000000007941 */ /* 0x000fea0003800200 */
.L_x_292:
        /* <DEDUP_REMOVED lines=14> */
[----:B------:R-:W-:Y:S05]  /*02c0*/  CALL.REL.NOINC `($__internal_12_$__cuda_sm3x_div_rn_noftz_f32_slowpath) ;  /* 0x0000001000387944 */ /* 0x000fea0003c00000 */
[----:B------:R-:W-:-:S07]  /*02d0*/  MOV R2, R0 ;  /* 0x0000000000027202 */ /* 0x000fce0000000f00 */
.L_x_295:
[----:B------:R-:W-:Y:S05]  /*02e0*/  BSYNC.RECONVERGENT B0 ;  /* 0x0000000000007941 */ /* 0x000fea0003800200 */
.L_x_294:
[----:B------:R-:W-:Y:S01]  /*02f0*/  IADD3 R0, PT, PT, R9, 0x1800000, RZ ;  /* 0x0180000009007810 */ /* 0x000fe20007ffe0ff */
[----:B------:R-:W0:Y:S03]  /*0300*/  LDCU.64 UR4, c[0x0][0x358] ;  /* 0x00006b00ff0477ac */ /* 0x000e260008000a00 */
[----:B------:R-:W-:-:S04]  /*0310*/  LOP3.LUT R0, R0, 0x7f800000, RZ, 0xc0, !PT ;  /* 0x7f80000000007812 */ /* 0x000fc800078ec0ff */
[----:B------:R-:W-:-:S13]  /*0320*/  ISETP.GT.U32.AND P0, PT, R0, 0x1ffffff, PT ;  /* 0x01ffffff0000780c */ /* 0x000fda0003f04070 */
[----:B0-----:R-:W-:Y:S05]  /*0330*/  @P0 BRA `(.L_x_296) ;  /* 0x00000000000c0947 */ /* 0x001fea0003800000 */
[----:B------:R-:W-:-:S07]  /*0340*/  MOV R4, 0x360 ;  /* 0x0000036000047802 */ /* 0x000fce0000000f00 */
[----:B------:R-:W-:Y:S05]  /*0350*/  CALL.REL.NOINC `($__internal_11_$__cuda_sm20_rcp_rn_f32_slowpath) ;  /* 0x0000000c00407944 */ /* 0x000fea0003c00000 */
[----:B------:R-:W-:Y:S05]  /*0360*/  BRA `(.L_x_297) ;  /* 0x0000000000107947 */ /* 0x000fea0003800000 */
.L_x_296:
[----:B------:R-:W0:Y:S02]  /*0370*/  MUFU.RCP R15, R9 ;  /* 0x00000009000f7308 */ /* 0x000e240000001000 */
[----:B0-----:R-:W-:-:S04]  /*0380*/  FFMA R0, R9, R15, -1 ;  /* 0xbf80000009007423 */ /* 0x001fc8000000000f */
[----:B------:R-:W-:-:S04]  /*0390*/  FADD.FTZ R0, -R0, -RZ ;  /* 0x800000ff00007221 */ /* 0x000fc80000010100 */
[----:B------:R-:W-:-:S07]  /*03a0*/  FFMA R15, R15, R0, R15 ;  /* 0x000000000f0f7223 */ /* 0x000fce000000000f */
.L_x_297:
        /* <DEDUP_REMOVED lines=14> */
[----:B-1----:R-:W-:-:S05]  /*0490*/  IMAD R4, R12, UR6, R21 ;  /* 0x000000060c047c24 */ /* 0x002fca000f8e0215 */
[----:B------:R-:W-:Y:S01]  /*04a0*/  SHF.L.U32 R11, R4, 0x2, RZ ;  /* 0x00000002040b7819 */ /* 0x000fe200000006ff */
[----:B------:R-:W-:-:S04]  /*04b0*/  IMAD R4, R12, UR6, R18 ;  /* 0x000000060c047c24 */ /* 0x000fc8000f8e0212 */
[----:B--2---:R-:W-:Y:S01]  /*04c0*/  IMAD.WIDE R10, R11, 0x4, R2 ;  /* 0x000000040b0a7825 */ /* 0x004fe200078e0202 */
[----:B------:R-:W-:-:S04]  /*04d0*/  SHF.L.U32 R5, R4, 0x2, RZ ;  /* 0x0000000204057819 */ /* 0x000fc800000006ff */
[----:B------:R-:W2:Y:S04]  /*04e0*/  LDG.E.CONSTANT R23, desc[UR4][R10.64] ;  /* 0x000000040a177981 */ /* 0x000ea8000c1e9900 */
[----:B------:R-:W3:Y:S04]  /*04f0*/  LDG.E.CONSTANT R20, desc[UR4][R10.64+0x4] ;  /* 0x000004040a147981 */ /* 0x000ee8000c1e9900 */
[----:B------:R-:W4:Y:S04]  /*0500*/  LDG.E.CONSTANT R22, desc[UR4][R10.64+0x8] ;  /* 0x000008040a167981 */ /* 0x000f28000c1e9900 */
[----:B------:R0:W5:Y:S01]  /*0510*/  LDG.E.CONSTANT R24, desc[UR4][R10.64+0xc] ;  /* 0x00000c040a187981 */ /* 0x000162000c1e9900 */
[----:B------:R-:W-:-:S05]  /*0520*/  IMAD.WIDE R4, R5, 0x4, R2 ;  /* 0x0000000405047825 */ /* 0x000fca00078e0202 */
[----:B------:R-:W5:Y:S01]  /*0530*/  LDG.E.CONSTANT R17, desc[UR4][R4.64] ;  /* 0x0000000404117981 */ /* 0x000f62000c1e9900 */
[----:B------:R-:W-:Y:S02]  /*0540*/  I2FP.F32.S32 R27, R13 ;  /* 0x0000000d001b7245 */ /* 0x000fe40000201400 */
[----:B------:R-:W-:Y:S01]  /*0550*/  I2FP.F32.S32 R26, R25 ;  /* 0x00000019001a7245 */ /* 0x000fe20000201400 */
[----:B------:R-:W5:Y:S01]  /*0560*/  LDG.E.CONSTANT R29, desc[UR4][R4.64+0x4] ;  /* 0x00000404041d7981 */ /* 0x000f62000c1e9900 */
[----:B------:R-:W-:Y:S01]  /*0570*/  VIADDMNMX.RELU R13, R13, 0x1, R0, PT ;  /* 0x000000010d0d7846 */ /* 0x000fe20003801100 */
[----:B------:R-:W-:Y:S02]  /*0580*/  FADD R16, R16, -R27 ;  /* 0x8000001b10107221 */ /* 0x000fe40000000000 */
[----:B------:R-:W-:Y:S01]  /*0590*/  FADD R19, R19, -R26 ;  /* 0x8000001a13137221 */ /* 0x000fe20000000000 */
[----:B------:R-:W5:Y:S01]  /*05a0*/  LDG.E.CONSTANT R25, desc[UR4][R4.64+0x8] ;  /* 0x0000080404197981 */ /* 0x000f62000c1e9900 */
[----:B------:R-:W-:-:S02]  /*05b0*/  IMAD R26, R13, UR6, R18 ;  /* 0x000000060d1a7c24 */ /* 0x000fc4000f8e0212 */
[----:B------:R-:W-:Y:S01]  /*05c0*/  FADD R0, -R16, 1 ;  /* 0x3f80000010007421 */ /* 0x000fe20000000100 */
[----:B------:R1:W5:Y:S03]  /*05d0*/  LDG.E.CONSTANT R18, desc[UR4][R4.64+0xc] ;  /* 0x00000c0404127981 */ /* 0x000366000c1e9900 */
[----:B0-----:R-:W-:Y:S01]  /*05e0*/  FMUL R10, R19, R0 ;  /* 0x00000000130a7220 */ /* 0x001fe20000400000 */
[----:B------:R-:W-:-:S03]  /*05f0*/  SHF.L.U32 R11, R26, 0x2, RZ ;  /* 0x000000021a0b7819 */ /* 0x000fc600000006ff */
[C---:B--2---:R-:W-:Y:S01]  /*0600*/  FMUL R27, R10.reuse, R23 ;  /* 0x000000170a1b7220 */ /* 0x044fe20000400000 */
[C---:B---3--:R-:W-:Y:S01]  /*0610*/  FMUL R28, R10.reuse, R20 ;  /* 0x000000140a1c7220 */ /* 0x048fe20000400000 */
[C---:B----4-:R-:W-:Y:S01]  /*0620*/  FMUL R22, R10.reuse, R22 ;  /* 0x000000160a167220 */ /* 0x050fe20000400000 */
[----:B-----5:R-:W-:Y:S01]  /*0630*/  FMUL R24, R10, R24 ;  /* 0x000000180a187220 */ /* 0x020fe20000400000 */
[----:B------:R-:W-:-:S05]  /*0640*/  IMAD.WIDE R10, R11, 0x4, R2 ;  /* 0x000000040b0a7825 */ /* 0x000fca00078e0202 */
[----:B------:R-:W2:Y:S01]  /*0650*/  LDG.E.CONSTANT R20, desc[UR4][R10.64] ;  /* 0x000000040a147981 */ /* 0x000ea2000c1e9900 */
[----:B------:R-:W-:-:S04]  /*0660*/  FADD R23, -R19, 1 ;  /* 0x3f80000013177421 */ /* 0x000fc80000000100 */
[----:B------:R-:W-:-:S04]  /*0670*/  FMUL R26, R23, R0 ;  /* 0x00000000171a7220 */ /* 0x000fc80000400000 */
[----:B------:R-:W-:Y:S02]  /*0680*/  FFMA R17, R26, R17, R27 ;  /* 0x000000111a117223 */ /* 0x000fe4000000001b */
[----:B------:R-:W3:Y:S01]  /*0690*/  LDG.E.CONSTANT R27, desc[UR4][R10.64+0x4] ;  /* 0x000004040a1b7981 */ /* 0x000ee2000c1e9900 */
[----:B------:R-:W-:-:S05]  /*06a0*/  IMAD R21, R13, UR6, R21 ;  /* 0x000000060d157c24 */ /* 0x000fca000f8e0215 */
[----:B-1----:R-:W-:Y:S02]  /*06b0*/  SHF.L.U32 R5, R21, 0x2, RZ ;  /* 0x0000000215057819 */ /* 0x002fe400000006ff */
[----:B------:R-:W4:Y:S03]  /*06c0*/  LDG.E.CONSTANT R21, desc[UR4][R10.64+0xc] ;  /* 0x00000c040a157981 */ /* 0x000f26000c1e9900 */
[----:B------:R-:W-:-:S04]  /*06d0*/  IMAD.WIDE R4, R5, 0x4, R2 ;  /* 0x0000000405047825 */ /* 0x000fc800078e0202 */
[----:B------:R-:W-:Y:S01]  /*06e0*/  FFMA R29, R26, R29, R28 ;  /* 0x0000001d1a1d7223 */ /* 0x000fe2000000001c */
[----:B------:R-:W-:Y:S01]  /*06f0*/  FMUL R28, R16, R23 ;  /* 0x00000017101c7220 */ /* 0x000fe20000400000 */
[C---:B------:R-:W-:Y:S01]  /*0700*/  FFMA R25, R26.reuse, R25, R22 ;  /* 0x000000191a197223 */ /* 0x040fe20000000016 */
[----:B------:R-:W5:Y:S04]  /*0710*/  LDG.E.CONSTANT R23, desc[UR4][R4.64] ;  /* 0x0000000404177981 */ /* 0x000f68000c1e9900 */
[----:B------:R0:W5:Y:S01]  /*0720*/  LDG.E.CONSTANT R22, desc[UR4][R10.64+0x8] ;  /* 0x000008040a167981 */ /* 0x000162000c1e9900 */
[----:B------:R-:W-:-:S03]  /*0730*/  FFMA R18, R26, R18, R24 ;  /* 0x000000121a127223 */ /* 0x000fc60000000018 */
[----:B------:R-:W5:Y:S04]  /*0740*/  LDG.E.CONSTANT R26, desc[UR4][R4.64+0x4] ;  /* 0x00000404041a7981 */ /* 0x000f68000c1e9900 */
[----:B------:R-:W5:Y:S01]  /*0750*/  LDG.E.CONSTANT R24, desc[UR4][R4.64+0xc] ;  /* 0x00000c0404187981 */ /* 0x000f62000c1e9900 */
[----:B--2---:R-:W-:-:S03]  /*0760*/  FFMA R20, R28, R20, R17 ;  /* 0x000000141c147223 */ /* 0x004fc60000000011 */
[----:B------:R1:W2:Y:S01]  /*0770*/  LDG.E.CONSTANT R17, desc[UR4][R4.64+0x8] ;  /* 0x0000080404117981 */ /* 0x0002a2000c1e9900 */
[----:B---3--:R-:W-:Y:S01]  /*0780*/  FFMA R29, R28, R27, R29 ;  /* 0x0000001b1c1d7223 */ /* 0x008fe2000000001d */
[----:B------:R-:W-:-:S04]  /*0790*/  FFMA.SAT R27, R15, -1.2000000476837158203, R6 ;  /* 0xbf99999a0f1b7823 */ /* 0x000fc80000002006 */
[----:B------:R-:W-:-:S04]  /*07a0*/  FFMA R27, R9, R27, -0.5 ;  /* 0xbf000000091b7423 */ /* 0x000fc8000000001b */
[----:B0-----:R-:W0:Y:S01]  /*07b0*/  F2I.FLOOR.NTZ R11, R27 ;  /* 0x0000001b000b7305 */ /* 0x001e220000207100 */
[----:B----4-:R-:W-:Y:S01]  /*07c0*/  FFMA R21, R28, R21, R18 ;  /* 0x000000151c157223 */ /* 0x010fe20000000012 */
[----:B------:R-:W-:-:S04]  /*07d0*/  FMUL R19, R19, R16 ;  /* 0x0000001013137220 */ /* 0x000fc80000400000 */
[----:B-----5:R-:W-:Y:S01]  /*07e0*/  FFMA R20, R19, R23, R20 ;  /* 0x0000001713147223 */ /* 0x020fe20000000014 */
[----:B0-----:R-:W-:Y:S01]  /*07f0*/  VIADDMNMX.RELU R10, R11, 0x1, R14, PT ;  /* 0x000000010b0a7846 */ /* 0x001fe2000380110e */
[----:B------:R-:W-:-:S04]  /*0800*/  FFMA R22, R28, R22, R25 ;  /* 0x000000161c167223 */ /* 0x000fc80000000019 */
[----:B------:R-:W-:Y:S01]  /*0810*/  IMAD R18, R12, UR6, R10 ;  /* 0x000000060c127c24 */ /* 0x000fe2000f8e020a */
[----:B------:R-:W-:-:S04]  /*0820*/  VIMNMX.RELU R23, PT, PT, R11, R14, PT ;  /* 0x0000000e0b177248 */ /* 0x000fc80003fe1100 */
[----:B------:R-:W-:Y:S01]  /*0830*/  SHF.L.U32 R25, R18, 0x2, RZ ;  /* 0x0000000212197819 */ /* 0x000fe200000006ff */
[----:B------:R-:W-:Y:S02]  /*0840*/  IMAD R18, R12, UR6, R23 ;  /* 0x000000060c127c24 */ /* 0x000fe4000f8e0217 */
[----:B------:R-:W-:Y:S02]  /*0850*/  FFMA R26, R19, R26, R29 ;  /* 0x0000001a131a7223 */ /* 0x000fe4000000001d */
[----:B-1----:R-:W-:-:S04]  /*0860*/  IMAD.WIDE R4, R25, 0x4, R2 ;  /* 0x0000000419047825 */ /* 0x002fc800078e0202 */
[----:B------:R-:W-:Y:S01]  /*0870*/  FFMA R21, R19, R24, R21 ;  /* 0x0000001813157223 */ /* 0x000fe20000000015 */
[----:B------:R-:W-:Y:S01]  /*0880*/  I2FP.F32.S32 R11, R11 ;  /* 0x0000000b000b7245 */ /* 0x000fe20000201400 */
[----:B------:R-:W3:Y:S04]  /*0890*/  LDG.E.CONSTANT R24, desc[UR4][R4.64+0x4] ;  /* 0x0000040404187981 */ /* 0x000ee8000c1e9900 */
[----:B------:R-:W4:Y:S04]  /*08a0*/  LDG.E.CONSTANT R25, desc[UR4][R4.64+0x8] ;  /* 0x0000080404197981 */ /* 0x000f28000c1e9900 */
[----:B------:R-:W5:Y:S01]  /*08b0*/  LDG.E.CONSTANT R28, desc[UR4][R4.64+0xc] ;  /* 0x00000c04041c7981 */ /* 0x000f62000c1e9900 */
[----:B------:R-:W-:Y:S01]  /*08c0*/  FADD R27, R27, -R11 ;  /* 0x8000000b1b1b7221 */ /* 0x000fe20000000000 */
[----:B------:R-:W-:Y:S01]  /*08d0*/  FFMA.SAT R6, R15, 1.2000000476837158203, R6 ;  /* 0x3f99999a0f067823 */ /* 0x000fe20000002006 */
[----:B--2---:R-:W-:Y:S01]  /*08e0*/  FFMA R17, R19, R17, R22 ;  /* 0x0000001113117223 */ /* 0x004fe20000000016 */
[----:B------:R-:W-:Y:S01]  /*08f0*/  SHF.L.U32 R19, R18, 0x2, RZ ;  /* 0x0000000212137819 */ /* 0x000fe200000006ff */
[----:B------:R0:W2:Y:S04]  /*0900*/  LDG.E.CONSTANT R22, desc[UR4][R4.64] ;  /* 0x0000000404167981 */ /* 0x0000a8000c1e9900 */
[----:B------:R-:W-:-:S05]  /*0910*/  IMAD.WIDE R18, R19, 0x4, R2 ;  /* 0x0000000413127825 */ /* 0x000fca00078e0202 */
[----:B------:R-:W2:Y:S04]  /*0920*/  LDG.E.CONSTANT R11, desc[UR4][R18.64] ;  /* 0x00000004120b7981 */ /* 0x000ea8000c1e9900 */
[----:B------:R-:W2:Y:S01]  /*0930*/  LDG.E.CONSTANT R15, desc[UR4][R18.64+0x4] ;  /* 0x00000404120f7981 */ /* 0x000ea2000c1e9900 */
[----:B------:R-:W-:Y:S01]  /*0940*/  FMUL R29, R0, R27 ;  /* 0x0000001b001d7220 */ /* 0x000fe20000400000 */
[----:B------:R-:W-:-:S05]  /*0950*/  IMAD R23, R13, UR6, R23 ;  /* 0x000000060d177c24 */ /* 0x000fca000f8e0217 */
[----:B0-----:R-:W-:Y:S01]  /*0960*/  SHF.L.U32 R5, R23, 0x2, RZ ;  /* 0x0000000217057819 */ /* 0x001fe200000006ff */
[C---:B---3--:R-:W-:Y:S01]  /*0970*/  FMUL R24, R29.reuse, R24 ;  /* 0x000000181d187220 */ /* 0x048fe20000400000 */
[C---:B----4-:R-:W-:Y:S01]  /*0980*/  FMUL R25, R29.reuse, R25 ;  /* 0x000000191d197220 */ /* 0x050fe20000400000 */
[----:B-----5:R-:W-:Y:S02]  /*0990*/  FMUL R28, R29, R28 ;  /* 0x0000001c1d1c7220 */ /* 0x020fe40000400000 */
[----:B------:R-:W-:-:S05]  /*09a0*/  IMAD.WIDE R4, R5, 0x4, R2 ;  /* 0x0000000405047825 */ /* 0x000fca00078e0202 */
[----:B------:R-:W3:Y:S01]  /*09b0*/  LDG.E.CONSTANT R23, desc[UR4][R4.64+0x4] ;  /* 0x0000040404177981 */ /* 0x000ee2000c1e9900 */
[----:B--2---:R-:W-:Y:S01]  /*09c0*/  FMUL R22, R29, R22 ;  /* 0x000000161d167220 */ /* 0x004fe20000400000 */
[----:B------:R-:W-:-:S04]  /*09d0*/  FADD R29, -R27, 1 ;  /* 0x3f8000001b1d7421 */ /* 0x000fc80000000100 */
[----:B------:R-:W-:-:S04]  /*09e0*/  FMUL R0, R0, R29 ;  /* 0x0000001d00007220 */ /* 0x000fc80000400000 */
[C---:B------:R-:W-:Y:S02]  /*09f0*/  FFMA R11, R0.reuse, R11, R22 ;  /* 0x0000000b000b7223 */ /* 0x040fe40000000016 */
[----:B------:R-:W2:Y:S04]  /*0a00*/  LDG.E.CONSTANT R22, desc[UR4][R18.64+0x8] ;  /* 0x0000080412167981 */ /* 0x000ea8000c1e9900 */
[----:B------:R-:W4:Y:S01]  /*0a10*/  LDG.E.CONSTANT R19, desc[UR4][R18.64+0xc] ;  /* 0x00000c0412137981 */ /* 0x000f22000c1e9900 */
[----:B------:R-:W-:-:S03]  /*0a20*/  FFMA R15, R0, R15, R24 ;  /* 0x0000000f000f7223 */ /* 0x000fc60000000018 */
[----:B------:R-:W5:Y:S01]  /*0a30*/  LDG.E.CONSTANT R24, desc[UR4][R4.64] ;  /* 0x0000000404187981 */ /* 0x000f62000c1e9900 */
[----:B------:R-:W-:Y:S02]  /*0a40*/  IMAD R10, R13, UR6, R10 ;  /* 0x000000060d0a7c24 */ /* 0x000fe4000f8e020a */
[----:B------:R-:W-:Y:S01]  /*0a50*/  FMUL R29, R16, R29 ;  /* 0x0000001d101d7220 */ /* 0x000fe20000400000 */
[----:B------:R-:W-:Y:S01]  /*0a60*/  FFMA R6, R9, R6, -0.5 ;  /* 0xbf00000009067423 */ /* 0x000fe20000000006 */
[C---:B--2---:R-:W-:Y:S02]  /*0a70*/  FFMA R22, R0.reuse, R22, R25 ;  /* 0x0000001600167223 */ /* 0x044fe40000000019 */
[----:B------:R-:W2:Y:S01]  /*0a80*/  LDG.E.CONSTANT R25, desc[UR4][R4.64+0x8] ;  /* 0x0000080404197981 */ /* 0x000ea2000c1e9900 */
[----:B----4-:R-:W-:Y:S01]  /*0a90*/  FFMA R28, R0, R19, R28 ;  /* 0x00000013001c7223 */ /* 0x010fe2000000001c */
[----:B------:R-:W-:Y:S02]  /*0aa0*/  SHF.L.U32 R19, R10, 0x2, RZ ;  /* 0x000000020a137819 */ /* 0x000fe400000006ff */
[----:B------:R0:W4:Y:S03]  /*0ab0*/  LDG.E.CONSTANT R0, desc[UR4][R4.64+0xc] ;  /* 0x00000c0404007981 */ /* 0x000126000c1e9900 */
[----:B------:R-:W-:-:S05]  /*0ac0*/  IMAD.WIDE R18, R19, 0x4, R2 ;  /* 0x0000000413127825 */ /* 0x000fca00078e0202 */
[----:B------:R-:W4:Y:S01]  /*0ad0*/  LDG.E.CONSTANT R10, desc[UR4][R18.64] ;  /* 0x00000004120a7981 */ /* 0x000f22000c1e9900 */
[----:B-----5:R-:W-:-:S03]  /*0ae0*/  FFMA R11, R29, R24, R11 ;  /* 0x000000181d0b7223 */ /* 0x020fc6000000000b */
[----:B------:R-:W5:Y:S04]  /*0af0*/  LDG.E.CONSTANT R24, desc[UR4][R18.64+0x4] ;  /* 0x0000040412187981 */ /* 0x000f68000c1e9900 */
[----:B------:R-:W5:Y:S04]  /*0b00*/  LDG.E.CONSTANT R9, desc[UR4][R18.64+0x8] ;  /* 0x0000080412097981 */ /* 0x000f68000c1e9900 */
[----:B------:R-:W5:Y:S01]  /*0b10*/  LDG.E.CONSTANT R18, desc[UR4][R18.64+0xc] ;  /* 0x00000c0412127981 */ /* 0x000f62000c1e9900 */
[C---:B---3--:R-:W-:Y:S02]  /*0b20*/  FFMA R15, R29.reuse, R23, R15 ;  /* 0x000000171d0f7223 */ /* 0x048fe4000000000f */
[----:B------:R-:W1:Y:S01]  /*0b30*/  F2I.FLOOR.NTZ R23, R6 ;  /* 0x0000000600177305 */ /* 0x000e620000207100 */
[----:B--2---:R-:W-:Y:S01]  /*0b40*/  FFMA R25, R29, R25, R22 ;  /* 0x000000191d197223 */ /* 0x004fe20000000016 */
[----:B-1----:R-:W-:-:S02]  /*0b50*/  VIADDMNMX.RELU R22, R23, 0x1, R14, PT ;  /* 0x0000000117167846 */ /* 0x002fc4000380110e */
[----:B------:R-:W-:-:S03]  /*0b60*/  VIMNMX.RELU R14, PT, PT, R23, R14, PT ;  /* 0x0000000e170e7248 */ /* 0x000fc60003fe1100 */
[----:B0-----:R-:W-:Y:S02]  /*0b70*/  IMAD R4, R12, UR6, R22 ;  /* 0x000000060c047c24 */ /* 0x001fe4000f8e0216 */
[----:B----4-:R-:W-:Y:S01]  /*0b80*/  FFMA R29, R29, R0, R28 ;  /* 0x000000001d1d7223 */ /* 0x010fe2000000001c */
[----:B------:R-:W-:Y:S02]  /*0b90*/  FMUL R0, R16, R27 ;  /* 0x0000001b10007220 */ /* 0x000fe40000400000 */
[----:B------:R-:W-:Y:S02]  /*0ba0*/  SHF.L.U32 R5, R4, 0x2, RZ ;  /* 0x0000000204057819 */ /* 0x000fe400000006ff */
[----:B------:R-:W-:Y:S01]  /*0bb0*/  FFMA R27, R0, R10, R11 ;  /* 0x0000000a001b7223 */ /* 0x000fe2000000000b */
[----:B------:R-:W-:Y:S02]  /*0bc0*/  IMAD R10, R12, UR6, R14 ;  /* 0x000000060c0a7c24 */ /* 0x000fe4000f8e020e */
[----:B------:R-:W-:-:S03]  /*0bd0*/  IMAD.WIDE R4, R5, 0x4, R2 ;  /* 0x0000000405047825 */ /* 0x000fc600078e0202 */
[----:B------:R-:W-:Y:S02]  /*0be0*/  SHF.L.U32 R11, R10, 0x2, RZ ;  /* 0x000000020a0b7819 */ /* 0x000fe400000006ff */
[----:B------:R-:W2:Y:S03]  /*0bf0*/  LDG.E.CONSTANT R12, desc[UR4][R4.64] ;  /* 0x00000004040c7981 */ /* 0x000ea6000c1e9900 */
[----:B------:R-:W-:-:S04]  /*0c00*/  IMAD.WIDE R10, R11, 0x4, R2 ;  /* 0x000000040b0a7825 */ /* 0x000fc800078e0202 */
[C---:B-----5:R-:W-:Y:S01]  /*0c10*/  FFMA R15, R0.reuse, R24, R15 ;  /* 0x00000018000f7223 */ /* 0x060fe2000000000f */
[C---:B------:R-:W-:Y:S01]  /*0c20*/  FFMA R9, R0.reuse, R9, R25 ;  /* 0x0000000900097223 */ /* 0x040fe20000000019 */
[----:B------:R-:W3:Y:S01]  /*0c30*/  LDG.E.CONSTANT R24, desc[UR4][R4.64+0x4] ;  /* 0x0000040404187981 */ /* 0x000ee2000c1e9900 */
[----:B------:R-:W-:-:S03]  /*0c40*/  FFMA R18, R0, R18, R29 ;  /* 0x0000001200127223 */ /* 0x000fc6000000001d */
[----:B------:R-:W4:Y:S04]  /*0c50*/  LDG.E.CONSTANT R19, desc[UR4][R4.64+0x8] ;  /* 0x0000080404137981 */ /* 0x000f28000c1e9900 */
[----:B------:R3:W5:Y:S04]  /*0c60*/  LDG.E.CONSTANT R25, desc[UR4][R4.64+0xc] ;  /* 0x00000c0404197981 */ /* 0x000768000c1e9900 */
[----:B------:R-:W5:Y:S01]  /*0c70*/  LDG.E.CONSTANT R0, desc[UR4][R10.64] ;  /* 0x000000040a007981 */ /* 0x000f62000c1e9900 */
[----:B------:R-:W-:Y:S01]  /*0c80*/  I2FP.F32.S32 R23, R23 ;  /* 0x0000001700177245 */ /* 0x000fe20000201400 */
[----:B------:R-:W-:-:S04]  /*0c90*/  IMAD R14, R13, UR6, R14 ;  /* 0x000000060d0e7c24 */ /* 0x000fc8000f8e020e */
[----:B------:R-:W-:Y:S01]  /*0ca0*/  FADD R23, R6, -R23 ;  /* 0x8000001706177221 */ /* 0x000fe20000000000 */
[----:B------:R-:W-:Y:S01]  /*0cb0*/  FADD R6, -R16, 1 ;  /* 0x3f80000010067421 */ /* 0x000fe20000000100 */
[----:B------:R-:W-:Y:S01]  /*0cc0*/  IMAD R13, R13, UR6, R22 ;  /* 0x000000060d0d7c24 */ /* 0x000fe2000f8e0216 */
[----:B------:R-:W5:Y:S01]  /*0cd0*/  LDG.E.CONSTANT R4, desc[UR4][R10.64+0x4] ;  /* 0x000004040a047981 */ /* 0x000f62000c1e9900 */
[----:B------:R-:W-:Y:S01]  /*0ce0*/  FADD R29, -R23, 1 ;  /* 0x3f800000171d7421 */ /* 0x000fe20000000100 */
[----:B------:R-:W-:-:S03]  /*0cf0*/  FMUL R22, R6, R23 ;  /* 0x0000001706167220 */ /* 0x000fc60000400000 */
[----:B------:R-:W-:Y:S01]  /*0d00*/  FMUL R6, R6, R29 ;  /* 0x0000001d06067220 */ /* 0x000fe20000400000 */
[C---:B--2---:R-:W-:Y:S01]  /*0d10*/  FMUL R12, R22.reuse, R12 ;  /* 0x0000000c160c7220 */ /* 0x044fe20000400000 */
[C---:B---3--:R-:W-:Y:S01]  /*0d20*/  FMUL R5, R22.reuse, R24 ;  /* 0x0000001816057220 */ /* 0x048fe20000400000 */
[C---:B----4-:R-:W-:Y:S01]  /*0d30*/  FMUL R19, R22.reuse, R19 ;  /* 0x0000001316137220 */ /* 0x050fe20000400000 */
[----:B-----5:R-:W-:Y:S02]  /*0d40*/  FMUL R25, R22, R25 ;  /* 0x0000001916197220 */ /* 0x020fe40000400000 */
[----:B------:R-:W2:Y:S01]  /*0d50*/  LDG.E.CONSTANT R22, desc[UR4][R10.64+0xc] ;  /* 0x00000c040a167981 */ /* 0x000ea2000c1e9900 */
[----:B------:R-:W-:-:S03]  /*0d60*/  FFMA R0, R6, R0, R12 ;  /* 0x0000000006007223 */ /* 0x000fc6000000000c */
[----:B------:R0:W3:Y:S01]  /*0d70*/  LDG.E.CONSTANT R12, desc[UR4][R10.64+0x8] ;  /* 0x000008040a0c7981 */ /* 0x0000e2000c1e9900 */
[----:B------:R-:W-:Y:S02]  /*0d80*/  SHF.L.U32 R24, R14, 0x2, RZ ;  /* 0x000000020e187819 */ /* 0x000fe400000006ff */
[----:B------:R-:W-:Y:S01]  /*0d90*/  SHF.L.U32 R13, R13, 0x2, RZ ;  /* 0x000000020d0d7819 */ /* 0x000fe200000006ff */
[----:B------:R-:W-:Y:S02]  /*0da0*/  FFMA R14, R6, R4, R5 ;  /* 0x00000004060e7223 */ /* 0x000fe40000000005 */
[--C-:B------:R-:W-:Y:S01]  /*0db0*/  IMAD.WIDE R4, R24, 0x4, R2.reuse ;  /* 0x0000000418047825 */ /* 0x100fe200078e0202 */
[----:B0-----:R-:W0:Y:S03]  /*0dc0*/  LDC.64 R10, c[0x0][0x388] ;  /* 0x0000e200ff0a7b82 */ /* 0x001e260000000a00 */
[----:B------:R-:W-:-:S02]  /*0dd0*/  IMAD.WIDE R2, R13, 0x4, R2 ;  /* 0x000000040d027825 */ /* 0x000fc400078e0202 */
[----:B------:R-:W4:Y:S04]  /*0de0*/  LDG.E.CONSTANT R13, desc[UR4][R4.64] ;  /* 0x00000004040d7981 */ /* 0x000f28000c1e9900 */
[----:B------:R-:W5:Y:S04]  /*0df0*/  LDG.E.CONSTANT R28, desc[UR4][R2.64+0x4] ;  /* 0x00000404021c7981 */ /* 0x000f68000c1e9900 */
[----:B------:R-:W5:Y:S01]  /*0e00*/  LDG.E.CONSTANT R24, desc[UR4][R2.64+0x8] ;  /* 0x0000080402187981 */ /* 0x000f62000c1e9900 */
[----:B--2---:R-:W-:-:S03]  /*0e10*/  FFMA R22, R6, R22, R25 ;  /* 0x0000001606167223 */ /* 0x004fc60000000019 */
[----:B------:R-:W2:Y:S01]  /*0e20*/  LDG.E.CONSTANT R25, desc[UR4][R4.64+0x4] ;  /* 0x0000040404197981 */ /* 0x000ea2000c1e9900 */
[----:B---3--:R-:W-:-:S03]  /*0e30*/  FFMA R12, R6, R12, R19 ;  /* 0x0000000c060c7223 */ /* 0x008fc60000000013 */
[----:B------:R-:W3:Y:S04]  /*0e40*/  LDG.E.CONSTANT R19, desc[UR4][R4.64+0x8] ;  /* 0x0000080404137981 */ /* 0x000ee8000c1e9900 */
[----:B------:R-:W5:Y:S04]  /*0e50*/  LDG.E.CONSTANT R6, desc[UR4][R2.64] ;  /* 0x0000000402067981 */ /* 0x000f68000c1e9900 */
[----:B------:R-:W5:Y:S04]  /*0e60*/  LDG.E.CONSTANT R5, desc[UR4][R4.64+0xc] ;  /* 0x00000c0404057981 */ /* 0x000f68000c1e9900 */
[----:B------:R-:W5:Y:S01]  /*0e70*/  LDG.E.CONSTANT R2, desc[UR4][R2.64+0xc] ;  /* 0x00000c0402027981 */ /* 0x000f62000c1e9900 */
[C---:B------:R-:W-:Y:S01]  /*0e80*/  FMUL R29, R16.reuse, R29 ;  /* 0x0000001d101d7220 */ /* 0x040fe20000400000 */
[----:B------:R-:W-:-:S03]  /*0e90*/  FMUL R23, R16, R23 ;  /* 0x0000001710177220 */ /* 0x000fc60000400000 */
[----:B----4-:R-:W-:Y:S01]  /*0ea0*/  FFMA R0, R29, R13, R0 ;  /* 0x0000000d1d007223 */ /* 0x010fe20000000000 */
[----:B------:R-:W-:-:S05]  /*0eb0*/  IMAD R7, R8, UR6, R7 ;  /* 0x0000000608077c24 */ /* 0x000fca000f8e0207 */
[----:B------:R-:W-:-:S05]  /*0ec0*/  SHF.L.U32 R7, R7, 0x2, RZ ;  /* 0x0000000207077819 */ /* 0x000fca00000006ff */
[----:B0-----:R-:W-:-:S04]  /*0ed0*/  IMAD.WIDE R10, R7, 0x4, R10 ;  /* 0x00000004070a7825 */ /* 0x001fc800078e020a */
[C---:B--2---:R-:W-:Y:S01]  /*0ee0*/  FFMA R25, R29.reuse, R25, R14 ;  /* 0x000000191d197223 */ /* 0x044fe2000000000e */
[----:B---3--:R-:W-:-:S03]  /*0ef0*/  FFMA R19, R29, R19, R12 ;  /* 0x000000131d137223 */ /* 0x008fc6000000000c */
[C---:B-----5:R-:W-:Y:S01]  /*0f00*/  FFMA R28, R23.reuse, R28, R25 ;  /* 0x0000001c171c7223 */ /* 0x060fe20000000019 */
[C---:B------:R-:W-:Y:S01]  /*0f10*/  FFMA R0, R23.reuse, R6, R0 ;  /* 0x0000000617007223 */ /* 0x040fe20000000000 */
[----:B------:R-:W-:Y:S01]  /*0f20*/  FFMA R24, R23, R24, R19 ;  /* 0x0000001817187223 */ /* 0x000fe20000000013 */
[----:B------:R-:W-:Y:S02]  /*0f30*/  FFMA R5, R29, R5, R22 ;  /* 0x000000051d057223 */ /* 0x000fe40000000016 */
[----:B------:R-:W-:Y:S02]  /*0f40*/  FADD R0, R27, R0 ;  /* 0x000000001b007221 */ /* 0x000fe40000000000 */
[----:B------:R-:W-:Y:S01]  /*0f50*/  FFMA R5, R23, R2, R5 ;  /* 0x0000000217057223 */ /* 0x000fe20000000005 */
[----:B------:R-:W-:Y:S01]  /*0f60*/  FADD R15, R15, R28 ;  /* 0x0000001c0f0f7221 */ /* 0x000fe20000000000 */
[----:B------:R-:W-:Y:S02]  /*0f70*/  FADD R9, R9, R24 ;  /* 0x0000001809097221 */ /* 0x000fe40000000000 */
[----:B------:R-:W-:Y:S01]  /*0f80*/  FADD R5, R18, R5 ;  /* 0x0000000512057221 */ /* 0x000fe20000000000 */
[----:B------:R-:W-:Y:S01]  /*0f90*/  FMUL R3, R0, 0.3125 ;  /* 0x3ea0000000037820 */ /* 0x000fe20000400000 */
[----:B------:R-:W-:Y:S01]  /*0fa0*/  FMUL R15, R15, 0.3125 ;  /* 0x3ea000000f0f7820 */ /* 0x000fe20000400000 */
[----:B------:R-:W-:Y:S01]  /*0fb0*/  FMUL R0, R9, 0.3125 ;  /* 0x3ea0000009007820 */ /* 0x000fe20000400000 */
[----:B------:R-:W-:Y:S01]  /*0fc0*/  FMUL R2, R5, 0.3125 ;  /* 0x3ea0000005027820 */ /* 0x000fe20000400000 */
[----:B------:R-:W-:Y:S01]  /*0fd0*/  FFMA R3, R20, 0.375, R3 ;  /* 0x3ec0000014037823 */ /* 0x000fe20000000003 */
[----:B------:R-:W-:Y:S01]  /*0fe0*/  FFMA R15, R26, 0.375, R15 ;  /* 0x3ec000001a0f7823 */ /* 0x000fe2000000000f */
[----:B------:R-:W-:Y:S01]  /*0ff0*/  FFMA R17, R17, 0.375, R0 ;  /* 0x3ec0000011117823 */ /* 0x000fe20000000000 */
[----:B------:R-:W-:-:S02]  /*1000*/  FFMA R21, R21, 0.375, R2 ;  /* 0x3ec0000015157823 */ /* 0x000fc40000000002 */
[----:B------:R-:W-:Y:S04]  /*1010*/  STG.E desc[UR4][R10.64], R3 ;  /* 0x000000030a007986 */ /* 0x000fe8000c101904 */
[----:B------:R-:W-:Y:S04]  /*1020*/  STG.E desc[UR4][R10.64+0x4], R15 ;  /* 0x0000040f0a007986 */ /* 0x000fe8000c101904 */
[----:B------:R-:W-:Y:S04]  /*1030*/  STG.E desc[UR4][R10.64+0x8], R17 ;  /* 0x000008110a007986 */ /* 0x000fe8000c101904 */
[----:B------:R-:W-:Y:S01]  /*1040*/  STG.E desc[UR4][R10.64+0xc], R21 ;  /* 0x00000c150a007986 */ /* 0x000fe2000c101904 */
[----:B------:R-:W-:Y:S05]  /*1050*/  EXIT ;  /* 0x000000000000794d */ /* 0x000fea0003800000 */
        .weak           $__internal_11_$__cuda_sm20_rcp_rn_f32_slowpath
        .type           $__internal_11_$__cuda_sm20_rcp_rn_f32_slowpath,@function
        .size           $__internal_11_$__cuda_sm20_rcp_rn_f32_slowpath,($__internal_12_$__cuda_sm3x_div_rn_noftz_f32_slowpath - $__internal_11_$__cuda_sm20_rcp_rn_f32_slowpath)
$__internal_11_$__cuda_sm20_rcp_rn_f32_slowpath:
        /* <DEDUP_REMOVED lines=16> */
.L_x_298:
        /* <DEDUP_REMOVED lines=33> */
.L_x_300:
[----:B------:R2:W3:Y:S02]  /*1370*/  MUFU.RCP R5, R0 ;  /* 0x0000000000057308 */ /* 0x0004e40000001000 */
.L_x_299:
[----:B-1-3--:R-:W-:Y:S02]  /*1380*/  MOV R15, R5 ;  /* 0x00000005000f7202 */ /* 0x00afe40000000f00 */
[----:B------:R-:W-:-:S04]  /*1390*/  MOV R5, 0x0 ;  /* 0x0000000000057802 */ /* 0x000fc80000000f00 */
[----:B0-2---:R-:W-:Y:S05]  /*13a0*/  RET.REL.NODEC R4 `(GaussianDownsampleHKernel) ;  /* 0xffffffec04147950 */ /* 0x005fea0003c3ffff */
        .weak           $__internal_12_$__cuda_sm3x_div_rn_noftz_f32_slowpath
        .type           $__internal_12_$__cuda_sm3x_div_rn_noftz_f32_slowpath,@function
        .size           $__internal_12_$__cuda_sm3x_div_rn_noftz_f32_slowpath,(.L_x_474 - $__internal_12_$__cuda_sm3x_div_rn_noftz_f32_slowpath)
$__internal_12_$__cuda_sm3x_div_rn_noftz_f32_slowpath:
        /* <DEDUP_REMOVED lines=35> */
.L_x_302:
        /* <DEDUP_REMOVED lines=35> */
[C---:B------:R-:W-:Y:S02]  /*1810*/  ISETP.NE.AND P1, PT, R13.reuse, RZ, PT ;  /* 0x000000ff0d00720c */ /* 0x040fe40003f25270 */
        /* <DEDUP_REMOVED lines=15> */
.L_x_309:
[----:B------:R-:W-:-:S04]  /*1910*/  LOP3.LUT R0, R0, 0x80000000, RZ, 0xc0, !PT ;  /* 0x8000000000007812 */ /* 0x000fc800078ec0ff */
[----:B------:R-:W-:Y:S01]  /*1920*/  LOP3.LUT R0, R0, 0x7f800000, RZ, 0xfc, !PT ;  /* 0x7f80000000007812 */ /* 0x000fe200078efcff */
[----:B------:R-:W-:Y:S06]  /*1930*/  BRA `(.L_x_310) ;  /* 0x0000000000047947 */ /* 0x000fec0003800000 */
.L_x_308:
[----:B------:R-:W-:-:S07]  /*1940*/  LEA R0, R11, R0, 0x17 ;  /* 0x000000000b007211 */ /* 0x000fce00078eb8ff */
.L_x_310:
[----:B------:R-:W-:Y:S05]  /*1950*/  BSYNC.RECONVERGENT B2 ;  /* 0x0000000000027941 */ /* 0x000fea0003800200 */
.L_x_307:
[----:B------:R-:W-:Y:S05]  /*1960*/  BRA `(.L_x_311) ;  /* 0x0000000000207947 */ /* 0x000fea0003800000 */
.L_x_306:
[----:B------:R-:W-:-:S04]  /*1970*/  LOP3.LUT R0, R5, 0x80000000, R0, 0x48, !PT ;  /* 0x8000000005007812 */ /* 0x000fc800078e4800 */
[----:B------:R-:W-:Y:S01]  /*1980*/  LOP3.LUT R0, R0, 0x7f800000, RZ, 0xfc, !PT ;  /* 0x7f80000000007812 */ /* 0x000fe200078efcff */
[----:B------:R-:W-:Y:S06]  /*1990*/  BRA `(.L_x_311) ;  /* 0x0000000000147947 */ /* 0x000fec0003800000 */
.L_x_305:
[----:B------:R-:W-:Y:S01]  /*19a0*/  LOP3.LUT R0, R5, 0x80000000, R0, 0x48, !PT ;  /* 0x8000000005007812 */ /* 0x000fe200078e4800 */
[----:B------:R-:W-:Y:S06]  /*19b0*/  BRA `(.L_x_311) ;  /* 0x00000000000c7947 */ /* 0x000fec0003800000 */
.L_x_304:
[----:B------:R-:W0:Y:S01]  /*19c0*/  MUFU.RSQ R0, -QNAN ;  /* 0xffc0000000007908 */ /* 0x000e220000001400 */
[----:B------:R-:W-:Y:S05]  /*19d0*/  BRA `(.L_x_311) ;  /* 0x0000000000047947 */ /* 0x000fea0003800000 */
.L_x_303:
[----:B------:R-:W-:-:S07]  /*19e0*/  FADD.FTZ R0, R0, R3 ;  /* 0x0000000300007221 */ /* 0x000fce0000010000 */
.L_x_311:
[----:B------:R-:W-:Y:S05]  /*19f0*/  BSYNC.RECONVERGENT B1 ;  /* 0x0000000000017941 */ /* 0x000fea0003800200 */
.L_x_301:
[----:B------:R-:W-:Y:S01]  /*1a00*/  HFMA2 R5, -RZ, RZ, 0, 0 ;  /* 0x00000000ff057431 */ /* 0x000fe200000001ff */
[----:B------:R-:W-:-:S04]  /*1a10*/  MOV R4, R2 ;  /* 0x0000000200047202 */ /* 0x000fc80000000f00 */
[----:B0-----:R-:W-:Y:S05]  /*1a20*/  RET.REL.NODEC R4 `(GaussianDownsampleHKernel) ;  /* 0xffffffe404747950 */ /* 0x001fea0003c3ffff */
.L_x_312:
        /* <DEDUP_REMOVED lines=13> */
.L_x_474:


//--------------------- .text.Gaussian2DDownsampleKernel --------------------------
	.section	.text.Gaussian2DDownsampleKernel,"ax",@progbits
	.align	128
        .global         Gaussian2DDownsampleKernel
        .type           Gaussian2DDownsampleKernel,@function
        .size           Gaussian2DDownsampleKernel,(.L_x_476 - Gaussian2DDownsampleKernel)
        .other          Gaussian2DDownsampleKernel,@"STO_CUDA_ENTRY STV_DEFAULT"
Gaussian2DDownsampleKernel:
.text.Gaussian2DDownsampleKernel:
        /* <DEDUP_REMOVED lines=27> */
[----:B------:R-:W-:Y:S05]  /*01b0*/  CALL.REL.NOINC `($__internal_14_$__cuda_sm3x_div_rn_noftz_f32_slowpath) ;  /* 0x0000004000f47944 */ /* 0x000fea0003c00000 */
[----:B------:R-:W-:-:S07]  /*01c0*/  MOV R37, R26 ;  /* 0x0000001a00257202 */ /* 0x000fce0000000f00 */
.L_x_314:
[----:B------:R-:W-:Y:S05]  /*01d0*/  BSYNC.RECONVERGENT B0 ;  /* 0x0000000000007941 */ /* 0x000fea0003800200 */
.L_x_313:
        /* <DEDUP_REMOVED lines=15> */
.L_x_316:
[----:B------:R-:W-:Y:S05]  /*02d0*/  BSYNC.RECONVERGENT B0 ;  /* 0x0000000000007941 */ /* 0x000fea0003800200 */
.L_x_315:
        /* <DEDUP_REMOVED lines=8> */
[----:B------:R-:W-:Y:S05]  /*0360*/  CALL.REL.NOINC `($__internal_13_$__cuda_sm20_rcp_rn_f32_slowpath) ;  /* 0x0000003c00b47944 */ /* 0x000fea0003c00000 */
[----:B------:R-:W-:Y:S01]  /*0370*/  IMAD.MOV.U32 R4, RZ, RZ, R19 ;  /* 0x000000ffff047224 */ /* 0x000fe200078e0013 */
[----:B------:R-:W-:Y:S06]  /*0380*/  BRA `(.L_x_318) ;  /* 0x0000000000107947 */ /* 0x000fec0003800000 */
.L_x_317:
[----:B------:R-:W0:Y:S02]  /*0390*/  MUFU.RCP R3, R28 ;  /* 0x0000001c00037308 */ /* 0x000e240000001000 */
[----:B0-----:R-:W-:-:S04]  /*03a0*/  FFMA R0, R28, R3, -1 ;  /* 0xbf8000001c007423 */ /* 0x001fc80000000003 */
[----:B------:R-:W-:-:S04]  /*03b0*/  FADD.FTZ R0, -R0, -RZ ;  /* 0x800000ff00007221 */ /* 0x000fc80000010100 */
[----:B------:R-:W-:-:S07]  /*03c0*/  FFMA R4, R3, R0, R3 ;  /* 0x0000000003047223 */ /* 0x000fce0000000003 */
.L_x_318:
        /* <DEDUP_REMOVED lines=9> */
[----:B------:R-:W-:Y:S05]  /*0460*/  BRA `(.L_x_320) ;  /* 0x0000000000107947 */ /* 0x000fea0003800000 */
.L_x_319:
[----:B------:R-:W0:Y:S02]  /*0470*/  MUFU.RCP R0, R25 ;  /* 0x0000001900007308 */ /* 0x000e240000001000 */
[----:B0-----:R-:W-:-:S04]  /*0480*/  FFMA R2, R25, R0, -1 ;  /* 0xbf80000019027423 */ /* 0x001fc80000000000 */
[----:B------:R-:W-:-:S04]  /*0490*/  FADD.FTZ R19, -R2, -RZ ;  /* 0x800000ff02137221 */ /* 0x000fc80000010100 */
[----:B------:R-:W-:-:S07]  /*04a0*/  FFMA R19, R0, R19, R0 ;  /* 0x0000001300137223 */ /* 0x000fce0000000000 */
.L_x_320:
[C-C-:B------:R-:W-:Y:S01]  /*04b0*/  FADD R30, -R4.reuse, R37.reuse ;  /* 0x00000025041e7221 */ /* 0x140fe20000000100 */
[----:B------:R-:W-:Y:S01]  /*04c0*/  FADD R12, -R19, R26 ;  /* 0x0000001a130c7221 */ /* 0x000fe20000000100 */
[----:B------:R-:W-:Y:S01]  /*04d0*/  FADD R35, R4, R37 ;  /* 0x0000002504237221 */ /* 0x000fe20000000000 */
[C---:B------:R-:W-:Y:S01]  /*04e0*/  FSETP.GT.AND P1, PT, R37.reuse, 1, PT ;  /* 0x3f8000002500780b */ /* 0x040fe20003f24000 */
[----:B------:R-:W0:Y:S01]  /*04f0*/  LDCU.64 UR4, c[0x0][0x358] ;  /* 0x00006b00ff0477ac */ /* 0x000e220008000a00 */
[----:B------:R-:W-:Y:S01]  /*0500*/  FSETP.GT.AND P2, PT, R30, 1, PT ;  /* 0x3f8000001e00780b */ /* 0x000fe20003f44000 */
[----:B------:R-:W-:Y:S01]  /*0510*/  BSSY.RECONVERGENT B0, `(.L_x_321) ;  /* 0x000006a000007945 */ /* 0x000fe20003800200 */
[----:B------:R-:W-:Y:S01]  /*0520*/  FSETP.GT.AND P3, PT, R12, 1, PT ;  /* 0x3f8000000c00780b */ /* 0x000fe20003f64000 */
[----:B------:R-:W-:Y:S01]  /*0530*/  HFMA2 R0, -RZ, RZ, 0, 0 ;  /* 0x00000000ff007431 */ /* 0x000fe200000001ff */
[----:B------:R-:W-:Y:S02]  /*0540*/  FSETP.LT.OR P2, PT, R37, R4, P2 ;  /* 0x000000042500720b */ /* 0x000fe40001741400 */
[----:B------:R-:W-:-:S02]  /*0550*/  CS2R R2, SRZ ;  /* 0x0000000000027805 */ /* 0x000fc4000001ff00 */
[----:B------:R-:W-:Y:S02]  /*0560*/  FSETP.LT.OR P3, PT, R26, R19, P3 ;  /* 0x000000131a00720b */ /* 0x000fe40001f61400 */
[----:B------:R-:W-:Y:S02]  /*0570*/  FSETP.GT.AND P0, PT, R35, 1, PT ;  /* 0x3f8000002300780b */ /* 0x000fe40003f04000 */
[----:B------:R-:W-:Y:S02]  /*0580*/  PLOP3.LUT P4, PT, P2, P3, PT, 0xf8, 0x8f ;  /* 0x00000000008f781c */ /* 0x000fe40001787f70 */
[----:B------:R-:W-:Y:S01]  /*0590*/  FSETP.LT.OR P0, PT, R4, -R37, P0 ;  /* 0x800000250400720b */ /* 0x000fe20000701400 */
[----:B------:R-:W-:Y:S01]  /*05a0*/  IMAD.MOV.U32 R4, RZ, RZ, RZ ;  /* 0x000000ffff047224 */ /* 0x000fe200078e00ff */
[----:B------:R-:W-:-:S09]  /*05b0*/  FSETP.LT.OR P1, PT, R37, RZ, P1 ;  /* 0x000000ff2500720b */ /* 0x000fd20000f21400 */
[----:B0-----:R-:W-:Y:S05]  /*05c0*/  @P4 BRA `(.L_x_322) ;  /* 0x0000000400784947 */ /* 0x001fea0003800000 */
[----:B------:R-:W-:Y:S01]  /*05d0*/  FFMA R8, R28, R30, -0.5 ;  /* 0xbf0000001c087423 */ /* 0x000fe2000000001e */
[----:B------:R-:W-:Y:S01]  /*05e0*/  FFMA R9, R25, R12, -0.5 ;  /* 0xbf00000019097423 */ /* 0x000fe2000000000c */
[----:B------:R-:W0:Y:S01]  /*05f0*/  LDCU.64 UR6, c[0x0][0x390] ;  /* 0x00007200ff0677ac */ /* 0x000e220008000a00 */
[----:B------:R-:W-:Y:S01]  /*0600*/  MOV R13, RZ ;  /* 0x000000ff000d7202 */ /* 0x000fe20000000f00 */
[----:B------:R-:W1:Y:S01]  /*0610*/  F2I.FLOOR.NTZ R21, R8 ;  /* 0x0000000800157305 */ /* 0x000e620000207100 */
[----:B------:R-:W-:-:S07]  /*0620*/  CS2R R10, SRZ ;  /* 0x00000000000a7805 */ /* 0x000fce000001ff00 */
        /* <DEDUP_REMOVED lines=10> */
[----:B------:R-:W-:Y:S02]  /*06d0*/  @P6 SHF.L.U32 R5, R0, 0x2, RZ ;  /* 0x0000000200056819 */ /* 0x000fe400000006ff */
[----:B------:R-:W-:-:S03]  /*06e0*/  MOV R0, RZ ;  /* 0x000000ff00007202 */ /* 0x000fc60000000f00 */
[----:B-1----:R-:W-:-:S05]  /*06f0*/  @P6 IMAD.WIDE R2, R5, 0x4, R2 ;  /* 0x0000000405026825 */ /* 0x002fca00078e0202 */
[----:B------:R-:W2:Y:S04]  /*0700*/  @P6 LDG.E.CONSTANT R0, desc[UR4][R2.64] ;  /* 0x0000000402006981 */ /* 0x000ea8000c1e9900 */
[----:B------:R-:W3:Y:S04]  /*0710*/  @P6 LDG.E.CONSTANT R13, desc[UR4][R2.64+0x4] ;  /* 0x00000404020d6981 */ /* 0x000ee8000c1e9900 */
[----:B------:R-:W4:Y:S04]  /*0720*/  @P6 LDG.E.CONSTANT R11, desc[UR4][R2.64+0x8] ;  /* 0x00000804020b6981 */ /* 0x000f28000c1e9900 */
[----:B------:R0:W5:Y:S01]  /*0730*/  @P6 LDG.E.CONSTANT R10, desc[UR4][R2.64+0xc] ;  /* 0x00000c04020a6981 */ /* 0x000162000c1e9900 */
[----:B------:R-:W-:Y:S01]  /*0740*/  ISETP.GE.AND P6, PT, R17, UR6, PT ;  /* 0x0000000611007c0c */ /* 0x000fe2000bfc6270 */
[----:B------:R-:W-:Y:S01]  /*0750*/  IMAD.MOV.U32 R24, RZ, RZ, RZ ;  /* 0x000000ffff187224 */ /* 0x000fe200078e00ff */
[----:B------:R-:W-:-:S02]  /*0760*/  IADD3 R18, PT, PT, R22, 0x1, RZ ;  /* 0x0000000116127810 */ /* 0x000fc40007ffe0ff */
[----:B------:R-:W-:Y:S02]  /*0770*/  ISETP.GT.AND P6, PT, R21, -0x2, !P6 ;  /* 0xfffffffe1500780c */ /* 0x000fe400077c4270 */
[C---:B------:R-:W-:Y:S02]  /*0780*/  ISETP.LT.OR P5, PT, R22.reuse, -0x1, !P5 ;  /* 0xffffffff1600780c */ /* 0x040fe40006fa1670 */
[----:B------:R-:W-:Y:S02]  /*0790*/  PLOP3.LUT P4, PT, P6, P4, PT, 0x80, 0x8 ;  /* 0x000000000008781c */ /* 0x000fe40003789070 */
[----:B------:R-:W-:Y:S02]  /*07a0*/  ISETP.LT.OR P6, PT, R22, -0x1, !P6 ;  /* 0xffffffff1600780c */ /* 0x000fe400077c1670 */
[C---:B------:R-:W-:Y:S02]  /*07b0*/  ISETP.GE.OR P5, PT, R18.reuse, UR7, P5 ;  /* 0x0000000712007c0c */ /* 0x040fe4000afa6670 */
[----:B------:R-:W-:-:S02]  /*07c0*/  ISETP.GE.OR P6, PT, R18, UR7, P6 ;  /* 0x0000000712007c0c */ /* 0x000fc4000b7c6670 */
[----:B------:R-:W-:-:S05]  /*07d0*/  MOV R23, RZ ;  /* 0x000000ff00177202 */ /* 0x000fca0000000f00 */
[----:B------:R-:W1:Y:S08]  /*07e0*/  @P4 LDC R14, c[0x0][0x398] ;  /* 0x0000e600ff0e4b82 */ /* 0x000e700000000800 */
[----:B------:R-:W0:Y:S08]  /*07f0*/  @!P5 LDC R16, c[0x0][0x398] ;  /* 0x0000e600ff10db82 */ /* 0x000e300000000800 */
[----:B------:R-:W0:Y:S08]  /*0800*/  @!P6 LDC R20, c[0x0][0x398] ;  /* 0x0000e600ff14eb82 */ /* 0x000e300000000800 */
[----:B------:R-:W0:Y:S01]  /*0810*/  @P4 LDC.64 R6, c[0x0][0x380] ;  /* 0x0000e000ff064b82 */ /* 0x000e220000000a00 */
[----:B-1----:R-:W-:-:S05]  /*0820*/  @P4 IMAD R14, R22, R14, R17 ;  /* 0x0000000e160e4224 */ /* 0x002fca00078e0211 */
[----:B------:R-:W-:Y:S02]  /*0830*/  @P4 SHF.L.U32 R15, R14, 0x2, RZ ;  /* 0x000000020e0f4819 */ /* 0x000fe400000006ff */
[----:B------:R-:W1:Y:S01]  /*0840*/  @!P6 LDC.64 R4, c[0x0][0x380] ;  /* 0x0000e000ff04eb82 */ /* 0x000e620000000a00 */
[----:B0-----:R-:W-:-:S07]  /*0850*/  @!P5 IMAD R16, R18, R16, R21 ;  /* 0x000000101210d224 */ /* 0x001fce00078e0215 */
[----:B------:R-:W0:Y:S01]  /*0860*/  @!P5 LDC.64 R2, c[0x0][0x380] ;  /* 0x0000e000ff02db82 */ /* 0x000e220000000a00 */
[----:B------:R-:W-:Y:S01]  /*0870*/  @!P6 IMAD R18, R18, R20, R17 ;  /* 0x000000141212e224 */ /* 0x000fe200078e0211 */
[----:B------:R-:W-:-:S04]  /*0880*/  @!P5 SHF.L.U32 R17, R16, 0x2, RZ ;  /* 0x000000021011d819 */ /* 0x000fc800000006ff */
[----:B------:R-:W-:Y:S01]  /*0890*/  @!P6 SHF.L.U32 R27, R18, 0x2, RZ ;  /* 0x00000002121be819 */ /* 0x000fe200000006ff */
[----:B------:R-:W-:Y:S01]  /*08a0*/  @P4 IMAD.WIDE R6, R15, 0x4, R6 ;  /* 0x000000040f064825 */ /* 0x000fe200078e0206 */
[----:B------:R-:W-:Y:S02]  /*08b0*/  CS2R R14, SRZ ;  /* 0x00000000000e7805 */ /* 0x000fe4000001ff00 */
[----:B------:R-:W-:Y:S02]  /*08c0*/  MOV R31, RZ ;  /* 0x000000ff001f7202 */ /* 0x000fe40000000f00 */
[----:B------:R-:W2:Y:S01]  /*08d0*/  @P4 LDG.E.CONSTANT R23, desc[UR4][R6.64] ;  /* 0x0000000406174981 */ /* 0x000ea2000c1e9900 */
[----:B-1----:R-:W-:-:S03]  /*08e0*/  @!P6 IMAD.WIDE R4, R27, 0x4, R4 ;  /* 0x000000041b04e825 */ /* 0x002fc600078e0204 */
[----:B------:R-:W3:Y:S01]  /*08f0*/  @P4 LDG.E.CONSTANT R15, desc[UR4][R6.64+0x8] ;  /* 0x00000804060f4981 */ /* 0x000ee2000c1e9900 */
[----:B------:R-:W-:-:S03]  /*0900*/  MOV R27, RZ ;  /* 0x000000ff001b7202 */ /* 0x000fc60000000f00 */
[----:B------:R-:W4:Y:S01]  /*0910*/  @P4 LDG.E.CONSTANT R24, desc[UR4][R6.64+0x4] ;  /* 0x0000040406184981 */ /* 0x000f22000c1e9900 */
[----:B------:R-:W-:Y:S01]  /*0920*/  IMAD.MOV.U32 R29, RZ, RZ, RZ ;  /* 0x000000ffff1d7224 */ /* 0x000fe200078e00ff */
[----:B------:R-:W-:Y:S01]  /*0930*/  MOV R32, RZ ;  /* 0x000000ff00207202 */ /* 0x000fe20000000f00 */
[----:B0-----:R-:W-:Y:S01]  /*0940*/  @!P5 IMAD.WIDE R2, R17, 0x4, R2 ;  /* 0x000000041102d825 */ /* 0x001fe200078e0202 */
[----:B------:R0:W5:Y:S01]  /*0950*/  @P4 LDG.E.CONSTANT R14, desc[UR4][R6.64+0xc] ;  /* 0x00000c04060e4981 */ /* 0x000162000c1e9900 */
[----:B------:R-:W-:Y:S02]  /*0960*/  MOV R20, RZ ;  /* 0x000000ff00147202 */ /* 0x000fe40000000f00 */
[----:B------:R-:W-:Y:S01]  /*0970*/  CS2R R16, SRZ ;  /* 0x0000000000107805 */ /* 0x000fe2000001ff00 */
[----:B------:R-:W-:Y:S01]  /*0980*/  IMAD.MOV.U32 R18, RZ, RZ, RZ ;  /* 0x000000ffff127224 */ /* 0x000fe200078e00ff */
[----:B------:R-:W5:Y:S04]  /*0990*/  @!P5 LDG.E.CONSTANT R27, desc[UR4][R2.64] ;  /* 0x00000004021bd981 */ /* 0x000f68000c1e9900 */
[----:B------:R-:W5:Y:S04]  /*09a0*/  @!P5 LDG.E.CONSTANT R31, desc[UR4][R2.64+0x8] ;  /* 0x00000804021fd981 */ /* 0x000f68000c1e9900 */
[----:B------:R-:W5:Y:S04]  /*09b0*/  @!P5 LDG.E.CONSTANT R29, desc[UR4][R2.64+0x4] ;  /* 0x00000404021dd981 */ /* 0x000f68000c1e9900 */
[----:B------:R1:W5:Y:S04]  /*09c0*/  @!P5 LDG.E.CONSTANT R32, desc[UR4][R2.64+0xc] ;  /* 0x00000c040220d981 */ /* 0x000368000c1e9900 */
        /* <DEDUP_REMOVED lines=10> */
[-C--:B-1----:R-:W-:Y:S02]  /*0a70*/  FMUL R2, R21, R6.reuse ;  /* 0x0000000615027220 */ /* 0x082fe40000400000 */
[----:B------:R-:W-:Y:S01]  /*0a80*/  FMUL R6, R7, R6 ;  /* 0x0000000607067220 */ /* 0x000fe20000400000 */
[----:B------:R-:W-:Y:S01]  /*0a90*/  FMUL R21, R21, R22 ;  /* 0x0000001615157220 */ /* 0x000fe20000400000 */
[----:B------:R-:W-:Y:S01]  /*0aa0*/  FMUL R22, R22, R7 ;  /* 0x0000000716167220 */ /* 0x000fe20000400000 */
[C---:B--2---:R-:W-:Y:S01]  /*0ab0*/  FMUL R23, R2.reuse, R23 ;  /* 0x0000001702177220 */ /* 0x044fe20000400000 */
[----:B---3--:R-:W-:-:S03]  /*0ac0*/  FMUL R4, R2, R15 ;  /* 0x0000000f02047220 */ /* 0x008fc60000400000 */
[----:B------:R-:W-:Y:S01]  /*0ad0*/  FFMA R23, R6, R0, R23 ;  /* 0x0000000006177223 */ /* 0x000fe20000000017 */
[----:B----4-:R-:W-:Y:S01]  /*0ae0*/  FMUL R24, R2, R24 ;  /* 0x0000001802187220 */ /* 0x010fe20000400000 */
[----:B------:R-:W-:Y:S01]  /*0af0*/  FFMA R4, R6, R11, R4 ;  /* 0x0000000b06047223 */ /* 0x000fe20000000004 */
[----:B-----5:R-:W-:Y:S02]  /*0b00*/  FMUL R3, R2, R14 ;  /* 0x0000000e02037220 */ /* 0x020fe40000400000 */
[C---:B------:R-:W-:Y:S02]  /*0b10*/  FFMA R24, R6.reuse, R13, R24 ;  /* 0x0000000d06187223 */ /* 0x040fe40000000018 */
[----:B------:R-:W-:Y:S01]  /*0b20*/  FFMA R3, R6, R10, R3 ;  /* 0x0000000a06037223 */ /* 0x000fe20000000003 */
[C---:B------:R-:W-:Y:S01]  /*0b30*/  FFMA R0, R22.reuse, R27, R23 ;  /* 0x0000001b16007223 */ /* 0x040fe20000000017 */
[C---:B------:R-:W-:Y:S01]  /*0b40*/  FFMA R4, R22.reuse, R31, R4 ;  /* 0x0000001f16047223 */ /* 0x040fe20000000004 */
[C---:B------:R-:W-:Y:S01]  /*0b50*/  FFMA R29, R22.reuse, R29, R24 ;  /* 0x0000001d161d7223 */ /* 0x040fe20000000018 */
[----:B------:R-:W-:Y:S01]  /*0b60*/  FFMA R5, R22, R32, R3 ;  /* 0x0000002016057223 */ /* 0x000fe20000000003 */
[C---:B------:R-:W-:Y:S01]  /*0b70*/  FFMA R3, R21.reuse, R20, R0 ;  /* 0x0000001415037223 */ /* 0x040fe20000000000 */
[C---:B------:R-:W-:Y:S01]  /*0b80*/  FFMA R0, R21.reuse, R17, R4 ;  /* 0x0000001115007223 */ /* 0x040fe20000000004 */
[C---:B------:R-:W-:Y:S01]  /*0b90*/  FFMA R2, R21.reuse, R18, R29 ;  /* 0x0000001215027223 */ /* 0x040fe2000000001d */
[----:B------:R-:W-:-:S07]  /*0ba0*/  FFMA R4, R21, R16, R5 ;  /* 0x0000001015047223 */ /* 0x000fce0000000005 */
.L_x_322:
[----:B------:R-:W-:Y:S05]  /*0bb0*/  BSYNC.RECONVERGENT B0 ;  /* 0x0000000000007941 */ /* 0x000fea0003800200 */
.L_x_321:
[----:B------:R-:W-:Y:S01]  /*0bc0*/  PLOP3.LUT P4, PT, P1, P3, PT, 0xf8, 0x8f ;  /* 0x00000000008f781c */ /* 0x000fe20000f87f70 */
[----:B------:R-:W-:Y:S01]  /*0bd0*/  BSSY.RECONVERGENT B0, `(.L_x_323) ;  /* 0x0000064000007945 */ /* 0x000fe20003800200 */
[----:B------:R-:W-:Y:S01]  /*0be0*/  HFMA2 R8, -RZ, RZ, 0, 0 ;  /* 0x00000000ff087431 */ /* 0x000fe200000001ff */
[----:B------:R-:W-:Y:S02]  /*0bf0*/  PLOP3.LUT P3, PT, P0, P3, PT, 0xf8, 0x8f ;  /* 0x00000000008f781c */ /* 0x000fe40000767f70 */
[----:B------:R-:W-:Y:S02]  /*0c00*/  CS2R R6, SRZ ;  /* 0x0000000000067805 */ /* 0x000fe4000001ff00 */
[----:B------:R-:W-:-:S06]  /*0c10*/  MOV R5, RZ ;  /* 0x000000ff00057202 */ /* 0x000fcc0000000f00 */
[----:B------:R-:W-:Y:S05]  /*0c20*/  @P4 BRA `(.L_x_324) ;  /* 0x0000000400784947 */ /* 0x000fea0003800000 */
[----:B------:R-:W-:Y:S01]  /*0c30*/  FFMA R15, R28, R37, -0.5 ;  /* 0xbf0000001c0f7423 */ /* 0x000fe20000000025 */
[----:B------:R-:W-:Y:S01]  /*0c40*/  FFMA R13, R25, R12, -0.5 ;  /* 0xbf000000190d7423 */ /* 0x000fe2000000000c */
[----:B------:R-:W0:Y:S01]  /*0c50*/  LDCU.64 UR6, c[0x0][0x390] ;  /* 0x00007200ff0677ac */ /* 0x000e220008000a00 */
[----:B------:R-:W-:Y:S01]  /*0c60*/  CS2R R16, SRZ ;  /* 0x0000000000107805 */ /* 0x000fe2000001ff00 */
[----:B------:R-:W1:Y:S01]  /*0c70*/  F2I.FLOOR.NTZ R5, R15 ;  /* 0x0000000f00057305 */ /* 0x000e620000207100 */
[----:B------:R-:W-:Y:S01]  /*0c80*/  IMAD.MOV.U32 R20, RZ, RZ, RZ ;  /* 0x000000ffff147224 */ /* 0x000fe200078e00ff */
[----:B------:R-:W-:-:S06]  /*0c90*/  MOV R18, RZ ;  /* 0x000000ff00127202 */ /* 0x000fcc0000000f00 */
[----:B------:R-:W2:Y:S01]  /*0ca0*/  F2I.FLOOR.NTZ R14, R13 ;  /* 0x0000000d000e7305 */ /* 0x000ea20000207100 */
[C---:B-1----:R-:W-:Y:S02]  /*0cb0*/  IADD3 R29, PT, PT, R5.reuse, 0x1, RZ ;  /* 0x00000001051d7810 */ /* 0x042fe40007ffe0ff */
        /* <DEDUP_REMOVED lines=12> */
[----:B------:R-:W4:Y:S04]  /*0d80*/  @P6 LDG.E.CONSTANT R18, desc[UR4][R6.64+0x8] ;  /* 0x0000080406126981 */ /* 0x000f28000c1e9900 */
[----:B------:R0:W5:Y:S01]  /*0d90*/  @P6 LDG.E.CONSTANT R17, desc[UR4][R6.64+0xc] ;  /* 0x00000c0406116981 */ /* 0x000162000c1e9900 */
[----:B------:R-:W-:-:S02]  /*0da0*/  ISETP.GE.AND P6, PT, R29, UR6, PT ;  /* 0x000000061d007c0c */ /* 0x000fc4000bfc6270 */
[C---:B------:R-:W-:Y:S02]  /*0db0*/  IADD3 R22, PT, PT, R14.reuse, 0x1, RZ ;  /* 0x000000010e167810 */ /* 0x040fe40007ffe0ff */
[----:B------:R-:W-:Y:S02]  /*0dc0*/  ISETP.GT.AND P6, PT, R5, -0x2, !P6 ;  /* 0xfffffffe0500780c */ /* 0x000fe400077c4270 */
[C---:B------:R-:W-:Y:S02]  /*0dd0*/  ISETP.LT.OR P5, PT, R14.reuse, -0x1, !P5 ;  /* 0xffffffff0e00780c */ /* 0x040fe40006fa1670 */
[----:B------:R-:W-:Y:S02]  /*0de0*/  PLOP3.LUT P4, PT, P6, P4, PT, 0x80, 0x8 ;  /* 0x000000000008781c */ /* 0x000fe40003789070 */
[----:B------:R-:W-:Y:S02]  /*0df0*/  ISETP.LT.OR P6, PT, R14, -0x1, !P6 ;  /* 0xffffffff0e00780c */ /* 0x000fe400077c1670 */
[----:B------:R-:W-:-:S02]  /*0e00*/  ISETP.GE.OR P5, PT, R22, UR7, P5 ;  /* 0x0000000716007c0c */ /* 0x000fc4000afa6670 */
[----:B------:R-:W-:Y:S02]  /*0e10*/  ISETP.GE.OR P6, PT, R22, UR7, P6 ;  /* 0x0000000716007c0c */ /* 0x000fe4000b7c6670 */
[----:B------:R-:W-:-:S05]  /*0e20*/  MOV R24, RZ ;  /* 0x000000ff00187202 */ /* 0x000fca0000000f00 */
[----:B------:R-:W1:Y:S08]  /*0e30*/  @P4 LDC R21, c[0x0][0x398] ;  /* 0x0000e600ff154b82 */ /* 0x000e700000000800 */
[----:B------:R-:W0:Y:S08]  /*0e40*/  @!P5 LDC R27, c[0x0][0x398] ;  /* 0x0000e600ff1bdb82 */ /* 0x000e300000000800 */
[----:B------:R-:W0:Y:S08]  /*0e50*/  @!P6 LDC R23, c[0x0][0x398] ;  /* 0x0000e600ff17eb82 */ /* 0x000e300000000800 */
[----:B------:R-:W0:Y:S01]  /*0e60*/  @P4 LDC.64 R10, c[0x0][0x380] ;  /* 0x0000e000ff0a4b82 */ /* 0x000e220000000a00 */
[----:B-1----:R-:W-:-:S04]  /*0e70*/  @P4 IMAD R21, R14, R21, R29 ;  /* 0x000000150e154224 */ /* 0x002fc800078e021d */
[----:B------:R-:W-:-:S03]  /*0e80*/  @P4 IMAD.SHL.U32 R21, R21, 0x4, RZ ;  /* 0x0000000415154824 */ /* 0x000fc600078e00ff */
[----:B------:R-:W1:Y:S01]  /*0e90*/  @!P5 LDC.64 R8, c[0x0][0x380] ;  /* 0x0000e000ff08db82 */ /* 0x000e620000000a00 */
[----:B0-----:R-:W-:Y:S01]  /*0ea0*/  @!P5 IMAD R27, R22, R27, R5 ;  /* 0x0000001b161bd224 */ /* 0x001fe200078e0205 */
[----:B------:R-:W-:-:S04]  /*0eb0*/  MOV R38, RZ ;  /* 0x000000ff00267202 */ /* 0x000fc80000000f00 */
[----:B------:R-:W-:Y:S02]  /*0ec0*/  @!P5 SHF.L.U32 R27, R27, 0x2, RZ ;  /* 0x000000021b1bd819 */ /* 0x000fe400000006ff */
[----:B------:R-:W0:Y:S01]  /*0ed0*/  @!P6 LDC.64 R6, c[0x0][0x380] ;  /* 0x0000e000ff06eb82 */ /* 0x000e220000000a00 */
[----:B------:R-:W-:Y:S01]  /*0ee0*/  @!P6 IMAD R29, R22, R23, R29 ;  /* 0x00000017161de224 */ /* 0x000fe200078e021d */
[----:B------:R-:W-:Y:S02]  /*0ef0*/  CS2R R22, SRZ ;  /* 0x0000000000167805 */ /* 0x000fe4000001ff00 */
[----:B------:R-:W-:Y:S02]  /*0f00*/  MOV R36, RZ ;  /* 0x000000ff00247202 */ /* 0x000fe40000000f00 */
[----:B------:R-:W-:Y:S01]  /*0f10*/  CS2R R32, SRZ ;  /* 0x0000000000207805 */ /* 0x000fe2000001ff00 */
[----:B------:R-:W-:Y:S02]  /*0f20*/  @!P6 IMAD.SHL.U32 R29, R29, 0x4, RZ ;  /* 0x000000041d1de824 */ /* 0x000fe400078e00ff */
[----:B------:R-:W-:Y:S01]  /*0f30*/  @P4 IMAD.WIDE R10, R21, 0x4, R10 ;  /* 0x00000004150a4825 */ /* 0x000fe200078e020a */
[----:B------:R-:W-:-:S04]  /*0f40*/  MOV R21, RZ ;  /* 0x000000ff00157202 */ /* 0x000fc80000000f00 */
[----:B------:R-:W2:Y:S01]  /*0f50*/  @P4 LDG.E.CONSTANT R24, desc[UR4][R10.64] ;  /* 0x000000040a184981 */ /* 0x000ea2000c1e9900 */
[----:B------:R-:W-:-:S03]  /*0f60*/  MOV R34, RZ ;  /* 0x000000ff00227202 */ /* 0x000fc60000000f00 */
[----:B------:R-:W3:Y:S04]  /*0f70*/  @P4 LDG.E.CONSTANT R23, desc[UR4][R10.64+0x4] ;  /* 0x000004040a174981 */ /* 0x000ee8000c1e9900 */
[----:B------:R-:W4:Y:S01]  /*0f80*/  @P4 LDG.E.CONSTANT R22, desc[UR4][R10.64+0x8] ;  /* 0x000008040a164981 */ /* 0x000f22000c1e9900 */
[----:B-1----:R-:W-:-:S03]  /*0f90*/  @!P5 IMAD.WIDE R8, R27, 0x4, R8 ;  /* 0x000000041b08d825 */ /* 0x002fc600078e0208 */
[----:B------:R1:W5:Y:S01]  /*0fa0*/  @P4 LDG.E.CONSTANT R21, desc[UR4][R10.64+0xc] ;  /* 0x00000c040a154981 */ /* 0x000362000c1e9900 */
[----:B0-----:R-:W-:Y:S01]  /*0fb0*/  @!P6 IMAD.WIDE R6, R29, 0x4, R6 ;  /* 0x000000041d06e825 */ /* 0x001fe200078e0206 */
[----:B------:R-:W-:Y:S02]  /*0fc0*/  MOV R29, RZ ;  /* 0x000000ff001d7202 */ /* 0x000fe40000000f00 */
[----:B------:R-:W-:Y:S01]  /*0fd0*/  MOV R27, RZ ;  /* 0x000000ff001b7202 */ /* 0x000fe20000000f00 */
        /* <DEDUP_REMOVED lines=10> */
[----:B-1----:R-:W-:-:S03]  /*1080*/  I2FP.F32.S32 R10, R5 ;  /* 0x00000005000a7245 */ /* 0x002fc60000201400 */
[----:B------:R-:W-:Y:S02]  /*1090*/  FADD R13, R13, -R14 ;  /* 0x8000000e0d0d7221 */ /* 0x000fe40000000000 */
[----:B------:R-:W-:Y:S02]  /*10a0*/  FADD R10, R15, -R10 ;  /* 0x8000000a0f0a7221 */ /* 0x000fe40000000000 */
[C---:B------:R-:W-:Y:S02]  /*10b0*/  FADD R5, -R13.reuse, 1 ;  /* 0x3f8000000d057421 */ /* 0x040fe40000000100 */
[C---:B------:R-:W-:Y:S02]  /*10c0*/  FADD R14, -R10.reuse, 1 ;  /* 0x3f8000000a0e7421 */ /* 0x040fe40000000100 */
[C---:B0-----:R-:W-:Y:S01]  /*10d0*/  FMUL R8, R10.reuse, R5 ;  /* 0x000000050a087220 */ /* 0x041fe20000400000 */
[----:B------:R-:W-:Y:S01]  /*10e0*/  FMUL R10, R10, R13 ;  /* 0x0000000d0a0a7220 */ /* 0x000fe20000400000 */
[----:B------:R-:W-:Y:S01]  /*10f0*/  FMUL R5, R14, R5 ;  /* 0x000000050e057220 */ /* 0x000fe20000400000 */
[----:B------:R-:W-:Y:S01]  /*1100*/  FMUL R13, R13, R14 ;  /* 0x0000000e0d0d7220 */ /* 0x000fe20000400000 */
[C---:B--2---:R-:W-:Y:S01]  /*1110*/  FMUL R24, R8.reuse, R24 ;  /* 0x0000001808187220 */ /* 0x044fe20000400000 */
[----:B---3--:R-:W-:-:S03]  /*1120*/  FMUL R23, R8, R23 ;  /* 0x0000001708177220 */ /* 0x008fc60000400000 */
[C---:B------:R-:W-:Y:S01]  /*1130*/  FFMA R16, R5.reuse, R16, R24 ;  /* 0x0000001005107223 */ /* 0x040fe20000000018 */
[C---:B----4-:R-:W-:Y:S01]  /*1140*/  FMUL R7, R8.reuse, R22 ;  /* 0x0000001608077220 */ /* 0x050fe20000400000 */
[C---:B------:R-:W-:Y:S01]  /*1150*/  FFMA R23, R5.reuse, R20, R23 ;  /* 0x0000001405177223 */ /* 0x040fe20000000017 */
        /* <DEDUP_REMOVED lines=11> */
.L_x_324:
[----:B------:R-:W-:Y:S05]  /*1210*/  BSYNC.RECONVERGENT B0 ;  /* 0x0000000000007941 */ /* 0x000fea0003800200 */
.L_x_323:
[----:B------:R-:W-:Y:S01]  /*1220*/  BSSY.RECONVERGENT B0, `(.L_x_325) ;  /* 0x0000063000007945 */ /* 0x000fe20003800200 */
[----:B------:R-:W-:Y:S02]  /*1230*/  FSETP.GT.OR P4, PT, R26, 1, P2 ;  /* 0x3f8000001a00780b */ /* 0x000fe40001784400 */
[----:B------:R-:W-:Y:S02]  /*1240*/  CS2R R10, SRZ ;  /* 0x00000000000a7805 */ /* 0x000fe4000001ff00 */
[----:B------:R-:W-:Y:S01]  /*1250*/  MOV R9, RZ ;  /* 0x000000ff00097202 */ /* 0x000fe20000000f00 */
[----:B------:R-:W-:Y:S01]  /*1260*/  FADD R36, R19, R26 ;  /* 0x0000001a13247221 */ /* 0x000fe20000000000 */
[----:B------:R-:W-:Y:S01]  /*1270*/  IMAD.MOV.U32 R13, RZ, RZ, RZ ;  /* 0x000000ffff0d7224 */ /* 0x000fe200078e00ff */
[----:B------:R-:W-:Y:S06]  /*1280*/  @P3 BRA `(.L_x_326) ;  /* 0x0000000400703947 */ /* 0x000fec0003800000 */
[----:B------:R-:W-:Y:S01]  /*1290*/  FFMA R16, R28, R35, -0.5 ;  /* 0xbf0000001c107423 */ /* 0x000fe20000000023 */
[----:B------:R-:W-:Y:S01]  /*12a0*/  FFMA R17, R25, R12, -0.5 ;  /* 0xbf00000019117423 */ /* 0x000fe2000000000c */
[----:B------:R-:W0:Y:S01]  /*12b0*/  LDCU.64 UR6, c[0x0][0x390] ;  /* 0x00007200ff0677ac */ /* 0x000e220008000a00 */
[----:B------:R-:W-:Y:S01]  /*12c0*/  CS2R R20, SRZ ;  /* 0x0000000000147805 */ /* 0x000fe2000001ff00 */
[----:B------:R-:W1:Y:S01]  /*12d0*/  F2I.FLOOR.NTZ R9, R16 ;  /* 0x0000001000097305 */ /* 0x000e620000207100 */
[----:B------:R-:W-:-:S07]  /*12e0*/  CS2R R22, SRZ ;  /* 0x0000000000167805 */ /* 0x000fce000001ff00 */
        /* <DEDUP_REMOVED lines=23> */
[----:B------:R-:W-:-:S07]  /*1460*/  ISETP.GE.OR P6, PT, R34, UR7, P6 ;  /* 0x0000000722007c0c */ /* 0x000fce000b7c6670 */
[----:B------:R-:W1:Y:S08]  /*1470*/  @P3 LDC R24, c[0x0][0x398] ;  /* 0x0000e600ff183b82 */ /* 0x000e700000000800 */
[----:B------:R-:W0:Y:S08]  /*1480*/  @!P5 LDC R32, c[0x0][0x398] ;  /* 0x0000e600ff20db82 */ /* 0x000e300000000800 */
[----:B------:R-:W0:Y:S08]  /*1490*/  @!P6 LDC R31, c[0x0][0x398] ;  /* 0x0000e600ff1feb82 */ /* 0x000e300000000800 */
[----:B------:R-:W0:Y:S01]  /*14a0*/  @P3 LDC.64 R14, c[0x0][0x380] ;  /* 0x0000e000ff0e3b82 */ /* 0x000e220000000a00 */
[----:B-1----:R-:W-:-:S04]  /*14b0*/  @P3 IMAD R24, R18, R24, R29 ;  /* 0x0000001812183224 */ /* 0x002fc800078e021d */
[----:B------:R-:W-:Y:S02]  /*14c0*/  @P3 IMAD.SHL.U32 R27, R24, 0x4, RZ ;  /* 0x00000004181b3824 */ /* 0x000fe400078e00ff */
[----:B------:R-:W-:Y:S01]  /*14d0*/  HFMA2 R24, -RZ, RZ, 0, 0 ;  /* 0x00000000ff187431 */ /* 0x000fe200000001ff */
[----:B0-----:R-:W0:Y:S01]  /*14e0*/  @!P6 LDC.64 R10, c[0x0][0x380] ;  /* 0x0000e000ff0aeb82 */ /* 0x001e220000000a00 */
[----:B------:R-:W-:Y:S01]  /*14f0*/  @!P5 IMAD R32, R34, R32, R9 ;  /* 0x000000202220d224 */ /* 0x000fe200078e0209 */
[----:B------:R-:W-:-:S04]  /*1500*/  MOV R42, RZ ;  /* 0x000000ff002a7202 */ /* 0x000fc80000000f00 */
[----:B------:R-:W-:Y:S02]  /*1510*/  @!P5 SHF.L.U32 R33, R32, 0x2, RZ ;  /* 0x000000022021d819 */ /* 0x000fe400000006ff */
[----:B------:R-:W1:Y:S01]  /*1520*/  @!P5 LDC.64 R12, c[0x0][0x380] ;  /* 0x0000e000ff0cdb82 */ /* 0x000e620000000a00 */
[----:B------:R-:W-:Y:S02]  /*1530*/  @!P6 IMAD R34, R34, R31, R29 ;  /* 0x0000001f2222e224 */ /* 0x000fe400078e021d */
[----:B------:R-:W-:Y:S01]  /*1540*/  HFMA2 R31, -RZ, RZ, 0, 0 ;  /* 0x00000000ff1f7431 */ /* 0x000fe200000001ff */
[----:B------:R-:W-:Y:S02]  /*1550*/  MOV R29, RZ ;  /* 0x000000ff001d7202 */ /* 0x000fe40000000f00 */
[----:B------:R-:W-:Y:S01]  /*1560*/  @!P6 SHF.L.U32 R39, R34, 0x2, RZ ;  /* 0x000000022227e819 */ /* 0x000fe200000006ff */
[----:B------:R-:W-:-:S04]  /*1570*/  @P3 IMAD.WIDE R14, R27, 0x4, R14 ;  /* 0x000000041b0e3825 */ /* 0x000fc800078e020e */
[----:B------:R-:W-:Y:S01]  /*1580*/  IMAD.MOV.U32 R27, RZ, RZ, RZ ;  /* 0x000000ffff1b7224 */ /* 0x000fe200078e00ff */
[----:B------:R-:W2:Y:S01]  /*1590*/  @P3 LDG.E.CONSTANT R31, desc[UR4][R14.64] ;  /* 0x000000040e1f3981 */ /* 0x000ea2000c1e9900 */
[----:B------:R-:W-:-:S03]  /*15a0*/  CS2R R40, SRZ ;  /* 0x0000000000287805 */ /* 0x000fc6000001ff00 */
[----:B------:R-:W3:Y:S01]  /*15b0*/  @P3 LDG.E.CONSTANT R29, desc[UR4][R14.64+0x4] ;  /* 0x000004040e1d3981 */ /* 0x000ee2000c1e9900 */
[----:B0-----:R-:W-:-:S03]  /*15c0*/  @!P6 IMAD.WIDE R10, R39, 0x4, R10 ;  /* 0x00000004270ae825 */ /* 0x001fc600078e020a */
[----:B------:R-:W4:Y:S01]  /*15d0*/  @P3 LDG.E.CONSTANT R24, desc[UR4][R14.64+0x8] ;  /* 0x000008040e183981 */ /* 0x000f22000c1e9900 */
[----:B------:R-:W-:-:S03]  /*15e0*/  CS2R R38, SRZ ;  /* 0x0000000000267805 */ /* 0x000fc6000001ff00 */
[----:B------:R0:W5:Y:S01]  /*15f0*/  @P3 LDG.E.CONSTANT R27, desc[UR4][R14.64+0xc] ;  /* 0x00000c040e1b3981 */ /* 0x000162000c1e9900 */
[----:B-1----:R-:W-:Y:S01]  /*1600*/  @!P5 IMAD.WIDE R12, R33, 0x4, R12 ;  /* 0x00000004210cd825 */ /* 0x002fe200078e020c */
[----:B------:R-:W-:Y:S02]  /*1610*/  CS2R R32, SRZ ;  /* 0x0000000000207805 */ /* 0x000fe4000001ff00 */
[----:B------:R-:W5:Y:S01]  /*1620*/  @!P6 LDG.E.CONSTANT R38, desc[UR4][R10.64] ;  /* 0x000000040a26e981 */ /* 0x000f62000c1e9900 */
[----:B------:R-:W-:-:S03]  /*1630*/  IMAD.MOV.U32 R34, RZ, RZ, RZ ;  /* 0x000000ffff227224 */ /* 0x000fc600078e00ff */
[----:B------:R-:W5:Y:S04]  /*1640*/  @!P5 LDG.E.CONSTANT R42, desc[UR4][R12.64] ;  /* 0x000000040c2ad981 */ /* 0x000f68000c1e9900 */
[----:B------:R-:W5:Y:S04]  /*1650*/  @!P5 LDG.E.CONSTANT R41, desc[UR4][R12.64+0x4] ;  /* 0x000004040c29d981 */ /* 0x000f68000c1e9900 */
        /* <DEDUP_REMOVED lines=16> */
[C---:B---3--:R-:W-:Y:S01]  /*1760*/  FMUL R29, R12.reuse, R29 ;  /* 0x0000001d0c1d7220 */ /* 0x048fe20000400000 */
[----:B----4-:R-:W-:-:S02]  /*1770*/  FMUL R24, R12, R24 ;  /* 0x000000180c187220 */ /* 0x010fc40000400000 */
[----:B------:R-:W-:Y:S01]  /*1780*/  FFMA R20, R14, R20, R31 ;  /* 0x000000140e147223 */ /* 0x000fe2000000001f */
[----:B-----5:R-:W-:Y:S01]  /*1790*/  FMUL R12, R12, R27 ;  /* 0x0000001b0c0c7220 */ /* 0x020fe20000400000 */
[C---:B------:R-:W-:Y:S01]  /*17a0*/  FFMA R22, R14.reuse, R22, R29 ;  /* 0x000000160e167223 */ /* 0x040fe2000000001d */
[C---:B------:R-:W-:Y:S02]  /*17b0*/  FFMA R23, R14.reuse, R23, R24 ;  /* 0x000000170e177223 */ /* 0x040fe40000000018 */
[----:B------:R-:W-:Y:S01]  /*17c0*/  FFMA R12, R14, R21, R12 ;  /* 0x000000150e0c7223 */ /* 0x000fe2000000000c */
[C---:B------:R-:W-:Y:S01]  /*17d0*/  FFMA R20, R15.reuse, R42, R20 ;  /* 0x0000002a0f147223 */ /* 0x040fe20000000014 */
[C---:B------:R-:W-:Y:S01]  /*17e0*/  FFMA R41, R15.reuse, R41, R22 ;  /* 0x000000290f297223 */ /* 0x040fe20000000016 */
[----:B------:R-:W-:Y:S02]  /*17f0*/  FFMA R40, R15, R40, R23 ;  /* 0x000000280f287223 */ /* 0x000fe40000000017 */
[----:B------:R-:W-:Y:S01]  /*1800*/  FFMA R10, R13, R38, R20 ;  /* 0x000000260d0a7223 */ /* 0x000fe20000000014 */
[----:B------:R-:W-:Y:S01]  /*1810*/  FFMA R39, R15, R39, R12 ;  /* 0x000000270f277223 */ /* 0x000fe2000000000c */
[C---:B------:R-:W-:Y:S01]  /*1820*/  FFMA R9, R13.reuse, R34, R41 ;  /* 0x000000220d097223 */ /* 0x040fe20000000029 */
[----:B------:R-:W-:-:S02]  /*1830*/  FFMA R11, R13, R33, R40 ;  /* 0x000000210d0b7223 */ /* 0x000fc40000000028 */
[----:B------:R-:W-:-:S07]  /*1840*/  FFMA R13, R13, R32, R39 ;  /* 0x000000200d0d7223 */ /* 0x000fce0000000027 */
.L_x_326:
[----:B------:R-:W-:Y:S05]  /*1850*/  BSYNC.RECONVERGENT B0 ;  /* 0x0000000000007941 */ /* 0x000fea0003800200 */
.L_x_325:
[----:B------:R-:W-:Y:S01]  /*1860*/  BSSY.RECONVERGENT B0, `(.L_x_327) ;  /* 0x0000065000007945 */ /* 0x000fe20003800200 */
[----:B------:R-:W-:Y:S01]  /*1870*/  HFMA2 R12, -RZ, RZ, 0, 0 ;  /* 0x00000000ff0c7431 */ /* 0x000fe200000001ff */
[----:B------:R-:W-:Y:S02]  /*1880*/  FSETP.GT.AND P3, PT, R36, 1, PT ;  /* 0x3f8000002400780b */ /* 0x000fe40003f64000 */
[----:B------:R-:W-:Y:S02]  /*1890*/  CS2R R14, SRZ ;  /* 0x00000000000e7805 */ /* 0x000fe4000001ff00 */
[----:B------:R-:W-:Y:S01]  /*18a0*/  MOV R17, RZ ;  /* 0x000000ff00117202 */ /* 0x000fe20000000f00 */
[----:B------:R-:W-:Y:S08]  /*18b0*/  @P4 BRA `(.L_x_328) ;  /* 0x00000004007c4947 */ /* 0x000ff00003800000 */
[----:B------:R-:W-:Y:S01]  /*18c0*/  FFMA R22, R28, R30, -0.5 ;  /* 0xbf0000001c167423 */ /* 0x000fe2000000001e */
[----:B------:R-:W-:Y:S01]  /*18d0*/  FFMA R23, R25, R26, -0.5 ;  /* 0xbf00000019177423 */ /* 0x000fe2000000001a */
[----:B------:R-:W0:Y:S01]  /*18e0*/  LDCU.64 UR6, c[0x0][0x390] ;  /* 0x00007200ff0677ac */ /* 0x000e220008000a00 */
[----:B------:R-:W-:Y:S01]  /*18f0*/  MOV R31, RZ ;  /* 0x000000ff001f7202 */ /* 0x000fe20000000f00 */
[----:B------:R-:W1:Y:S01]  /*1900*/  F2I.FLOOR.NTZ R18, R22 ;  /* 0x0000001600127305 */ /* 0x000e620000207100 */
[----:B------:R-:W-:Y:S02]  /*1910*/  MOV R29, RZ ;  /* 0x000000ff001d7202 */ /* 0x000fe40000000f00 */
        /* <DEDUP_REMOVED lines=12> */
[----:B------:R-:W-:-:S04]  /*19e0*/  IMAD.MOV.U32 R12, RZ, RZ, RZ ;  /* 0x000000ffff0c7224 */ /* 0x000fc800078e00ff */
        /* <DEDUP_REMOVED lines=17> */
[----:B-1----:R-:W-:-:S05]  /*1b00*/  @P4 IMAD R32, R27, R16, R32 ;  /* 0x000000101b204224 */ /* 0x002fca00078e0220 */
[----:B------:R-:W-:Y:S02]  /*1b10*/  @P4 SHF.L.U32 R33, R32, 0x2, RZ ;  /* 0x0000000220214819 */ /* 0x000fe400000006ff */
[----:B------:R-:W1:Y:S01]  /*1b20*/  @!P5 LDC.64 R16, c[0x0][0x380] ;  /* 0x0000e000ff10db82 */ /* 0x000e620000000a00 */
[----:B0-----:R-:W-:Y:S01]  /*1b30*/  @!P5 IMAD R39, R27, R34, R34 ;  /* 0x000000221b27d224 */ /* 0x001fe200078e0222 */
[----:B------:R-:W-:-:S04]  /*1b40*/  MOV R34, RZ ;  /* 0x000000ff00227202 */ /* 0x000fc80000000f00 */
[----:B------:R-:W-:Y:S02]  /*1b50*/  @!P5 IADD3 R39, PT, PT, R18, R39, RZ ;  /* 0x000000271227d210 */ /* 0x000fe40007ffe0ff */
[----:B------:R-:W0:Y:S01]  /*1b60*/  @!P6 LDC.64 R14, c[0x0][0x380] ;  /* 0x0000e000ff0eeb82 */ /* 0x000e220000000a00 */
[----:B------:R-:W-:Y:S01]  /*1b70*/  @!P6 IMAD R41, R27, R38, R38 ;  /* 0x000000261b29e224 */ /* 0x000fe200078e0226 */
[----:B------:R-:W-:Y:S01]  /*1b80*/  @!P5 SHF.L.U32 R39, R39, 0x2, RZ ;  /* 0x000000022727d819 */ /* 0x000fe200000006ff */
[----:B------:R-:W-:-:S03]  /*1b90*/  IMAD.MOV.U32 R38, RZ, RZ, RZ ;  /* 0x000000ffff267224 */ /* 0x000fc600078e00ff */
[----:B------:R-:W-:Y:S01]  /*1ba0*/  @!P6 IADD3 R41, PT, PT, R18, R41, RZ ;  /* 0x000000291229e210 */ /* 0x000fe20007ffe0ff */
[----:B------:R-:W-:Y:S01]  /*1bb0*/  @P4 IMAD.WIDE R20, R33, 0x4, R20 ;  /* 0x0000000421144825 */ /* 0x000fe200078e0214 */
[----:B------:R-:W-:Y:S02]  /*1bc0*/  CS2R R32, SRZ ;  /* 0x0000000000207805 */ /* 0x000fe4000001ff00 */
[----:B------:R-:W-:Y:S02]  /*1bd0*/  @!P6 LEA R41, R41, 0x4, 0x2 ;  /* 0x000000042929e811 */ /* 0x000fe400078e10ff */
[----:B------:R-:W-:Y:S01]  /*1be0*/  CS2R R44, SRZ ;  /* 0x00000000002c7805 */ /* 0x000fe2000001ff00 */
[----:B------:R-:W2:Y:S01]  /*1bf0*/  @P4 LDG.E.CONSTANT R38, desc[UR4][R20.64+0x8] ;  /* 0x0000080414264981 */ /* 0x000ea2000c1e9900 */
[----:B------:R-:W-:-:S03]  /*1c00*/  IMAD.MOV.U32 R46, RZ, RZ, RZ ;  /* 0x000000ffff2e7224 */ /* 0x000fc600078e00ff */
[----:B------:R-:W3:Y:S01]  /*1c10*/  @P4 LDG.E.CONSTANT R33, desc[UR4][R20.64] ;  /* 0x0000000414214981 */ /* 0x000ee2000c1e9900 */
[----:B-1----:R-:W-:-:S03]  /*1c20*/  @!P5 IMAD.WIDE R16, R39, 0x4, R16 ;  /* 0x000000042710d825 */ /* 0x002fc600078e0210 */
[----:B------:R-:W4:Y:S01]  /*1c30*/  @P4 LDG.E.CONSTANT R32, desc[UR4][R20.64+0x4] ;  /* 0x0000040414204981 */ /* 0x000f22000c1e9900 */
[----:B------:R-:W-:-:S03]  /*1c40*/  CS2R R42, SRZ ;  /* 0x00000000002a7805 */ /* 0x000fc6000001ff00 */
[----:B------:R1:W5:Y:S01]  /*1c50*/  @P4 LDG.E.CONSTANT R34, desc[UR4][R20.64+0xc] ;  /* 0x00000c0414224981 */ /* 0x000362000c1e9900 */
[----:B0-----:R-:W-:Y:S01]  /*1c60*/  @!P6 IMAD.WIDE R14, R41, 0x4, R14 ;  /* 0x00000004290ee825 */ /* 0x001fe200078e020e */
[----:B------:R-:W-:Y:S02]  /*1c70*/  CS2R R40, SRZ ;  /* 0x0000000000287805 */ /* 0x000fe4000001ff00 */
[----:B------:R-:W-:Y:S01]  /*1c80*/  MOV R39, RZ ;  /* 0x000000ff00277202 */ /* 0x000fe20000000f00 */
        /* <DEDUP_REMOVED lines=20> */
[----:B----4-:R-:W-:-:S03]  /*1dd0*/  FMUL R32, R27, R32 ;  /* 0x000000201b207220 */ /* 0x010fc60000400000 */
[C---:B------:R-:W-:Y:S01]  /*1de0*/  FFMA R33, R18.reuse, R12, R33 ;  /* 0x0000000c12217223 */ /* 0x040fe20000000021 */
[----:B-----5:R-:W-:Y:S01]  /*1df0*/  FMUL R27, R27, R34 ;  /* 0x000000221b1b7220 */ /* 0x020fe20000400000 */
[C---:B------:R-:W-:Y:S01]  /*1e00*/  FFMA R32, R18.reuse, R31, R32 ;  /* 0x0000001f12207223 */ /* 0x040fe20000000020 */
        /* <DEDUP_REMOVED lines=10> */
.L_x_328:
[----:B------:R-:W-:Y:S05]  /*1eb0*/  BSYNC.RECONVERGENT B0 ;  /* 0x0000000000007941 */ /* 0x000fea0003800200 */
.L_x_327:
[----:B------:R-:W-:Y:S01]  /*1ec0*/  FSETP.GEU.AND P4, PT, R37, RZ, PT ;  /* 0x000000ff2500720b */ /* 0x000fe20003f8e000 */
[----:B------:R-:W-:Y:S01]  /*1ed0*/  BSSY.RECONVERGENT B0, `(.L_x_329) ;  /* 0x000006c000007945 */ /* 0x000fe20003800200 */
[----:B------:R-:W-:Y:S02]  /*1ee0*/  FMNMX R16, R26, R37, !PT ;  /* 0x000000251a107209 */ /* 0x000fe40007800000 */
[----:B------:R-:W-:Y:S02]  /*1ef0*/  FSETP.LT.OR P3, PT, R19, -R26, P3 ;  /* 0x8000001a1300720b */ /* 0x000fe40001f61400 */
[----:B------:R-:W-:Y:S02]  /*1f00*/  CS2R R18, SRZ ;  /* 0x0000000000127805 */ /* 0x000fe4000001ff00 */
[----:B------:R-:W-:Y:S01]  /*1f10*/  FSETP.GT.OR P4, PT, R16, 1, !P4 ;  /* 0x3f8000001000780b */ /* 0x000fe20006784400 */
[----:B------:R-:W-:Y:S01]  /*1f20*/  HFMA2 R16, -RZ, RZ, 0, 0 ;  /* 0x00000000ff107431 */ /* 0x000fe200000001ff */
[----:B------:R-:W-:-:S02]  /*1f30*/  FSETP.GT.OR P5, PT, R26, 1, P0 ;  /* 0x3f8000001a00780b */ /* 0x000fc400007a4400 */
[----:B------:R-:W-:Y:S02]  /*1f40*/  PLOP3.LUT P2, PT, P2, P3, PT, 0xf8, 0x8f ;  /* 0x00000000008f781c */ /* 0x000fe40001747f70 */
[----:B------:R-:W-:Y:S02]  /*1f50*/  PLOP3.LUT P1, PT, P1, P3, PT, 0xf8, 0x8f ;  /* 0x00000000008f781c */ /* 0x000fe40000f27f70 */
[----:B------:R-:W-:Y:S02]  /*1f60*/  PLOP3.LUT P0, PT, P0, P3, PT, 0xf8, 0x8f ;  /* 0x00000000008f781c */ /* 0x000fe40000707f70 */
[----:B------:R-:W-:-:S03]  /*1f70*/  MOV R20, RZ ;  /* 0x000000ff00147202 */ /* 0x000fc60000000f00 */
[----:B------:R-:W-:Y:S08]  /*1f80*/  @P4 BRA `(.L_x_330) ;  /* 0x0000000400804947 */ /* 0x000ff00003800000 */
[----:B------:R-:W-:Y:S01]  /*1f90*/  FFMA R29, R28, R37, -0.5 ;  /* 0xbf0000001c1d7423 */ /* 0x000fe20000000025 */
[----:B------:R-:W-:Y:S01]  /*1fa0*/  FFMA R27, R25, R26, -0.5 ;  /* 0xbf000000191b7423 */ /* 0x000fe2000000001a */
[----:B------:R-:W0:Y:S01]  /*1fb0*/  LDCU.64 UR6, c[0x0][0x390] ;  /* 0x00007200ff0677ac */ /* 0x000e220008000a00 */
[----:B------:R-:W-:Y:S01]  /*1fc0*/  MOV R34, RZ ;  /* 0x000000ff00227202 */ /* 0x000fe20000000f00 */
        /* <DEDUP_REMOVED lines=11> */
[----:B0-----:R-:W-:-:S04]  /*2080*/  @P4 IMAD R16, R24, R16, R31 ;  /* 0x0000001018104224 */ /* 0x001fc800078e021f */
[----:B------:R-:W-:Y:S01]  /*2090*/  @P4 IMAD.SHL.U32 R21, R16, 0x4, RZ ;  /* 0x0000000410154824 */ /* 0x000fe200078e00ff */
[----:B------:R-:W-:-:S03]  /*20a0*/  MOV R16, RZ ;  /* 0x000000ff00107202 */ /* 0x000fc60000000f00 */
[----:B-1----:R-:W-:-:S05]  /*20b0*/  @P4 IMAD.WIDE R18, R21, 0x4, R18 ;  /* 0x0000000415124825 */ /* 0x002fca00078e0212 */
[----:B------:R-:W2:Y:S04]  /*20c0*/  @P4 LDG.E.CONSTANT R16, desc[UR4][R18.64] ;  /* 0x0000000412104981 */ /* 0x000ea8000c1e9900 */
[----:B------:R-:W3:Y:S04]  /*20d0*/  @P4 LDG.E.CONSTANT R34, desc[UR4][R18.64+0x4] ;  /* 0x0000040412224981 */ /* 0x000ee8000c1e9900 */
[----:B------:R-:W4:Y:S04]  /*20e0*/  @P4 LDG.E.CONSTANT R33, desc[UR4][R18.64+0x8] ;  /* 0x0000080412214981 */ /* 0x000f28000c1e9900 */
[----:B------:R0:W5:Y:S01]  /*20f0*/  @P4 LDG.E.CONSTANT R32, desc[UR4][R18.64+0xc] ;  /* 0x00000c0412204981 */ /* 0x000162000c1e9900 */
        /* <DEDUP_REMOVED lines=9> */
[----:B------:R-:W0:Y:S08]  /*2190*/  @P3 LDC R21, c[0x0][0x398] ;  /* 0x0000e600ff153b82 */ /* 0x000e300000000800 */
[----:B------:R-:W0:Y:S08]  /*21a0*/  @!P4 LDC R43, c[0x0][0x398] ;  /* 0x0000e600ff2bcb82 */ /* 0x000e300000000800 */
[----:B------:R-:W0:Y:S01]  /*21b0*/  @P3 LDC.64 R22, c[0x0][0x380] ;  /* 0x0000e000ff163b82 */ /* 0x000e220000000a00 */
[----:B-1----:R-:W-:Y:S01]  /*21c0*/  @!P6 IMAD R38, R24, R41, R41 ;  /* 0x000000291826e224 */ /* 0x002fe200078e0229 */
[----:B------:R-:W-:-:S04]  /*21d0*/  CS2R R40, SRZ ;  /* 0x0000000000287805 */ /* 0x000fc8000001ff00 */
[----:B------:R-:W-:Y:S01]  /*21e0*/  @!P6 IADD3 R42, PT, PT, R31, R38, RZ ;  /* 0x000000261f2ae210 */ /* 0x000fe20007ffe0ff */
[C---:B0-----:R-:W-:Y:S01]  /*21f0*/  @P3 IMAD R21, R24.reuse, R21, R31 ;  /* 0x0000001518153224 */ /* 0x041fe200078e021f */
[----:B------:R-:W0:Y:S04]  /*2200*/  @!P6 LDC.64 R18, c[0x0][0x380] ;  /* 0x0000e000ff12eb82 */ /* 0x000e280000000a00 */
[----:B------:R-:W-:Y:S01]  /*2210*/  @P3 LEA R39, R21, 0x4, 0x2 ;  /* 0x0000000415273811 */ /* 0x000fe200078e10ff */
[----:B------:R-:W-:-:S03]  /*2220*/  @!P4 IMAD R44, R24, R43, R43 ;  /* 0x0000002b182cc224 */ /* 0x000fc600078e022b */
[----:B------:R-:W1:Y:S01]  /*2230*/  @!P4 LDC.64 R20, c[0x0][0x380] ;  /* 0x0000e000ff14cb82 */ /* 0x000e620000000a00 */
[----:B------:R-:W-:Y:S02]  /*2240*/  @!P6 SHF.L.U32 R43, R42, 0x2, RZ ;  /* 0x000000022a2be819 */ /* 0x000fe400000006ff */
[----:B------:R-:W-:Y:S01]  /*2250*/  @!P4 IADD3 R47, PT, PT, R31, R44, RZ ;  /* 0x0000002c1f2fc210 */ /* 0x000fe20007ffe0ff */
[----:B------:R-:W-:Y:S01]  /*2260*/  @P3 IMAD.WIDE R22, R39, 0x4, R22 ;  /* 0x0000000427163825 */ /* 0x000fe200078e0216 */
[----:B------:R-:W-:Y:S02]  /*2270*/  CS2R R38, SRZ ;  /* 0x0000000000267805 */ /* 0x000fe4000001ff00 */
[----:B------:R-:W-:Y:S02]  /*2280*/  @!P4 LEA R47, R47, 0x4, 0x2 ;  /* 0x000000042f2fc811 */ /* 0x000fe400078e10ff */
[----:B------:R-:W-:Y:S01]  /*2290*/  CS2R R44, SRZ ;  /* 0x00000000002c7805 */ /* 0x000fe2000001ff00 */
[----:B------:R-:W2:Y:S04]  /*22a0*/  @P3 LDG.E.CONSTANT R41, desc[UR4][R22.64] ;  /* 0x0000000416293981 */ /* 0x000ea8000c1e9900 */
[----:B------:R-:W3:Y:S01]  /*22b0*/  @P3 LDG.E.CONSTANT R40, desc[UR4][R22.64+0x4] ;  /* 0x0000040416283981 */ /* 0x000ee2000c1e9900 */
[----:B0-----:R-:W-:Y:S01]  /*22c0*/  @!P6 IMAD.WIDE R18, R43, 0x4, R18 ;  /* 0x000000042b12e825 */ /* 0x001fe200078e0212 */
[----:B------:R-:W-:-:S02]  /*22d0*/  CS2R R42, SRZ ;  /* 0x00000000002a7805 */ /* 0x000fc4000001ff00 */
[----:B------:R-:W4:Y:S04]  /*22e0*/  @P3 LDG.E.CONSTANT R38, desc[UR4][R22.64+0x8] ;  /* 0x0000080416263981 */ /* 0x000f28000c1e9900 */
[----:B------:R0:W5:Y:S01]  /*22f0*/  @P3 LDG.E.CONSTANT R39, desc[UR4][R22.64+0xc] ;  /* 0x00000c0416273981 */ /* 0x000162000c1e9900 */
[----:B-1----:R-:W-:Y:S01]  /*2300*/  @!P4 IMAD.WIDE R20, R47, 0x4, R20 ;  /* 0x000000042f14c825 */ /* 0x002fe200078e0214 */
[----:B------:R-:W-:Y:S02]  /*2310*/  CS2R R46, SRZ ;  /* 0x00000000002e7805 */ /* 0x000fe4000001ff00 */
[----:B------:R-:W5:Y:S04]  /*2320*/  @!P6 LDG.E.CONSTANT R45, desc[UR4][R18.64] ;  /* 0x00000004122de981 */ /* 0x000f68000c1e9900 */
[----:B------:R-:W5:Y:S01]  /*2330*/  @!P6 LDG.E.CONSTANT R44, desc[UR4][R18.64+0x4] ;  /* 0x00000404122ce981 */ /* 0x000f62000c1e9900 */
[----:B0-----:R-:W-:-:S03]  /*2340*/  CS2R R22, SRZ ;  /* 0x0000000000167805 */ /* 0x001fc6000001ff00 */
[----:B------:R-:W5:Y:S04]  /*2350*/  @!P6 LDG.E.CONSTANT R43, desc[UR4][R18.64+0x8] ;  /* 0x00000804122be981 */ /* 0x000f68000c1e9900 */
[----:B------:R0:W5:Y:S04]  /*2360*/  @!P6 LDG.E.CONSTANT R42, desc[UR4][R18.64+0xc] ;  /* 0x00000c04122ae981 */ /* 0x000168000c1e9900 */
[----:B------:R-:W5:Y:S04]  /*2370*/  @!P4 LDG.E.CONSTANT R47, desc[UR4][R20.64] ;  /* 0x00000004142fc981 */ /* 0x000f68000c1e9900 */
[----:B------:R-:W5:Y:S04]  /*2380*/  @!P4 LDG.E.CONSTANT R46, desc[UR4][R20.64+0x4] ;  /* 0x00000404142ec981 */ /* 0x000f68000c1e9900 */
[----:B------:R-:W5:Y:S04]  /*2390*/  @!P4 LDG.E.CONSTANT R23, desc[UR4][R20.64+0x8] ;  /* 0x000008041417c981 */ /* 0x000f68000c1e9900 */
[----:B------:R2:W5:Y:S01]  /*23a0*/  @!P4 LDG.E.CONSTANT R22, desc[UR4][R20.64+0xc] ;  /* 0x00000c041416c981 */ /* 0x000562000c1e9900 */
[----:B------:R-:W-:-:S02]  /*23b0*/  I2FP.F32.S32 R24, R24 ;  /* 0x0000001800187245 */ /* 0x000fc40000201400 */
[----:B0-----:R-:W-:-:S03]  /*23c0*/  I2FP.F32.S32 R18, R31 ;  /* 0x0000001f00127245 */ /* 0x001fc60000201400 */
[----:B------:R-:W-:Y:S02]  /*23d0*/  FADD R19, R27, -R24 ;  /* 0x800000181b137221 */ /* 0x000fe40000000000 */
[----:B------:R-:W-:Y:S02]  /*23e0*/  FADD R18, R29, -R18 ;  /* 0x800000121d127221 */ /* 0x000fe40000000000 */
[C---:B------:R-:W-:Y:S02]  /*23f0*/  FADD R27, -R19.reuse, 1 ;  /* 0x3f800000131b7421 */ /* 0x040fe40000000100 */
[C---:B------:R-:W-:Y:S02]  /*2400*/  FADD R24, -R18.reuse, 1 ;  /* 0x3f80000012187421 */ /* 0x040fe40000000100 */
[C---:B------:R-:W-:Y:S01]  /*2410*/  FMUL R29, R18.reuse, R27 ;  /* 0x0000001b121d7220 */ /* 0x040fe20000400000 */
        /* <DEDUP_REMOVED lines=16> */
[----:B------:R-:W-:-:S03]  /*2520*/  FFMA R21, R18, R46, R21 ;  /* 0x0000002e12157223 */ /* 0x000fc60000000015 */
[----:B------:R-:W-:Y:S01]  /*2530*/  FMUL R16, R45, 0.25 ;  /* 0x3e8000002d107820 */ /* 0x000fe20000400000 */
[C---:B------:R-:W-:Y:S01]  /*2540*/  FFMA R23, R18.reuse, R23, R38 ;  /* 0x0000001712177223 */ /* 0x040fe20000000026 */
[----:B------:R-:W-:Y:S01]  /*2550*/  FFMA R22, R18, R22, R39 ;  /* 0x0000001612167223 */ /* 0x000fe20000000027 */
[----:B------:R-:W-:Y:S02]  /*2560*/  FMUL R18, R21, 0.25 ;  /* 0x3e80000015127820 */ /* 0x000fe40000400000 */
[----:B------:R-:W-:Y:S01]  /*2570*/  FMUL R19, R23, 0.25 ;  /* 0x3e80000017137820 */ /* 0x000fe20000400000 */
[----:B------:R-:W-:-:S07]  /*2580*/  FMUL R20, R22, 0.25 ;  /* 0x3e80000016147820 */ /* 0x000fce0000400000 */
.L_x_330:
[----:B------:R-:W-:Y:S05]  /*2590*/  BSYNC.RECONVERGENT B0 ;  /* 0x0000000000007941 */ /* 0x000fea0003800200 */
.L_x_329:
[----:B------:R-:W-:Y:S01]  /*25a0*/  BSSY.RECONVERGENT B0, `(.L_x_331) ;  /* 0x0000064000007945 */ /* 0x000fe20003800200 */
[----:B------:R-:W-:Y:S02]  /*25b0*/  HFMA2 R24, -RZ, RZ, 0, 0 ;  /* 0x00000000ff187431 */ /* 0x000fe400000001ff */
[----:B------:R-:W-:Y:S01]  /*25c0*/  IMAD.MOV.U32 R21, RZ, RZ, RZ ;  /* 0x000000ffff157224 */ /* 0x000fe200078e00ff */
[----:B------:R-:W-:Y:S01]  /*25d0*/  CS2R R22, SRZ ;  /* 0x0000000000167805 */ /* 0x000fe2000001ff00 */
[----:B------:R-:W-:Y:S06]  /*25e0*/  @P5 BRA `(.L_x_332) ;  /* 0x00000004007c5947 */ /* 0x000fec0003800000 */
[----:B------:R-:W-:Y:S01]  /*25f0*/  FFMA R31, R28, R35, -0.5 ;  /* 0xbf0000001c1f7423 */ /* 0x000fe20000000023 */
[----:B------:R-:W-:Y:S01]  /*2600*/  FFMA R33, R25, R26, -0.5 ;  /* 0xbf00000019217423 */ /* 0x000fe2000000001a */
[----:B------:R-:W0:Y:S01]  /*2610*/  LDCU.64 UR6, c[0x0][0x390] ;  /* 0x00007200ff0677ac */ /* 0x000e220008000a00 */
[----:B------:R-:W-:Y:S01]  /*2620*/  MOV R34, RZ ;  /* 0x000000ff00227202 */ /* 0x000fe20000000f00 */
[----:B------:R-:W1:Y:S01]  /*2630*/  F2I.FLOOR.NTZ R21, R31 ;  /* 0x0000001f00157305 */ /* 0x000e620000207100 */
[----:B------:R-:W-:Y:S02]  /*2640*/  CS2R R38, SRZ ;  /* 0x0000000000267805 */ /* 0x000fe4000001ff00 */
[----:B------:R-:W-:-:S05]  /*2650*/  MOV R40, RZ ;  /* 0x000000ff00287202 */ /* 0x000fca0000000f00 */
[----:B------:R-:W2:Y:S01]  /*2660*/  F2I.FLOOR.NTZ R32, R33 ;  /* 0x0000002100207305 */ /* 0x000ea20000207100 */
[C---:B-1----:R-:W-:Y:S02]  /*2670*/  IADD3 R22, PT, PT, R21.reuse, 0x1, RZ ;  /* 0x0000000115167810 */ /* 0x042fe40007ffe0ff */
[C---:B0-----:R-:W-:Y:S02]  /*2680*/  ISETP.GE.AND P5, PT, R21.reuse, UR6, PT ;  /* 0x0000000615007c0c */ /* 0x041fe4000bfa6270 */
        /* <DEDUP_REMOVED lines=13> */
[----:B------:R-:W1:Y:S08]  /*2760*/  @P6 LDC.64 R28, c[0x0][0x380] ;  /* 0x0000e000ff1c6b82 */ /* 0x000e700000000a00 */
[----:B------:R-:W2:Y:S08]  /*2770*/  @P3 LDC R26, c[0x0][0x398] ;  /* 0x0000e600ff1a3b82 */ /* 0x000eb00000000800 */
[----:B------:R-:W3:Y:S01]  /*2780*/  @!P5 LDC R27, c[0x0][0x398] ;  /* 0x0000e600ff1bdb82 */ /* 0x000ee20000000800 */
[----:B0-----:R-:W-:-:S04]  /*2790*/  @P6 IMAD R24, R32, R24, R21 ;  /* 0x0000001820186224 */ /* 0x001fc800078e0215 */
[----:B------:R-:W-:-:S03]  /*27a0*/  @P6 IMAD.SHL.U32 R25, R24, 0x4, RZ ;  /* 0x0000000418196824 */ /* 0x000fc600078e00ff */
[----:B------:R-:W0:Y:S01]  /*27b0*/  @!P4 LDC R45, c[0x0][0x398] ;  /* 0x0000e600ff2dcb82 */ /* 0x000e220000000800 */
[----:B-1----:R-:W-:Y:S01]  /*27c0*/  @P6 IMAD.WIDE R28, R25, 0x4, R28 ;  /* 0x00000004191c6825 */ /* 0x002fe200078e021c */
[----:B------:R-:W-:-:S04]  /*27d0*/  MOV R44, RZ ;  /* 0x000000ff002c7202 */ /* 0x000fc80000000f00 */
[----:B------:R-:W4:Y:S02]  /*27e0*/  @P6 LDG.E.CONSTANT R34, desc[UR4][R28.64] ;  /* 0x000000041c226981 */ /* 0x000f24000c1e9900 */
[----:B------:R-:W1:Y:S01]  /*27f0*/  @P3 LDC.64 R22, c[0x0][0x380] ;  /* 0x0000e000ff163b82 */ /* 0x000e620000000a00 */
[----:B--2---:R-:W-:Y:S01]  /*2800*/  @P3 IMAD R26, R32, R26, R21 ;  /* 0x0000001a201a3224 */ /* 0x004fe200078e0215 */
[----:B------:R-:W2:Y:S04]  /*2810*/  @P6 LDG.E.CONSTANT R38, desc[UR4][R28.64+0x4] ;  /* 0x000004041c266981 */ /* 0x000ea8000c1e9900 */
[----:B------:R-:W-:Y:S01]  /*2820*/  @P3 LEA R41, R26, 0x4, 0x2 ;  /* 0x000000041a293811 */ /* 0x000fe200078e10ff */
[----:B------:R-:W5:Y:S01]  /*2830*/  @P6 LDG.E.CONSTANT R40, desc[UR4][R28.64+0x8] ;  /* 0x000008041c286981 */ /* 0x000f62000c1e9900 */
[----:B------:R-:W1:Y:S01]  /*2840*/  @!P5 LDC.64 R24, c[0x0][0x380] ;  /* 0x0000e000ff18db82 */ /* 0x000e620000000a00 */
[----:B---3--:R-:W-:-:S02]  /*2850*/  @!P5 IMAD R42, R32, R27, R27 ;  /* 0x0000001b202ad224 */ /* 0x008fc400078e021b */
[----:B------:R3:W5:Y:S05]  /*2860*/  @P6 LDG.E.CONSTANT R39, desc[UR4][R28.64+0xc] ;  /* 0x00000c041c276981 */ /* 0x00076a000c1e9900 */
[----:B------:R-:W3:Y:S01]  /*2870*/  @!P4 LDC.64 R26, c[0x0][0x380] ;  /* 0x0000e000ff1acb82 */ /* 0x000ee20000000a00 */
[----:B------:R-:W-:Y:S01]  /*2880*/  @!P5 IADD3 R46, PT, PT, R21, R42, RZ ;  /* 0x0000002a152ed210 */ /* 0x000fe20007ffe0ff */
[----:B0-----:R-:W-:Y:S01]  /*2890*/  @!P4 IMAD R48, R32, R45, R45 ;  /* 0x0000002d2030c224 */ /* 0x001fe200078e022d */
[----:B------:R-:W-:Y:S02]  /*28a0*/  CS2R R42, SRZ ;  /* 0x00000000002a7805 */ /* 0x000fe4000001ff00 */
[----:B------:R-:W-:Y:S01]  /*28b0*/  @!P5 SHF.L.U32 R45, R46, 0x2, RZ ;  /* 0x000000022e2dd819 */ /* 0x000fe200000006ff */
[----:B-1----:R-:W-:-:S04]  /*28c0*/  @P3 IMAD.WIDE R22, R41, 0x4, R22 ;  /* 0x0000000429163825 */ /* 0x002fc800078e0216 */
[----:B------:R-:W-:Y:S01]  /*28d0*/  IMAD.MOV.U32 R41, RZ, RZ, RZ ;  /* 0x000000ffff297224 */ /* 0x000fe200078e00ff */
[----:B------:R-:W4:Y:S01]  /*28e0*/  @P3 LDG.E.CONSTANT R44, desc[UR4][R22.64] ;  /* 0x00000004162c3981 */ /* 0x000f22000c1e9900 */
[----:B------:R-:W-:Y:S01]  /*28f0*/  @!P4 IMAD.IADD R47, R21, 0x1, R48 ;  /* 0x00000001152fc824 */ /* 0x000fe200078e0230 */
[----:B------:R-:W-:Y:S01]  /*2900*/  MOV R46, RZ ;  /* 0x000000ff002e7202 */ /* 0x000fe20000000f00 */
[----:B------:R-:W-:Y:S01]  /*2910*/  @!P5 IMAD.WIDE R24, R45, 0x4, R24 ;  /* 0x000000042d18d825 */ /* 0x000fe200078e0218 */
[----:B------:R-:W2:Y:S01]  /*2920*/  @P3 LDG.E.CONSTANT R42, desc[UR4][R22.64+0x8] ;  /* 0x00000804162a3981 */ /* 0x000ea2000c1e9900 */
[----:B------:R-:W-:Y:S02]  /*2930*/  MOV R45, RZ ;  /* 0x000000ff002d7202 */ /* 0x000fe40000000f00 */
[----:B---3--:R-:W-:Y:S02]  /*2940*/  CS2R R28, SRZ ;  /* 0x00000000001c7805 */ /* 0x008fe4000001ff00 */
[----:B------:R-:W-:Y:S01]  /*2950*/  @!P4 LEA R47, R47, 0x4, 0x2 ;  /* 0x000000042f2fc811 */ /* 0x000fe200078e10ff */
[----:B------:R-:W3:Y:S04]  /*2960*/  @P3 LDG.E.CONSTANT R41, desc[UR4][R22.64+0x4] ;  /* 0x0000040416293981 */ /* 0x000ee8000c1e9900 */
[----:B------:R0:W5:Y:S01]  /*2970*/  @P3 LDG.E.CONSTANT R43, desc[UR4][R22.64+0xc] ;  /* 0x00000c04162b3981 */ /* 0x000162000c1e9900 */
[----:B------:R-:W-:Y:S01]  /*2980*/  @!P4 IMAD.WIDE R26, R47, 0x4, R26 ;  /* 0x000000042f1ac825 */ /* 0x000fe200078e021a */
[----:B------:R-:W-:-:S02]  /*2990*/  MOV R48, RZ ;  /* 0x000000ff00307202 */ /* 0x000fc40000000f00 */
[----:B------:R-:W-:Y:S01]  /*29a0*/  MOV R47, RZ ;  /* 0x000000ff002f7202 */ /* 0x000fe20000000f00 */
        /* <DEDUP_REMOVED lines=11> */
[----:B------:R-:W-:Y:S02]  /*2a60*/  FADD R21, -R32, R33 ;  /* 0x0000002120157221 */ /* 0x000fe40000000100 */
[----:B------:R-:W-:Y:S02]  /*2a70*/  FADD R24, -R24, R31 ;  /* 0x0000001f18187221 */ /* 0x000fe40000000100 */
        /* <DEDUP_REMOVED lines=9> */
[----:B------:R-:W-:Y:S01]  /*2b10*/  FFMA R34, R25, R34, R44 ;  /* 0x0000002219227223 */ /* 0x000fe2000000002c */
        /* <DEDUP_REMOVED lines=12> */
.L_x_332:
[----:B------:R-:W-:Y:S05]  /*2be0*/  BSYNC.RECONVERGENT B0 ;  /* 0x0000000000007941 */ /* 0x000fea0003800200 */
.L_x_331:
[----:B------:R-:W-:Y:S01]  /*2bf0*/  BSSY.RECONVERGENT B0, `(.L_x_333) ;  /* 0x0000063000007945 */ /* 0x000fe20003800200 */
[----:B------:R-:W-:Y:S01]  /*2c00*/  IMAD.MOV.U32 R25, RZ, RZ, RZ ;  /* 0x000000ffff197224 */ /* 0x000fe200078e00ff */
[----:B------:R-:W-:Y:S02]  /*2c10*/  CS2R R32, SRZ ;  /* 0x0000000000207805 */ /* 0x000fe4000001ff00 */
[----:B------:R-:W-:Y:S01]  /*2c20*/  MOV R34, RZ ;  /* 0x000000ff00227202 */ /* 0x000fe20000000f00 */
[----:B------:R-:W-:Y:S06]  /*2c30*/  @P2 BRA `(.L_x_334) ;  /* 0x0000000400782947 */ /* 0x000fec0003800000 */
[----:B------:R-:W0:Y:S01]  /*2c40*/  LDCU.64 UR6, c[0x0][0x390] ;  /* 0x00007200ff0677ac */ /* 0x000e220008000a00 */
[----:B------:R-:W-:Y:S01]  /*2c50*/  HFMA2 R39, -RZ, RZ, 0, 0 ;  /* 0x00000000ff277431 */ /* 0x000fe200000001ff */
[----:B------:R-:W-:Y:S02]  /*2c60*/  MOV R41, RZ ;  /* 0x000000ff00297202 */ /* 0x000fe40000000f00 */
[----:B------:R-:W-:Y:S02]  /*2c70*/  CS2R R42, SRZ ;  /* 0x00000000002a7805 */ /* 0x000fe4000001ff00 */
        /* <DEDUP_REMOVED lines=9> */
[C---:B-1----:R-:W-:Y:S02]  /*2d10*/  IADD3 R26, PT, PT, R40.reuse, 0x1, RZ ;  /* 0x00000001281a7810 */ /* 0x042fe40007ffe0ff */
[----:B------:R-:W-:Y:S02]  /*2d20*/  ISETP.GE.AND P4, PT, R40, UR6, PT ;  /* 0x0000000628007c0c */ /* 0x000fe4000bf86270 */
[----:B------:R-:W-:Y:S02]  /*2d30*/  ISETP.GE.AND P2, PT, R26, UR6, PT ;  /* 0x000000061a007c0c */ /* 0x000fe4000bf46270 */
[----:B------:R-:W-:-:S02]  /*2d40*/  ISETP.GT.AND P4, PT, R40, -0x1, !P4 ;  /* 0xffffffff2800780c */ /* 0x000fc40006784270 */
[----:B------:R-:W-:Y:S02]  /*2d50*/  ISETP.GT.AND P2, PT, R40, -0x2, !P2 ;  /* 0xfffffffe2800780c */ /* 0x000fe40005744270 */
        /* <DEDUP_REMOVED lines=13> */
[----:B-1----:R-:W-:-:S05]  /*2e30*/  @P3 IMAD R28, R25, R28, R40 ;  /* 0x0000001c191c3224 */ /* 0x002fca00078e0228 */
[----:B------:R-:W-:Y:S02]  /*2e40*/  @P3 LEA R29, R28, 0x4, 0x2 ;  /* 0x000000041c1d3811 */ /* 0x000fe400078e10ff */
[----:B------:R-:W1:Y:S01]  /*2e50*/  @!P2 LDC R46, c[0x0][0x398] ;  /* 0x0000e600ff2eab82 */ /* 0x000e620000000800 */
[----:B--2---:R-:W-:-:S05]  /*2e60*/  @P5 IMAD.WIDE R32, R27, 0x4, R32 ;  /* 0x000000041b205825 */ /* 0x004fca00078e0220 */
[----:B------:R-:W2:Y:S02]  /*2e70*/  @P5 LDG.E.CONSTANT R39, desc[UR4][R32.64] ;  /* 0x0000000420275981 */ /* 0x000ea4000c1e9900 */
[----:B------:R-:W4:Y:S01]  /*2e80*/  @!P4 LDC.64 R26, c[0x0][0x380] ;  /* 0x0000e000ff1acb82 */ /* 0x000f220000000a00 */
[----:B---3--:R-:W-:Y:S01]  /*2e90*/  @P3 IMAD.WIDE R30, R29, 0x4, R30 ;  /* 0x000000041d1e3825 */ /* 0x008fe200078e021e */
[----:B------:R-:W3:Y:S04]  /*2ea0*/  @P5 LDG.E.CONSTANT R41, desc[UR4][R32.64+0x4] ;  /* 0x0000040420295981 */ /* 0x000ee8000c1e9900 */
[----:B------:R-:W5:Y:S02]  /*2eb0*/  @P5 LDG.E.CONSTANT R43, desc[UR4][R32.64+0x8] ;  /* 0x00000804202b5981 */ /* 0x000f64000c1e9900 */
[----:B------:R-:W4:Y:S01]  /*2ec0*/  @!P2 LDC.64 R28, c[0x0][0x380] ;  /* 0x0000e000ff1cab82 */ /* 0x000f220000000a00 */
[C---:B0-----:R-:W-:Y:S01]  /*2ed0*/  @!P4 IMAD R45, R25.reuse, R44, R44 ;  /* 0x0000002c192dc224 */ /* 0x041fe200078e022c */
[----:B------:R0:W5:Y:S04]  /*2ee0*/  @P5 LDG.E.CONSTANT R42, desc[UR4][R32.64+0xc] ;  /* 0x00000c04202a5981 */ /* 0x000168000c1e9900 */
[----:B------:R-:W-:Y:S01]  /*2ef0*/  @!P4 IADD3 R48, PT, PT, R40, R45, RZ ;  /* 0x0000002d2830c210 */ /* 0x000fe20007ffe0ff */
[----:B-1----:R-:W-:Y:S01]  /*2f00*/  @!P2 IMAD R51, R25, R46, R46 ;  /* 0x0000002e1933a224 */ /* 0x002fe200078e022e */
[----:B------:R-:W-:-:S02]  /*2f10*/  CS2R R44, SRZ ;  /* 0x00000000002c7805 */ /* 0x000fc4000001ff00 */
[----:B------:R-:W-:Y:S02]  /*2f20*/  CS2R R46, SRZ ;  /* 0x00000000002e7805 */ /* 0x000fe4000001ff00 */
[----:B------:R-:W-:Y:S01]  /*2f30*/  @!P4 SHF.L.U32 R49, R48, 0x2, RZ ;  /* 0x000000023031c819 */ /* 0x000fe200000006ff */
[----:B------:R-:W-:Y:S01]  /*2f40*/  @!P2 IMAD.IADD R51, R40, 0x1, R51 ;  /* 0x000000012833a824 */ /* 0x000fe200078e0233 */
[----:B0-----:R-:W-:Y:S01]  /*2f50*/  CS2R R32, SRZ ;  /* 0x0000000000207805 */ /* 0x001fe2000001ff00 */
[----:B------:R-:W2:Y:S02]  /*2f60*/  @P3 LDG.E.CONSTANT R44, desc[UR4][R30.64+0x4] ;  /* 0x000004041e2c3981 */ /* 0x000ea4000c1e9900 */
[----:B----4-:R-:W-:Y:S01]  /*2f70*/  @!P4 IMAD.WIDE R26, R49, 0x4, R26 ;  /* 0x00000004311ac825 */ /* 0x010fe200078e021a */
[----:B------:R-:W-:Y:S01]  /*2f80*/  @!P2 LEA R51, R51, 0x4, 0x2 ;  /* 0x000000043333a811 */ /* 0x000fe200078e10ff */
[----:B------:R-:W4:Y:S01]  /*2f90*/  @P3 LDG.E.CONSTANT R47, desc[UR4][R30.64] ;  /* 0x000000041e2f3981 */ /* 0x000f22000c1e9900 */
[----:B------:R-:W-:-:S03]  /*2fa0*/  CS2R R48, SRZ ;  /* 0x0000000000307805 */ /* 0x000fc6000001ff00 */
[----:B------:R-:W3:Y:S04]  /*2fb0*/  @P3 LDG.E.CONSTANT R45, desc[UR4][R30.64+0x8] ;  /* 0x000008041e2d3981 */ /* 0x000ee8000c1e9900 */
[----:B------:R0:W5:Y:S01]  /*2fc0*/  @P3 LDG.E.CONSTANT R46, desc[UR4][R30.64+0xc] ;  /* 0x00000c041e2e3981 */ /* 0x000162000c1e9900 */
[----:B------:R-:W-:Y:S01]  /*2fd0*/  @!P2 IMAD.WIDE R28, R51, 0x4, R28 ;  /* 0x00000004331ca825 */ /* 0x000fe200078e021c */
        /* <DEDUP_REMOVED lines=22> */
[----:B---3--:R-:W-:-:S03]  /*3140*/  FMUL R38, R27, R45 ;  /* 0x0000002d1b267220 */ /* 0x008fc60000400000 */
[C---:B-1----:R-:W-:Y:S01]  /*3150*/  FFMA R28, R26.reuse, R39, R47 ;  /* 0x000000271a1c7223 */ /* 0x042fe2000000002f */
        /* <DEDUP_REMOVED lines=12> */
.L_x_334:
[----:B------:R-:W-:Y:S05]  /*3220*/  BSYNC.RECONVERGENT B0 ;  /* 0x0000000000007941 */ /* 0x000fea0003800200 */
.L_x_333:
[----:B------:R-:W-:Y:S01]  /*3230*/  BSSY.RECONVERGENT B0, `(.L_x_335) ;  /* 0x0000068000007945 */ /* 0x000fe20003800200 */
[----:B------:R-:W-:Y:S02]  /*3240*/  CS2R R30, SRZ ;  /* 0x00000000001e7805 */ /* 0x000fe4000001ff00 */
[----:B------:R-:W-:Y:S01]  /*3250*/  CS2R R38, SRZ ;  /* 0x0000000000267805 */ /* 0x000fe2000001ff00 */
[----:B------:R-:W-:Y:S06]  /*3260*/  @P1 BRA `(.L_x_336) ;  /* 0x0000000400901947 */ /* 0x000fec0003800000 */
[----:B------:R-:W0:Y:S01]  /*3270*/  LDCU.64 UR6, c[0x0][0x390] ;  /* 0x00007200ff0677ac */ /* 0x000e220008000a00 */
[----:B------:R-:W-:Y:S02]  /*3280*/  MOV R41, RZ ;  /* 0x000000ff00297202 */ /* 0x000fe40000000f00 */
[----:B0-----:R-:W-:Y:S02]  /*3290*/  I2FP.F32.S32 R40, UR6 ;  /* 0x0000000600287c45 */ /* 0x001fe40008201400 */
[----:B------:R-:W-:-:S03]  /*32a0*/  I2FP.F32.S32 R27, UR7 ;  /* 0x00000007001b7c45 */ /* 0x000fc60008201400 */
[----:B------:R-:W-:Y:S02]  /*32b0*/  FFMA R40, R40, R37, -0.5 ;  /* 0xbf00000028287423 */ /* 0x000fe40000000025 */
[----:B------:R-:W-:Y:S02]  /*32c0*/  FFMA R38, R27, R36, -0.5 ;  /* 0xbf0000001b267423 */ /* 0x000fe40000000024 */
[----:B------:R-:W0:Y:S08]  /*32d0*/  F2I.FLOOR.NTZ R37, R40 ;  /* 0x0000002800257305 */ /* 0x000e300000207100 */
[----:B------:R-:W1:Y:S01]  /*32e0*/  F2I.FLOOR.NTZ R30, R38 ;  /* 0x00000026001e7305 */ /* 0x000e620000207100 */
[----:B0-----:R-:W-:-:S02]  /*32f0*/  IADD3 R26, PT, PT, R37, 0x1, RZ ;  /* 0x00000001251a7810 */ /* 0x001fc40007ffe0ff */
[----:B------:R-:W-:Y:S02]  /*3300*/  ISETP.GE.AND P1, PT, R37, UR6, PT ;  /* 0x0000000625007c0c */ /* 0x000fe4000bf26270 */
[----:B------:R-:W-:Y:S02]  /*3310*/  ISETP.GE.AND P3, PT, R26, UR6, PT ;  /* 0x000000061a007c0c */ /* 0x000fe4000bf66270 */
[----:B-1----:R-:W-:-:S04]  /*3320*/  ISETP.GE.AND P2, PT, R30, UR7, PT ;  /* 0x000000071e007c0c */ /* 0x002fc8000bf46270 */
[----:B------:R-:W-:Y:S02]  /*3330*/  ISETP.GT.AND P4, PT, R30, -0x1, !P2 ;  /* 0xffffffff1e00780c */ /* 0x000fe40005784270 */
[C---:B------:R-:W-:Y:S02]  /*3340*/  ISETP.GT.AND P2, PT, R37.reuse, -0x2, !P3 ;  /* 0xfffffffe2500780c */ /* 0x040fe40005f44270 */
[----:B------:R-:W-:Y:S02]  /*3350*/  ISETP.GT.AND P3, PT, R37, -0x1, !P1 ;  /* 0xffffffff2500780c */ /* 0x000fe40004f64270 */
[----:B------:R-:W-:Y:S02]  /*3360*/  PLOP3.LUT P5, PT, P2, P4, PT, 0x80, 0x8 ;  /* 0x000000000008781c */ /* 0x000fe400017a9070 */
[----:B------:R-:W-:-:S11]  /*3370*/  PLOP3.LUT P1, PT, P3, P4, PT, 0x80, 0x8 ;  /* 0x000000000008781c */ /* 0x000fd60001f29070 */
[----:B------:R-:W0:Y:S08]  /*3380*/  @P5 LDC R39, c[0x0][0x398] ;  /* 0x0000e600ff275b82 */ /* 0x000e300000000800 */
[----:B------:R-:W1:Y:S08]  /*3390*/  @P1 LDC R31, c[0x0][0x398] ;  /* 0x0000e600ff1f1b82 */ /* 0x000e700000000800 */
[----:B------:R-:W2:Y:S08]  /*33a0*/  @P5 LDC.64 R26, c[0x0][0x380] ;  /* 0x0000e000ff1a5b82 */ /* 0x000eb00000000a00 */
[----:B------:R-:W3:Y:S01]  /*33b0*/  @P1 LDC.64 R28, c[0x0][0x380] ;  /* 0x0000e000ff1c1b82 */ /* 0x000ee20000000a00 */
[----:B0-----:R-:W-:-:S05]  /*33c0*/  @P5 IMAD R39, R30, R39, R37 ;  /* 0x000000271e275224 */ /* 0x001fca00078e0225 */
[----:B------:R-:W-:Y:S01]  /*33d0*/  @P5 LEA R39, R39, 0x4, 0x2 ;  /* 0x0000000427275811 */ /* 0x000fe200078e10ff */
[----:B-1----:R-:W-:-:S05]  /*33e0*/  @P1 IMAD R31, R30, R31, R37 ;  /* 0x0000001f1e1f1224 */ /* 0x002fca00078e0225 */
[----:B------:R-:W-:Y:S01]  /*33f0*/  @P1 SHF.L.U32 R31, R31, 0x2, RZ ;  /* 0x000000021f1f1819 */ /* 0x000fe200000006ff */
[----:B--2---:R-:W-:-:S04]  /*3400*/  @P5 IMAD.WIDE R26, R39, 0x4, R26 ;  /* 0x00000004271a5825 */ /* 0x004fc800078e021a */
[----:B------:R-:W-:Y:S02]  /*3410*/  HFMA2 R39, -RZ, RZ, 0, 0 ;  /* 0x00000000ff277431 */ /* 0x000fe400000001ff */
[----:B------:R-:W-:Y:S02]  /*3420*/  IMAD.MOV.U32 R44, RZ, RZ, RZ ;  /* 0x000000ffff2c7224 */ /* 0x000fe400078e00ff */
[----:B---3--:R-:W-:-:S04]  /*3430*/  @P1 IMAD.WIDE R28, R31, 0x4, R28 ;  /* 0x000000041f1c1825 */ /* 0x008fc800078e021c */
[----:B------:R-:W2:Y:S04]  /*3440*/  @P5 LDG.E.CONSTANT R44, desc[UR4][R26.64+0x8] ;  /* 0x000008041a2c5981 */ /* 0x000ea8000c1e9900 */
[----:B------:R-:W3:Y:S01]  /*3450*/  @P5 LDG.E.CONSTANT R39, desc[UR4][R26.64] ;  /* 0x000000041a275981 */ /* 0x000ee2000c1e9900 */
[----:B------:R-:W-:Y:S01]  /*3460*/  HFMA2 R42, -RZ, RZ, 0, 0 ;  /* 0x00000000ff2a7431 */ /* 0x000fe200000001ff */
[----:B------:R-:W-:Y:S02]  /*3470*/  CS2R R46, SRZ ;  /* 0x00000000002e7805 */ /* 0x000fe4000001ff00 */
[----:B------:R-:W4:Y:S01]  /*3480*/  @P1 LDG.E.CONSTANT R41, desc[UR4][R28.64] ;  /* 0x000000041c291981 */ /* 0x000f22000c1e9900 */
[----:B------:R-:W0:Y:S01]  /*3490*/  F2I.FLOOR.NTZ R52, R38 ;  /* 0x0000002600347305 */ /* 0x000e220000207100 */
[----:B------:R-:W-:-:S02]  /*34a0*/  ISETP.LT.OR P3, PT, R30, -0x1, !P3 ;  /* 0xffffffff1e00780c */ /* 0x000fc40005f61670 */
[----:B------:R-:W-:Y:S01]  /*34b0*/  IADD3 R30, PT, PT, R30, 0x1, RZ ;  /* 0x000000011e1e7810 */ /* 0x000fe20007ffe0ff */
[----:B------:R-:W5:Y:S03]  /*34c0*/  @P5 LDG.E.CONSTANT R47, desc[UR4][R26.64+0x4] ;  /* 0x000004041a2f5981 */ /* 0x000f66000c1e9900 */
[----:B------:R-:W-:Y:S01]  /*34d0*/  ISETP.GE.OR P3, PT, R30, UR7, P3 ;  /* 0x000000071e007c0c */ /* 0x000fe20009f66670 */
[----:B------:R1:W5:Y:S04]  /*34e0*/  @P5 LDG.E.CONSTANT R42, desc[UR4][R26.64+0xc] ;  /* 0x00000c041a2a5981 */ /* 0x000368000c1e9900 */
[----:B------:R-:W5:Y:S01]  /*34f0*/  @P1 LDG.E.CONSTANT R46, desc[UR4][R28.64+0x8] ;  /* 0x000008041c2e1981 */ /* 0x000f62000c1e9900 */
[----:B0-----:R-:W-:-:S02]  /*3500*/  IADD3 R45, PT, PT, R52, 0x1, RZ ;  /* 0x00000001342d7810 */ /* 0x001fc40007ffe0ff */
[----:B------:R-:W-:-:S05]  /*3510*/  ISETP.LT.OR P2, PT, R52, -0x1, !P2 ;  /* 0xffffffff3400780c */ /* 0x000fca0005741670 */
[----:B------:R-:W0:Y:S01]  /*3520*/  @!P3 LDC R43, c[0x0][0x398] ;  /* 0x0000e600ff2bbb82 */ /* 0x000e220000000800 */
[----:B------:R-:W-:-:S07]  /*3530*/  ISETP.GE.OR P2, PT, R45, UR7, P2 ;  /* 0x000000072d007c0c */ /* 0x000fce0009746670 */
[----:B------:R-:W0:Y:S08]  /*3540*/  @!P3 LDC.64 R30, c[0x0][0x380] ;  /* 0x0000e000ff1ebb82 */ /* 0x000e300000000a00 */
[----:B-1----:R-:W1:Y:S01]  /*3550*/  @!P2 LDC R27, c[0x0][0x398] ;  /* 0x0000e600ff1bab82 */ /* 0x002e620000000800 */
[----:B------:R-:W-:Y:S02]  /*3560*/  MOV R45, RZ ;  /* 0x000000ff002d7202 */ /* 0x000fe40000000f00 */
[----:B------:R-:W-:-:S04]  /*3570*/  I2FP.F32.S32 R53, R52 ;  /* 0x0000003400357245 */ /* 0x000fc80000201400 */
[----:B------:R-:W5:Y:S01]  /*3580*/  @P1 LDG.E.CONSTANT R45, desc[UR4][R28.64+0x4] ;  /* 0x000004041c2d1981 */ /* 0x000f62000c1e9900 */
[----:B0-----:R-:W-:Y:S02]  /*3590*/  @!P3 IMAD R48, R52, R43, R43 ;  /* 0x0000002b3430b224 */ /* 0x001fe400078e022b */
[----:B------:R-:W-:Y:S02]  /*35a0*/  HFMA2 R43, -RZ, RZ, 0, 0 ;  /* 0x00000000ff2b7431 */ /* 0x000fe400000001ff */
[----:B------:R-:W-:Y:S02]  /*35b0*/  @!P3 IMAD.IADD R48, R37, 0x1, R48 ;  /* 0x000000012530b824 */ /* 0x000fe400078e0230 */
[----:B------:R-:W-:-:S03]  /*35c0*/  FADD R53, R38, -R53 ;  /* 0x8000003526357221 */ /* 0x000fc60000000000 */
[----:B------:R-:W-:Y:S01]  /*35d0*/  @!P3 SHF.L.U32 R49, R48, 0x2, RZ ;  /* 0x000000023031b819 */ /* 0x000fe200000006ff */
[----:B------:R0:W5:Y:S01]  /*35e0*/  @P1 LDG.E.CONSTANT R43, desc[UR4][R28.64+0xc] ;  /* 0x00000c041c2b1981 */ /* 0x000162000c1e9900 */
[----:B-1----:R-:W-:Y:S02]  /*35f0*/  @!P2 IMAD R52, R52, R27, R27 ;  /* 0x0000001b3434a224 */ /* 0x002fe400078e021b */
[----:B------:R-:W1:Y:S01]  /*3600*/  @!P2 LDC.64 R26, c[0x0][0x380] ;  /* 0x0000e000ff1aab82 */ /* 0x000e620000000a00 */
[----:B0-----:R-:W-:Y:S01]  /*3610*/  I2FP.F32.S32 R29, R37 ;  /* 0x00000025001d7245 */ /* 0x001fe20000201400 */
[----:B------:R-:W-:-:S04]  /*3620*/  @!P3 IMAD.WIDE R30, R49, 0x4, R30 ;  /* 0x00000004311eb825 */ /* 0x000fc800078e021e */
[----:B------:R-:W-:Y:S01]  /*3630*/  FADD R28, -R53, 1 ;  /* 0x3f800000351c7421 */ /* 0x000fe20000000100 */
[----:B------:R-:W-:Y:S02]  /*3640*/  CS2R R50, SRZ ;  /* 0x0000000000327805 */ /* 0x000fe4000001ff00 */
[----:B------:R-:W-:Y:S01]  /*3650*/  CS2R R48, SRZ ;  /* 0x0000000000307805 */ /* 0x000fe2000001ff00 */
[----:B------:R-:W-:Y:S01]  /*3660*/  FADD R40, R40, -R29 ;  /* 0x8000001d28287221 */ /* 0x000fe20000000000 */
[----:B------:R-:W-:-:S03]  /*3670*/  @!P2 IADD3 R37, PT, PT, R37, R52, RZ ;  /* 0x000000342525a210 */ /* 0x000fc60007ffe0ff */
[C---:B------:R-:W-:Y:S01]  /*3680*/  FADD R38, -R40.reuse, 1 ;  /* 0x3f80000028267421 */ /* 0x040fe20000000100 */
[-C--:B------:R-:W-:Y:S01]  /*3690*/  FMUL R29, R40, R28.reuse ;  /* 0x0000001c281d7220 */ /* 0x080fe20000400000 */
[----:B------:R-:W5:Y:S02]  /*36a0*/  @!P3 LDG.E.CONSTANT R51, desc[UR4][R30.64] ;  /* 0x000000041e33b981 */ /* 0x000f64000c1e9900 */
[----:B------:R-:W-:Y:S02]  /*36b0*/  FMUL R28, R38, R28 ;  /* 0x0000001c261c7220 */ /* 0x000fe40000400000 */
[----:B------:R-:W5:Y:S01]  /*36c0*/  @!P3 LDG.E.CONSTANT R50, desc[UR4][R30.64+0x4] ;  /* 0x000004041e32b981 */ /* 0x000f62000c1e9900 */
[----:B------:R-:W-:-:S03]  /*36d0*/  @!P2 LEA R37, R37, 0x4, 0x2 ;  /* 0x000000042525a811 */ /* 0x000fc600078e10ff */
[----:B------:R-:W5:Y:S04]  /*36e0*/  @!P3 LDG.E.CONSTANT R49, desc[UR4][R30.64+0x8] ;  /* 0x000008041e31b981 */ /* 0x000f68000c1e9900 */
[----:B------:R0:W5:Y:S01]  /*36f0*/  @!P3 LDG.E.CONSTANT R48, desc[UR4][R30.64+0xc] ;  /* 0x00000c041e30b981 */ /* 0x000162000c1e9900 */
[----:B------:R-:W-:Y:S01]  /*3700*/  MOV R52, RZ ;  /* 0x000000ff00347202 */ /* 0x000fe20000000f00 */
[----:B-1----:R-:W-:-:S05]  /*3710*/  @!P2 IMAD.WIDE R26, R37, 0x4, R26 ;  /* 0x00000004251aa825 */ /* 0x002fca00078e021a */
[----:B------:R-:W5:Y:S01]  /*3720*/  @!P2 LDG.E.CONSTANT R52, desc[UR4][R26.64] ;  /* 0x000000041a34a981 */ /* 0x000f62000c1e9900 */
[----:B0-----:R-:W-:Y:S01]  /*3730*/  FMUL R30, R53, R38 ;  /* 0x00000026351e7220 */ /* 0x001fe20000400000 */
[----:B------:R-:W-:-:S06]  /*3740*/  HFMA2 R38, -RZ, RZ, 0, 0 ;  /* 0x00000000ff267431 */ /* 0x000fcc00000001ff */
[----:B------:R-:W5:Y:S01]  /*3750*/  @!P2 LDG.E.CONSTANT R38, desc[UR4][R26.64+0x8] ;  /* 0x000008041a26a981 */ /* 0x000f62000c1e9900 */
[----:B---3--:R-:W-:Y:S01]  /*3760*/  FMUL R31, R29, R39 ;  /* 0x000000271d1f7220 */ /* 0x008fe20000400000 */
[----:B------:R-:W-:-:S03]  /*3770*/  FMUL R39, R40, R53 ;  /* 0x0000003528277220 */ /* 0x000fc60000400000 */
[----:B----4-:R-:W-:Y:S01]  /*3780*/  FFMA R41, R28, R41, R31 ;  /* 0x000000291c297223 */ /* 0x010fe2000000001f */
[----:B--2---:R-:W-:Y:S01]  /*3790*/  FMUL R31, R29, R44 ;  /* 0x0000002c1d1f7220 */ /* 0x004fe20000400000 */
[----:B------:R-:W-:Y:S01]  /*37a0*/  IMAD.MOV.U32 R44, RZ, RZ, RZ ;  /* 0x000000ffff2c7224 */ /* 0x000fe200078e00ff */
[----:B------:R-:W-:-:S05]  /*37b0*/  MOV R40, RZ ;  /* 0x000000ff00287202 */ /* 0x000fca0000000f00 */
[----:B------:R-:W2:Y:S04]  /*37c0*/  @!P2 LDG.E.CONSTANT R44, desc[UR4][R26.64+0x4] ;  /* 0x000004041a2ca981 */ /* 0x000ea8000c1e9900 */
[----:B------:R-:W3:Y:S01]  /*37d0*/  @!P2 LDG.E.CONSTANT R40, desc[UR4][R26.64+0xc] ;  /* 0x00000c041a28a981 */ /* 0x000ee2000c1e9900 */
[C---:B-----5:R-:W-:Y:S01]  /*37e0*/  FMUL R47, R29.reuse, R47 ;  /* 0x0000002f1d2f7220 */ /* 0x060fe20000400000 */
[----:B------:R-:W-:Y:S01]  /*37f0*/  FMUL R42, R29, R42 ;  /* 0x0000002a1d2a7220 */ /* 0x000fe20000400000 */
[C---:B------:R-:W-:Y:S02]  /*3800*/  FFMA R46, R28.reuse, R46, R31 ;  /* 0x0000002e1c2e7223 */ /* 0x040fe4000000001f */
[C---:B------:R-:W-:Y:S01]  /*3810*/  FFMA R45, R28.reuse, R45, R47 ;  /* 0x0000002d1c2d7223 */ /* 0x040fe2000000002f */
[----:B------:R-:W-:Y:S01]  /*3820*/  FFMA R43, R28, R43, R42 ;  /* 0x0000002b1c2b7223 */ /* 0x000fe2000000002a */
[----:B------:R-:W-:-:S02]  /*3830*/  FFMA R28, R30, R51, R41 ;  /* 0x000000331e1c7223 */ /* 0x000fc40000000029 */
[C---:B------:R-:W-:Y:S01]  /*3840*/  FFMA R45, R30.reuse, R50, R45 ;  /* 0x000000321e2d7223 */ /* 0x040fe2000000002d */
[C---:B------:R-:W-:Y:S01]  /*3850*/  FFMA R49, R30.reuse, R49, R46 ;  /* 0x000000311e317223 */ /* 0x040fe2000000002e */
[----:B------:R-:W-:Y:S01]  /*3860*/  FFMA R43, R30, R48, R43 ;  /* 0x000000301e2b7223 */ /* 0x000fe2000000002b */
[C---:B------:R-:W-:Y:S02]  /*3870*/  FFMA R30, R39.reuse, R52, R28 ;  /* 0x00000034271e7223 */ /* 0x040fe4000000001c */
[C---:B------:R-:W-:Y:S01]  /*3880*/  FFMA R38, R39.reuse, R38, R49 ;  /* 0x0000002627267223 */ /* 0x040fe20000000031 */
[C---:B--2---:R-:W-:Y:S01]  /*3890*/  FFMA R31, R39.reuse, R44, R45 ;  /* 0x0000002c271f7223 */ /* 0x044fe2000000002d */
[----:B---3--:R-:W-:-:S07]  /*38a0*/  FFMA R39, R39, R40, R43 ;  /* 0x0000002827277223 */ /* 0x008fce000000002b */
.L_x_336:
[----:B------:R-:W-:Y:S05]  /*38b0*/  BSYNC.RECONVERGENT B0 ;  /* 0x0000000000007941 */ /* 0x000fea0003800200 */
.L_x_335:
[----:B------:R-:W-:Y:S01]  /*38c0*/  BSSY.RECONVERGENT B0, `(.L_x_337) ;  /* 0x0000065000007945 */ /* 0x000fe20003800200 */
[----:B------:R-:W-:Y:S02]  /*38d0*/  CS2R R50, SRZ ;  /* 0x0000000000327805 */ /* 0x000fe4000001ff00 */
[----:B------:R-:W-:Y:S01]  /*38e0*/  CS2R R48, SRZ ;  /* 0x0000000000307805 */ /* 0x000fe2000001ff00 */
[----:B------:R-:W-:Y:S06]  /*38f0*/  @P0 BRA `(.L_x_338) ;  /* 0x0000000400840947 */ /* 0x000fec0003800000 */
[----:B------:R-:W0:Y:S01]  /*3900*/  LDCU.64 UR6, c[0x0][0x390] ;  /* 0x00007200ff0677ac */ /* 0x000e220008000a00 */
[----:B------:R-:W-:Y:S02]  /*3910*/  CS2R R48, SRZ ;  /* 0x0000000000307805 */ /* 0x000fe4000001ff00 */
        /* <DEDUP_REMOVED lines=23> */
[----:B------:R-:W-:Y:S02]  /*3a90*/  IMAD.MOV.U32 R40, RZ, RZ, RZ ;  /* 0x000000ffff287224 */ /* 0x000fe400078e00ff */
[----:B--2---:R-:W-:-:S05]  /*3aa0*/  @P4 IMAD.WIDE R28, R45, 0x4, R28 ;  /* 0x000000042d1c4825 */ /* 0x004fca00078e021c */
[----:B------:R-:W2:Y:S01]  /*3ab0*/  @P4 LDG.E.CONSTANT R40, desc[UR4][R28.64] ;  /* 0x000000041c284981 */ /* 0x000ea2000c1e9900 */
[----:B---3--:R-:W-:Y:S01]  /*3ac0*/  @P1 IMAD.WIDE R26, R43, 0x4, R26 ;  /* 0x000000042b1a1825 */ /* 0x008fe200078e021a */
[----:B------:R-:W-:-:S03]  /*3ad0*/  CS2R R46, SRZ ;  /* 0x00000000002e7805 */ /* 0x000fc6000001ff00 */
[----:B------:R-:W-:Y:S01]  /*3ae0*/  HFMA2 R45, -RZ, RZ, 0, 0 ;  /* 0x00000000ff2d7431 */ /* 0x000fe200000001ff */
[----:B------:R-:W3:Y:S04]  /*3af0*/  @P4 LDG.E.CONSTANT R48, desc[UR4][R28.64+0x4] ;  /* 0x000004041c304981 */ /* 0x000ee8000c1e9900 */
[----:B------:R-:W4:Y:S01]  /*3b00*/  @P1 LDG.E.CONSTANT R49, desc[UR4][R26.64] ;  /* 0x000000041a311981 */ /* 0x000f22000c1e9900 */
[----:B------:R-:W-:-:S03]  /*3b10*/  CS2R R42, SRZ ;  /* 0x00000000002a7805 */ /* 0x000fc6000001ff00 */
[----:B------:R-:W5:Y:S04]  /*3b20*/  @P4 LDG.E.CONSTANT R46, desc[UR4][R28.64+0xc] ;  /* 0x00000c041c2e4981 */ /* 0x000f68000c1e9900 */
[----:B------:R0:W5:Y:S04]  /*3b30*/  @P4 LDG.E.CONSTANT R47, desc[UR4][R28.64+0x8] ;  /* 0x000008041c2f4981 */ /* 0x000168000c1e9900 */
[----:B------:R-:W5:Y:S04]  /*3b40*/  @P1 LDG.E.CONSTANT R43, desc[UR4][R26.64+0xc] ;  /* 0x00000c041a2b1981 */ /* 0x000f68000c1e9900 */
[----:B------:R-:W5:Y:S04]  /*3b50*/  @P1 LDG.E.CONSTANT R45, desc[UR4][R26.64+0x4] ;  /* 0x000004041a2d1981 */ /* 0x000f68000c1e9900 */
[----:B------:R1:W5:Y:S01]  /*3b60*/  @P1 LDG.E.CONSTANT R42, desc[UR4][R26.64+0x8] ;  /* 0x000008041a2a1981 */ /* 0x000362000c1e9900 */
[----:B------:R-:W1:Y:S01]  /*3b70*/  F2I.FLOOR.NTZ R44, R41 ;  /* 0x00000029002c7305 */ /* 0x000e620000207100 */
[----:B------:R-:W-:-:S02]  /*3b80*/  ISETP.LT.OR P1, PT, R36, -0x1, !P2 ;  /* 0xffffffff2400780c */ /* 0x000fc40005721670 */
[----:B------:R-:W-:-:S04]  /*3b90*/  IADD3 R36, PT, PT, R36, 0x1, RZ ;  /* 0x0000000124247810 */ /* 0x000fc80007ffe0ff */
[----:B------:R-:W-:Y:S02]  /*3ba0*/  ISETP.GE.OR P1, PT, R36, UR7, P1 ;  /* 0x0000000724007c0c */ /* 0x000fe40008f26670 */
[----:B0-----:R-:W-:Y:S02]  /*3bb0*/  I2FP.F32.S32 R28, R35 ;  /* 0x00000023001c7245 */ /* 0x001fe40000201400 */
[----:B-1----:R-:W-:Y:S02]  /*3bc0*/  I2FP.F32.S32 R50, R44 ;  /* 0x0000002c00327245 */ /* 0x002fe40000201400 */
[C---:B------:R-:W-:Y:S02]  /*3bd0*/  ISETP.LT.OR P0, PT, R44.reuse, -0x1, !P0 ;  /* 0xffffffff2c00780c */ /* 0x040fe40004701670 */
[----:B------:R-:W-:Y:S01]  /*3be0*/  IADD3 R29, PT, PT, R44, 0x1, RZ ;  /* 0x000000012c1d7810 */ /* 0x000fe20007ffe0ff */
[----:B------:R-:W-:Y:S01]  /*3bf0*/  FADD R36, R41, -R50 ;  /* 0x8000003229247221 */ /* 0x000fe20000000000 */
[----:B------:R-:W-:-:S03]  /*3c00*/  FADD R37, R37, -R28 ;  /* 0x8000001c25257221 */ /* 0x000fc60000000000 */
[----:B------:R-:W0:Y:S01]  /*3c10*/  @!P1 LDC R27, c[0x0][0x398] ;  /* 0x0000e600ff1b9b82 */ /* 0x000e220000000800 */
[----:B------:R-:W-:Y:S01]  /*3c20*/  ISETP.GE.OR P0, PT, R29, UR7, P0 ;  /* 0x000000071d007c0c */ /* 0x000fe20008706670 */
[----:B------:R-:W-:Y:S01]  /*3c30*/  FADD R26, -R36, 1 ;  /* 0x3f800000241a7421 */ /* 0x000fe20000000100 */
[----:B------:R-:W-:-:S03]  /*3c40*/  FADD R41, -R37, 1 ;  /* 0x3f80000025297421 */ /* 0x000fc60000000100 */
[-C--:B------:R-:W-:Y:S01]  /*3c50*/  FMUL R29, R37, R26.reuse ;  /* 0x0000001a251d7220 */ /* 0x080fe20000400000 */
[----:B------:R-:W-:-:S03]  /*3c60*/  FMUL R26, R41, R26 ;  /* 0x0000001a291a7220 */ /* 0x000fc60000400000 */
[----:B--2---:R-:W-:-:S04]  /*3c70*/  FMUL R51, R29, R40 ;  /* 0x000000281d337220 */ /* 0x004fc80000400000 */
[----:B----4-:R-:W-:Y:S02]  /*3c80*/  FFMA R40, R26, R49, R51 ;  /* 0x000000311a287223 */ /* 0x010fe40000000033 */
[----:B------:R-:W1:Y:S01]  /*3c90*/  @!P0 LDC R49, c[0x0][0x398] ;  /* 0x0000e600ff318b82 */ /* 0x000e620000000800 */
[C---:B---3--:R-:W-:Y:S01]  /*3ca0*/  FMUL R51, R29.reuse, R48 ;  /* 0x000000301d337220 */ /* 0x048fe20000400000 */
[C---:B-----5:R-:W-:Y:S01]  /*3cb0*/  FMUL R46, R29.reuse, R46 ;  /* 0x0000002e1d2e7220 */ /* 0x060fe20000400000 */
[----:B------:R-:W-:-:S05]  /*3cc0*/  FMUL R47, R29, R47 ;  /* 0x0000002f1d2f7220 */ /* 0x000fca0000400000 */
[----:B------:R-:W2:Y:S01]  /*3cd0*/  @!P1 LDC.64 R28, c[0x0][0x380] ;  /* 0x0000e000ff1c9b82 */ /* 0x000ea20000000a00 */
[----:B------:R-:W-:Y:S01]  /*3ce0*/  FFMA R43, R26, R43, R46 ;  /* 0x0000002b1a2b7223 */ /* 0x000fe2000000002e */
[----:B0-----:R-:W-:Y:S02]  /*3cf0*/  @!P1 IMAD R46, R44, R27, R27 ;  /* 0x0000001b2c2e9224 */ /* 0x001fe400078e021b */
[C---:B------:R-:W-:Y:S01]  /*3d00*/  FFMA R45, R26.reuse, R45, R51 ;  /* 0x0000002d1a2d7223 */ /* 0x040fe20000000033 */
[----:B------:R-:W-:-:S03]  /*3d10*/  FFMA R42, R26, R42, R47 ;  /* 0x0000002a1a2a7223 */ /* 0x000fc6000000002f */
[----:B------:R-:W0:Y:S01]  /*3d20*/  @!P0 LDC.64 R26, c[0x0][0x380] ;  /* 0x0000e000ff1a8b82 */ /* 0x000e220000000a00 */
[----:B------:R-:W-:Y:S01]  /*3d30*/  @!P1 IADD3 R46, PT, PT, R35, R46, RZ ;  /* 0x0000002e232e9210 */ /* 0x000fe20007ffe0ff */
[----:B-1----:R-:W-:-:S04]  /*3d40*/  @!P0 IMAD R44, R44, R49, R49 ;  /* 0x000000312c2c8224 */ /* 0x002fc800078e0231 */
[----:B------:R-:W-:Y:S01]  /*3d50*/  @!P1 IMAD.SHL.U32 R47, R46, 0x4, RZ ;  /* 0x000000042e2f9824 */ /* 0x000fe200078e00ff */
[----:B------:R-:W-:Y:S01]  /*3d60*/  @!P0 IADD3 R49, PT, PT, R35, R44, RZ ;  /* 0x0000002c23318210 */ /* 0x000fe20007ffe0ff */
[----:B------:R-:W-:Y:S01]  /*3d70*/  HFMA2 R44, -RZ, RZ, 0, 0 ;  /* 0x00000000ff2c7431 */ /* 0x000fe200000001ff */
[----:B------:R-:W-:Y:S01]  /*3d80*/  MOV R35, RZ ;  /* 0x000000ff00237202 */ /* 0x000fe20000000f00 */
[----:B--2---:R-:W-:Y:S01]  /*3d90*/  @!P1 IMAD.WIDE R28, R47, 0x4, R28 ;  /* 0x000000042f1c9825 */ /* 0x004fe200078e021c */
[----:B------:R-:W-:Y:S02]  /*3da0*/  @!P0 LEA R49, R49, 0x4, 0x2 ;  /* 0x0000000431318811 */ /* 0x000fe400078e10ff */
[----:B------:R-:W-:Y:S02]  /*3db0*/  CS2R R46, SRZ ;  /* 0x00000000002e7805 */ /* 0x000fe4000001ff00 */
[----:B------:R-:W-:Y:S01]  /*3dc0*/  CS2R R50, SRZ ;  /* 0x0000000000327805 */ /* 0x000fe2000001ff00 */
[----:B------:R-:W2:Y:S04]  /*3dd0*/  @!P1 LDG.E.CONSTANT R35, desc[UR4][R28.64] ;  /* 0x000000041c239981 */ /* 0x000ea8000c1e9900 */
[----:B------:R-:W3:Y:S01]  /*3de0*/  @!P1 LDG.E.CONSTANT R44, desc[UR4][R28.64+0x4] ;  /* 0x000004041c2c9981 */ /* 0x000ee2000c1e9900 */
[----:B0-----:R-:W-:Y:S01]  /*3df0*/  @!P0 IMAD.WIDE R26, R49, 0x4, R26 ;  /* 0x00000004311a8825 */ /* 0x001fe200078e021a */
[----:B------:R-:W-:-:S02]  /*3e00*/  CS2R R48, SRZ ;  /* 0x0000000000307805 */ /* 0x000fc4000001ff00 */
[----:B------:R-:W4:Y:S04]  /*3e10*/  @!P1 LDG.E.CONSTANT R47, desc[UR4][R28.64+0x8] ;  /* 0x000008041c2f9981 */ /* 0x000f28000c1e9900 */
[----:B------:R-:W5:Y:S04]  /*3e20*/  @!P1 LDG.E.CONSTANT R46, desc[UR4][R28.64+0xc] ;  /* 0x00000c041c2e9981 */ /* 0x000f68000c1e9900 */
[----:B------:R-:W5:Y:S04]  /*3e30*/  @!P0 LDG.E.CONSTANT R51, desc[UR4][R26.64] ;  /* 0x000000041a338981 */ /* 0x000f68000c1e9900 */
[----:B------:R-:W5:Y:S04]  /*3e40*/  @!P0 LDG.E.CONSTANT R50, desc[UR4][R26.64+0x4] ;  /* 0x000004041a328981 */ /* 0x000f68000c1e9900 */
[----:B------:R-:W5:Y:S04]  /*3e50*/  @!P0 LDG.E.CONSTANT R49, desc[UR4][R26.64+0x8] ;  /* 0x000008041a318981 */ /* 0x000f68000c1e9900 */
[----:B------:R-:W5:Y:S01]  /*3e60*/  @!P0 LDG.E.CONSTANT R48, desc[UR4][R26.64+0xc] ;  /* 0x00000c041a308981 */ /* 0x000f62000c1e9900 */
[----:B------:R-:W-:Y:S01]  /*3e70*/  FMUL R41, R36, R41 ;  /* 0x0000002924297220 */ /* 0x000fe20000400000 */
[----:B------:R-:W-:-:S03]  /*3e80*/  FMUL R36, R37, R36 ;  /* 0x0000002425247220 */ /* 0x000fc60000400000 */
[C---:B--2---:R-:W-:Y:S01]  /*3e90*/  FFMA R35, R41.reuse, R35, R40 ;  /* 0x0000002329237223 */ /* 0x044fe20000000028 */
[C---:B---3--:R-:W-:Y:S01]  /*3ea0*/  FFMA R45, R41.reuse, R44, R45 ;  /* 0x0000002c292d7223 */ /* 0x048fe2000000002d */
[C---:B----4-:R-:W-:Y:S01]  /*3eb0*/  FFMA R42, R41.reuse, R47, R42 ;  /* 0x0000002f292a7223 */ /* 0x050fe2000000002a */
[----:B-----5:R-:W-:Y:S01]  /*3ec0*/  FFMA R43, R41, R46, R43 ;  /* 0x0000002e292b7223 */ /* 0x020fe2000000002b */
[C---:B------:R-:W-:Y:S01]  /*3ed0*/  FFMA R51, R36.reuse, R51, R35 ;  /* 0x0000003324337223 */ /* 0x040fe20000000023 */
[C---:B------:R-:W-:Y:S01]  /*3ee0*/  FFMA R50, R36.reuse, R50, R45 ;  /* 0x0000003224327223 */ /* 0x040fe2000000002d */
[C---:B------:R-:W-:Y:S01]  /*3ef0*/  FFMA R49, R36.reuse, R49, R42 ;  /* 0x0000003124317223 */ /* 0x040fe2000000002a */
[----:B------:R-:W-:-:S07]  /*3f00*/  FFMA R48, R36, R48, R43 ;  /* 0x0000003024307223 */ /* 0x000fce000000002b */
.L_x_338:
[----:B------:R-:W-:Y:S05]  /*3f10*/  BSYNC.RECONVERGENT B0 ;  /* 0x0000000000007941 */ /* 0x000fea0003800200 */
.L_x_337:
[----:B------:R-:W0:Y:S01]  /*3f20*/  S2R R26, SR_TID.Y ;  /* 0x00000000001a7919 */ /* 0x000e220000002200 */
[----:B------:R-:W0:Y:S01]  /*3f30*/  LDC R29, c[0x0][0x364] ;  /* 0x0000d900ff1d7b82 */ /* 0x000e220000000800 */
[----:B------:R-:W1:Y:S01]  /*3f40*/  LDCU UR6, c[0x0][0x3a4] ;  /* 0x00007480ff0677ac */ /* 0x000e620008000800 */
[----:B------:R-:W-:Y:S01]  /*3f50*/  FADD R10, R10, R3 ;  /* 0x000000030a0a7221 */ /* 0x000fe20000000000 */
[----:B------:R-:W2:Y:S01]  /*3f60*/  S2R R27, SR_TID.X ;  /* 0x00000000001b7919 */ /* 0x000ea20000002100 */
[----:B------:R-:W-:Y:S01]  /*3f70*/  FADD R9, R9, R2 ;  /* 0x0000000209097221 */ /* 0x000fe20000000000 */
[----:B------:R-:W-:Y:S01]  /*3f80*/  FADD R12, R12, R7 ;  /* 0x000000070c0c7221 */ /* 0x000fe20000000000 */
[----:B------:R-:W-:Y:S01]  /*3f90*/  FADD R15, R15, R6 ;  /* 0x000000060f0f7221 */ /* 0x000fe20000000000 */
[----:B------:R-:W-:Y:S01]  /*3fa0*/  FADD R14, R14, R5 ;  /* 0x000000050e0e7221 */ /* 0x000fe20000000000 */
[----:B------:R-:W2:Y:S01]  /*3fb0*/  LDC R28, c[0x0][0x360] ;  /* 0x0000d800ff1c7b82 */ /* 0x000ea20000000800 */
[----:B------:R-:W-:Y:S01]  /*3fc0*/  FADD R17, R17, R8 ;  /* 0x0000000811117221 */ /* 0x000fe20000000000 */
[----:B------:R-:W-:Y:S01]  /*3fd0*/  FADD R0, R11, R0 ;  /* 0x000000000b007221 */ /* 0x000fe20000000000 */
[----:B------:R-:W-:Y:S01]  /*3fe0*/  FADD R13, R13, R4 ;  /* 0x000000040d0d7221 */ /* 0x000fe20000000000 */
[----:B------:R-:W-:Y:S01]  /*3ff0*/  FADD R21, R12, R21 ;  /* 0x000000150c157221 */ /* 0x000fe20000000000 */
[----:B------:R-:W-:Y:S01]  /*4000*/  FADD R22, R15, R22 ;  /* 0x000000160f167221 */ /* 0x000fe20000000000 */
[----:B------:R-:W-:Y:S01]  /*4010*/  FADD R23, R14, R23 ;  /* 0x000000170e177221 */ /* 0x000fe20000000000 */
[----:B------:R-:W-:Y:S01]  /*4020*/  FADD R24, R17, R24 ;  /* 0x0000001811187221 */ /* 0x000fe20000000000 */
[----:B------:R-:W0:Y:S01]  /*4030*/  S2UR UR7, SR_CTAID.Y ;  /* 0x00000000000779c3 */ /* 0x000e220000002600 */
[----:B------:R-:W-:Y:S01]  /*4040*/  FADD R10, R10, R25 ;  /* 0x000000190a0a7221 */ /* 0x000fe20000000000 */
[----:B------:R-:W-:Y:S01]  /*4050*/  FADD R9, R9, R32 ;  /* 0x0000002009097221 */ /* 0x000fe20000000000 */
[----:B------:R-:W-:Y:S01]  /*4060*/  FADD R0, R0, R33 ;  /* 0x0000002100007221 */ /* 0x000fe20000000000 */
[----:B------:R-:W-:Y:S01]  /*4070*/  FADD R13, R13, R34 ;  /* 0x000000220d0d7221 */ /* 0x000fe20000000000 */
[----:B------:R-:W-:Y:S01]  /*4080*/  FADD R21, R21, R30 ;  /* 0x0000001e15157221 */ /* 0x000fe20000000000 */
[----:B------:R-:W-:Y:S01]  /*4090*/  FADD R31, R22, R31 ;  /* 0x0000001f161f7221 */ /* 0x000fe20000000000 */
[----:B------:R-:W-:Y:S01]  /*40a0*/  FADD R38, R23, R38 ;  /* 0x0000002617267221 */ /* 0x000fe20000000000 */
[----:B------:R-:W2:Y:S01]  /*40b0*/  S2UR UR8, SR_CTAID.X ;  /* 0x00000000000879c3 */ /* 0x000ea20000002500 */
[----:B------:R-:W-:Y:S01]  /*40c0*/  FADD R39, R24, R39 ;  /* 0x0000002718277221 */ /* 0x000fe20000000000 */
[----:B------:R-:W-:Y:S01]  /*40d0*/  FADD R51, R10, R51 ;  /* 0x000000330a337221 */ /* 0x000fe20000000000 */
[----:B------:R-:W-:Y:S01]  /*40e0*/  FADD R9, R9, R50 ;  /* 0x0000003209097221 */ /* 0x000fe20000000000 */
[----:B------:R-:W-:Y:S01]  /*40f0*/  FADD R0, R0, R49 ;  /* 0x0000003100007221 */ /* 0x000fe20000000000 */
[----:B------:R-:W-:Y:S01]  /*4100*/  FADD R13, R13, R48 ;  /* 0x000000300d0d7221 */ /* 0x000fe20000000000 */
[----:B------:R-:W-:Y:S01]  /*4110*/  FFMA R16, R21, 0.125, R16 ;  /* 0x3e00000015107823 */ /* 0x000fe20000000010 */
[----:B------:R-:W-:Y:S01]  /*4120*/  FFMA R18, R31, 0.125, R18 ;  /* 0x3e0000001f127823 */ /* 0x000fe20000000012 */
[----:B------:R-:W3:Y:S01]  /*4130*/  LDC.64 R2, c[0x0][0x388] ;  /* 0x0000e200ff027b82 */ /* 0x000ee20000000a00 */
[----:B------:R-:W-:Y:S01]  /*4140*/  FFMA R19, R38, 0.125, R19 ;  /* 0x3e00000026137823 */ /* 0x000fe20000000013 */
[----:B------:R-:W-:Y:S01]  /*4150*/  FFMA R20, R39, 0.125, R20 ;  /* 0x3e00000027147823 */ /* 0x000fe20000000014 */
[----:B------:R-:W-:Y:S01]  /*4160*/  FFMA R51, R51, 0.0625, R16 ;  /* 0x3d80000033337823 */ /* 0x000fe20000000010 */
[----:B------:R-:W-:Y:S01]  /*4170*/  FFMA R9, R9, 0.0625, R18 ;  /* 0x3d80000009097823 */ /* 0x000fe20000000012 */
[----:B------:R-:W-:Y:S01]  /*4180*/  FFMA R19, R0, 0.0625, R19 ;  /* 0x3d80000000137823 */ /* 0x000fe20000000013 */
[----:B------:R-:W-:Y:S01]  /*4190*/  FFMA R13, R13, 0.0625, R20 ;  /* 0x3d8000000d0d7823 */ /* 0x000fe20000000014 */
[----:B0-----:R-:W-:-:S02]  /*41a0*/  IMAD R26, R29, UR7, R26 ;  /* 0x000000071d1a7c24 */ /* 0x001fc4000f8e021a */
[----:B--2---:R-:W-:-:S04]  /*41b0*/  IMAD R27, R28, UR8, R27 ;  /* 0x000000081c1b7c24 */ /* 0x004fc8000f8e021b */
[----:B-1----:R-:W-:-:S05]  /*41c0*/  IMAD R26, R26, UR6, R27 ;  /* 0x000000061a1a7c24 */ /* 0x002fca000f8e021b */
[----:B------:R-:W-:-:S05]  /*41d0*/  SHF.L.U32 R5, R26, 0x2, RZ ;  /* 0x000000021a057819 */ /* 0x000fca00000006ff */
[----:B---3--:R-:W-:-:S05]  /*41e0*/  IMAD.WIDE R2, R5, 0x4, R2 ;  /* 0x0000000405027825 */ /* 0x008fca00078e0202 */
[----:B------:R-:W-:Y:S04]  /*41f0*/  STG.E desc[UR4][R2.64], R51 ;  /* 0x0000003302007986 */ /* 0x000fe8000c101904 */
[----:B------:R-:W-:Y:S04]  /*4200*/  STG.E desc[UR4][R2.64+0x4], R9 ;  /* 0x0000040902007986 */ /* 0x000fe8000c101904 */
[----:B------:R-:W-:Y:S04]  /*4210*/  STG.E desc[UR4][R2.64+0x8], R19 ;  /* 0x0000081302007986 */ /* 0x000fe8000c101904 */
[----:B------:R-:W-:Y:S01]  /*4220*/  STG.E desc[UR4][R2.64+0xc], R13 ;  /* 0x00000c0d02007986 */ /* 0x000fe2000c101904 */
[----:B------:R-:W-:Y:S05]  /*4230*/  EXIT ;  /* 0x000000000000794d */ /* 0x000fea0003800000 */
        .weak           $__internal_13_$__cuda_sm20_rcp_rn_f32_slowpath
        .type           $__internal_13_$__cuda_sm20_rcp_rn_f32_slowpath,@function
        .size           $__internal_13_$__cuda_sm20_rcp_rn_f32_slowpath,($__internal_14_$__cuda_sm3x_div_rn_noftz_f32_slowpath - $__internal_13_$__cuda_sm20_rcp_rn_f32_slowpath)
$__internal_13_$__cuda_sm20_rcp_rn_f32_slowpath:
[----:B------:R-:W-:-:S05]  /*4240*/  IMAD.SHL.U32 R2, R0, 0x2, RZ ;  /* 0x0000000200027824 */ /* 0x000fca00078e00ff */
[----:B------:R-:W-:-:S04]  /*4250*/  SHF.R.U32.HI R9, RZ, 0x18, R2 ;  /* 0x00000018ff097819 */ /* 0x000fc80000011602 */
[----:B------:R-:W-:-:S13]  /*4260*/  ISETP.NE.U32.AND P0, PT, R9, RZ, PT ;  /* 0x000000ff0900720c */ /* 0x000fda0003f05070 */
[----:B------:R-:W-:Y:S05]  /*4270*/  @P0 BRA `(.L_x_339) ;  /* 0x00000000002c0947 */ /* 0x000fea0003800000 */
[----:B------:R-:W-:-:S04]  /*4280*/  SHF.L.U32 R2, R0, 0x1, RZ ;  /* 0x0000000100027819 */ /* 0x000fc800000006ff */
[----:B------:R-:W-:-:S13]  /*4290*/  ISETP.NE.AND P0, PT, R2, RZ, PT ;  /* 0x000000ff0200720c */ /* 0x000fda0003f05270 */
[----:B------:R2:W3:Y:S01]  /*42a0*/  @!P0 MUFU.RCP R2, R0 ;  /* 0x0000000000028308 */ /* 0x0004e20000001000 */
[----:B------:R-:W-:Y:S05]  /*42b0*/  @!P0 BRA `(.L_x_340) ;  /* 0x0000000000a48947 */ /* 0x000fea0003800000 */
[----:B------:R-:W-:-:S04]  /*42c0*/  FFMA R3, R0, 1.84467440737095516160e+19, RZ ;  /* 0x5f80000000037823 */ /* 0x000fc800000000ff */
[----:B--2---:R-:W3:Y:S02]  /*42d0*/  MUFU.RCP R0, R3 ;  /* 0x0000000300007308 */ /* 0x004ee40000001000 */
[----:B---3--:R-:W-:-:S04]  /*42e0*/  FFMA R2, R3, R0, -1 ;  /* 0xbf80000003027423 */ /* 0x008fc80000000000 */
[----:B------:R-:W-:-:S04]  /*42f0*/  FADD.FTZ R5, -R2, -RZ ;  /* 0x800000ff02057221 */ /* 0x000fc80000010100 */
[----:B------:R-:W-:-:S04]  /*4300*/  FFMA R0, R0, R5, R0 ;  /* 0x0000000500007223 */ /* 0x000fc80000000000 */
[----:B------:R-:W-:Y:S01]  /*4310*/  FFMA R2, R0, 1.84467440737095516160e+19, RZ ;  /* 0x5f80000000027823 */ /* 0x000fe200000000ff */
[----:B------:R-:W-:Y:S06]  /*4320*/  BRA `(.L_x_340) ;  /* 0x0000000000887947 */ /* 0x000fec0003800000 */
.L_x_339:
        /* <DEDUP_REMOVED lines=24> */
[----:B------:R-:W-:-:S05]  /*44b0*/  SEL R2, RZ, 0x1, !P0 ;  /* 0x00000001ff027807 */ /* 0x000fca0004000000 */
[----:B------:R-:W-:-:S05]  /*44c0*/  IMAD.MOV R2, RZ, RZ, -R2 ;  /* 0x000000ffff027224 */ /* 0x000fca00078e0a02 */
[----:B------:R-:W-:Y:S02]  /*44d0*/  ISETP.GE.AND P0, PT, R2, RZ, PT ;  /* 0x000000ff0200720c */ /* 0x000fe40003f06270 */
[----:B------:R-:W-:-:S04]  /*44e0*/  IADD3 R2, PT, PT, R9, -0xfc, RZ ;  /* 0xffffff0409027810 */ /* 0x000fc80007ffe0ff */
[----:B------:R-:W-:-:S07]  /*44f0*/  SHF.R.U32.HI R3, RZ, R2, R3 ;  /* 0x00000002ff037219 */ /* 0x000fce0000011603 */
[----:B------:R-:W-:-:S04]  /*4500*/  @!P0 IADD3 R3, PT, PT, R3, 0x1, RZ ;  /* 0x0000000103038810 */ /* 0x000fc80007ffe0ff */
[----:B------:R-:W-:-:S04]  /*4510*/  @!P1 SHF.L.U32 R3, R3, 0x1, RZ ;  /* 0x0000000103039819 */ /* 0x000fc800000006ff */
[----:B------:R-:W-:Y:S01]  /*4520*/  LOP3.LUT R2, R3, 0x80000000, R0, 0xf8, !PT ;  /* 0x8000000003027812 */ /* 0x000fe200078ef800 */
[----:B------:R-:W-:Y:S06]  /*4530*/  BRA `(.L_x_340) ;  /* 0x0000000000047947 */ /* 0x000fec0003800000 */
.L_x_341:
[----:B------:R0:W1:Y:S02]  /*4540*/  MUFU.RCP R2, R0 ;  /* 0x0000000000027308 */ /* 0x0000640000001000 */
.L_x_340:
[----:B------:R-:W-:Y:S01]  /*4550*/  HFMA2 R3, -RZ, RZ, 0, 0 ;  /* 0x00000000ff037431 */ /* 0x000fe200000001ff */
[----:B-1-3--:R-:W-:Y:S01]  /*4560*/  MOV R19, R2 ;  /* 0x0000000200137202 */ /* 0x00afe20000000f00 */
[----:B------:R-:W-:-:S04]  /*4570*/  IMAD.MOV.U32 R2, RZ, RZ, R7 ;  /* 0x000000ffff027224 */ /* 0x000fc800078e0007 */
[----:B0-2---:R-:W-:Y:S05]  /*4580*/  RET.REL.NODEC R2 `(Gaussian2DDownsampleKernel) ;  /* 0xffffffb8029c7950 */ /* 0x005fea0003c3ffff */
        .weak           $__internal_14_$__cuda_sm3x_div_rn_noftz_f32_slowpath
        .type           $__internal_14_$__cuda_sm3x_div_rn_noftz_f32_slowpath,@function
        .size           $__internal_14_$__cuda_sm3x_div_rn_noftz_f32_slowpath,(.L_x_476 - $__internal_14_$__cuda_sm3x_div_rn_noftz_f32_slowpath)
$__internal_14_$__cuda_sm3x_div_rn_noftz_f32_slowpath:
        /* <DEDUP_REMOVED lines=29> */
[----:B------:R-:W-:Y:S01]  /*4760*/  @P0 IMAD.MOV.U32 R4, RZ, RZ, RZ ;  /* 0x000000ffff040224 */ /* 0x000fe200078e00ff */
[----:B------:R-:W-:Y:S01]  /*4770*/  @!P0 MOV R4, 0xffffffc0 ;  /* 0xffffffc000048802 */ /* 0x000fe20000000f00 */
[----:B------:R-:W-:Y:S01]  /*4780*/  @!P0 FFMA R0, R0, 1.84467440737095516160e+19, RZ ;  /* 0x5f80000000008823 */ /* 0x000fe200000000ff */
[----:B------:R-:W-:Y:S02]  /*4790*/  @!P1 FFMA R3, R3, 1.84467440737095516160e+19, RZ ;  /* 0x5f80000003039823 */ /* 0x000fe400000000ff */
[----:B------:R-:W-:-:S07]  /*47a0*/  @!P1 IADD3 R4, PT, PT, R4, 0x40, RZ ;  /* 0x0000004004049810 */ /* 0x000fce0007ffe0ff */
.L_x_343:
[----:B------:R-:W-:Y:S01]  /*47b0*/  LEA R6, R10, 0xc0800000, 0x17 ;  /* 0xc08000000a067811 */ /* 0x000fe200078eb8ff */
[----:B------:R-:W-:Y:S03]  /*47c0*/  BSSY.RECONVERGENT B2, `(.L_x_348) ;  /* 0x0000036000027945 */ /* 0x000fe60003800200 */
[----:B------:R-:W-:Y:S02]  /*47d0*/  IADD3 R6, PT, PT, -R6, R3, RZ ;  /* 0x0000000306067210 */ /* 0x000fe40007ffe1ff */
[----:B------:R-:W-:Y:S02]  /*47e0*/  IADD3 R3, PT, PT, R8, -0x7f, RZ ;  /* 0xffffff8108037810 */ /* 0x000fe40007ffe0ff */
[----:B------:R-:W0:Y:S01]  /*47f0*/  MUFU.RCP R5, R6 ;  /* 0x0000000600057308 */ /* 0x000e220000001000 */
[----:B------:R-:W-:Y:S02]  /*4800*/  FADD.FTZ R7, -R6, -RZ ;  /* 0x800000ff06077221 */ /* 0x000fe40000010100 */
[C---:B------:R-:W-:Y:S01]  /*4810*/  IMAD R0, R3.reuse, -0x800000, R0 ;  /* 0xff80000003007824 */ /* 0x040fe200078e0200 */
[----:B------:R-:W-:-:S05]  /*4820*/  IADD3 R3, PT, PT, R3, 0x7f, -R10 ;  /* 0x0000007f03037810 */ /* 0x000fca0007ffe80a */
[----:B------:R-:W-:Y:S02]  /*4830*/  IMAD.IADD R3, R3, 0x1, R4 ;  /* 0x0000000103037824 */ /* 0x000fe400078e0204 */
        /* <DEDUP_REMOVED lines=38> */
[----:B------:R-:W-:-:S05]  /*4aa0*/  LOP3.LUT R0, R0, R3, RZ, 0xc0, !PT ;  /* 0x0000000300007212 */ /* 0x000fca00078ec0ff */
[----:B------:R-:W-:-:S05]  /*4ab0*/  IMAD.IADD R0, R7, 0x1, R0 ;  /* 0x0000000107007824 */ /* 0x000fca00078e0200 */
[----:B------:R-:W-:Y:S01]  /*4ac0*/  LOP3.LUT R5, R0, R5, RZ, 0xfc, !PT ;  /* 0x0000000500057212 */ /* 0x000fe200078efcff */
[----:B------:R-:W-:Y:S06]  /*4ad0*/  BRA `(.L_x_351) ;  /* 0x0000000000107947 */ /* 0x000fec0003800000 */
.L_x_350:
[----:B------:R-:W-:-:S04]  /*4ae0*/  LOP3.LUT R5, R5, 0x80000000, RZ, 0xc0, !PT ;  /* 0x8000000005057812 */ /* 0x000fc800078ec0ff */
[----:B------:R-:W-:Y:S01]  /*4af0*/  LOP3.LUT R5, R5, 0x7f800000, RZ, 0xfc, !PT ;  /* 0x7f80000005057812 */ /* 0x000fe200078efcff */
[----:B------:R-:W-:Y:S06]  /*4b00*/  BRA `(.L_x_351) ;  /* 0x0000000000047947 */ /* 0x000fec0003800000 */
.L_x_349:
[----:B------:R-:W-:-:S07]  /*4b10*/  LEA R5, R3, R5, 0x17 ;  /* 0x0000000503057211 */ /* 0x000fce00078eb8ff */
.L_x_351:
[----:B------:R-:W-:Y:S05]  /*4b20*/  BSYNC.RECONVERGENT B2 ;  /* 0x0000000000027941 */ /* 0x000fea0003800200 */
.L_x_348:
[----:B------:R-:W-:Y:S05]  /*4b30*/  BRA `(.L_x_352) ;  /* 0x0000000000207947 */ /* 0x000fea0003800000 */
.L_x_347:
[----:B------:R-:W-:-:S04]  /*4b40*/  LOP3.LUT R0, R3, 0x80000000, R0, 0x48, !PT ;  /* 0x8000000003007812 */ /* 0x000fc800078e4800 */
[----:B------:R-:W-:Y:S01]  /*4b50*/  LOP3.LUT R5, R0, 0x7f800000, RZ, 0xfc, !PT ;  /* 0x7f80000000057812 */ /* 0x000fe200078efcff */
[----:B------:R-:W-:Y:S06]  /*4b60*/  BRA `(.L_x_352) ;  /* 0x0000000000147947 */ /* 0x000fec0003800000 */
.L_x_346:
[----:B------:R-:W-:Y:S01]  /*4b70*/  LOP3.LUT R5, R3, 0x80000000, R0, 0x48, !PT ;  /* 0x8000000003057812 */ /* 0x000fe200078e4800 */
[----:B------:R-:W-:Y:S06]  /*4b80*/  BRA `(.L_x_352) ;  /* 0x00000000000c7947 */ /* 0x000fec0003800000 */
.L_x_345:
[----:B------:R-:W0:Y:S01]  /*4b90*/  MUFU.RSQ R5, -QNAN ;  /* 0xffc0000000057908 */ /* 0x000e220000001400 */
[----:B------:R-:W-:Y:S05]  /*4ba0*/  BRA `(.L_x_352) ;  /* 0x0000000000047947 */ /* 0x000fea0003800000 */
.L_x_344:
[----:B------:R-:W-:-:S07]  /*4bb0*/  FADD.FTZ R5, R0, R3 ;  /* 0x0000000300057221 */ /* 0x000fce0000010000 */
.L_x_352:
[----:B------:R-:W-:Y:S05]  /*4bc0*/  BSYNC.RECONVERGENT B1 ;  /* 0x0000000000017941 */ /* 0x000fea0003800200 */
.L_x_342:
[----:B0-----:R-:W-:Y:S01]  /*4bd0*/  MOV R26, R5 ;  /* 0x00000005001a7202 */ /* 0x001fe20000000f00 */
[----:B------:R-:W-:Y:S01]  /*4be0*/  HFMA2 R5, -RZ, RZ, 0, 0 ;  /* 0x00000000ff057431 */ /* 0x000fe200000001ff */
[----:B------:R-:W-:-:S04]  /*4bf0*/  MOV R4, R9 ;  /* 0x0000000900047202 */ /* 0x000fc80000000f00 */
[----:B------:R-:W-:Y:S05]  /*4c00*/  RET.REL.NODEC R4 `(Gaussian2DDownsampleKernel) ;  /* 0xffffffb004fc7950 */ /* 0x000fea0003c3ffff */
.L_x_353:
        /* <DEDUP_REMOVED lines=15> */
.L_x_476:


//--------------------- .text.PrefilterKernel     --------------------------
	.section	.text.PrefilterKernel,"ax",@progbits
	.align	128
        .global         PrefilterKernel
        .type           PrefilterKernel,@function
        .size           PrefilterKernel,(.L_x_478 - PrefilterKernel)
        .other          PrefilterKernel,@"STO_CUDA_ENTRY STV_DEFAULT"
PrefilterKernel:
.text.PrefilterKernel:
        /* <DEDUP_REMOVED lines=14> */
[----:B------:R-:W0:Y:S01]  /*00e0*/  LDCU.64 UR6, c[0x0][0x3a8] ;  /* 0x00007500ff0677ac */ /* 0x000e220008000a00 */
[----:B------:R-:W-:Y:S01]  /*00f0*/  I2FP.F32.S32 R2, R3 ;  /* 0x0000000300027245 */ /* 0x000fe20000201400 */
[----:B------:R-:W-:Y:S01]  /*0100*/  BSSY.RECONVERGENT B2, `(.L_x_354) ;  /* 0x000001b000027945 */ /* 0x000fe20003800200 */
[----:B0-----:R-:W-:Y:S02]  /*0110*/  UIADD3 UR4, UPT, UPT, UR4, -UR6, URZ ;  /* 0x8000000604047290 */ /* 0x001fe4000fffe0ff */
[----:B------:R-:W-:Y:S01]  /*0120*/  I2FP.F32.S32 R54, UR6 ;  /* 0x0000000600367c45 */ /* 0x000fe20008201400 */
[----:B------:R-:W-:Y:S02]  /*0130*/  UIADD3 UR5, UPT, UPT, UR5, -UR7, URZ ;  /* 0x8000000705057290 */ /* 0x000fe4000fffe0ff */
[----:B------:R-:W-:Y:S01]  /*0140*/  ULEA.HI UR4, UR4, UR4, URZ, 0x1 ;  /* 0x0000000404047291 */ /* 0x000fe2000f8f08ff */
[----:B------:R-:W0:Y:S01]  /*0150*/  MUFU.RCP R7, R54 ;  /* 0x0000003600077308 */ /* 0x000e220000001000 */
[----:B------:R-:W-:-:S02]  /*0160*/  ULEA.HI UR5, UR5, UR5, URZ, 0x1 ;  /* 0x0000000505057291 */ /* 0x000fc4000f8f08ff */
[----:B------:R-:W-:Y:S02]  /*0170*/  USHF.R.S32.HI UR4, URZ, 0x1, UR4 ;  /* 0x00000001ff047899 */ /* 0x000fe40008011404 */
[----:B------:R-:W-:-:S04]  /*0180*/  USHF.R.S32.HI UR5, URZ, 0x1, UR5 ;  /* 0x00000001ff057899 */ /* 0x000fc80008011405 */
[----:B------:R-:W-:-:S05]  /*0190*/  I2FP.F32.S32 R5, UR4 ;  /* 0x0000000400057c45 */ /* 0x000fca0008201400 */
[----:B------:R-:W-:Y:S01]  /*01a0*/  FADD R5, R2, -R5 ;  /* 0x8000000502057221 */ /* 0x000fe20000000000 */
[----:B0-----:R-:W-:-:S03]  /*01b0*/  FFMA R2, -R54, R7, 1 ;  /* 0x3f80000036027423 */ /* 0x001fc60000000107 */
[----:B------:R-:W-:Y:S01]  /*01c0*/  FADD R5, R5, 0.5 ;  /* 0x3f00000005057421 */ /* 0x000fe20000000000 */
[----:B------:R-:W-:-:S03]  /*01d0*/  FFMA R4, R7, R2, R7 ;  /* 0x0000000207047223 */ /* 0x000fc60000000007 */
[----:B------:R-:W0:Y:S01]  /*01e0*/  FCHK P0, R5, R54 ;  /* 0x0000003605007302 */ /* 0x000e220000000000 */
[----:B------:R-:W-:Y:S01]  /*01f0*/  I2FP.F32.U32 R2, R0 ;  /* 0x0000000000027245 */ /* 0x000fe20000201000 */
[----:B------:R-:W-:Y:S01]  /*0200*/  FFMA R53, R5, R4, RZ ;  /* 0x0000000405357223 */ /* 0x000fe200000000ff */
[----:B------:R-:W-:-:S03]  /*0210*/  I2FP.F32.S32 R7, UR5 ;  /* 0x0000000500077c45 */ /* 0x000fc60008201400 */
[----:B------:R-:W-:Y:S02]  /*0220*/  FFMA R6, -R54, R53, R5 ;  /* 0x0000003536067223 */ /* 0x000fe40000000105 */
[----:B------:R-:W-:Y:S02]  /*0230*/  FADD R2, R2, -R7 ;  /* 0x8000000702027221 */ /* 0x000fe40000000000 */
[----:B------:R-:W-:Y:S01]  /*0240*/  FFMA R53, R4, R6, R53 ;  /* 0x0000000604357223 */ /* 0x000fe20000000035 */
[----:B0-----:R-:W-:Y:S06]  /*0250*/  @!P0 BRA `(.L_x_355) ;  /* 0x0000000000148947 */ /* 0x001fec0003800000 */
[----:B------:R-:W-:Y:S02]  /*0260*/  MOV R6, R5 ;  /* 0x0000000500067202 */ /* 0x000fe40000000f00 */
[----:B------:R-:W-:Y:S02]  /*0270*/  MOV R52, R54 ;  /* 0x0000003600347202 */ /* 0x000fe40000000f00 */
[----:B------:R-:W-:-:S07]  /*0280*/  MOV R16, 0x2a0 ;  /* 0x000002a000107802 */ /* 0x000fce0000000f00 */
[----:B------:R-:W-:Y:S05]  /*0290*/  CALL.REL.NOINC `($__internal_16_$__cuda_sm3x_div_rn_noftz_f32_slowpath) ;  /* 0x0000009800987944 */ /* 0x000fea0003c00000 */
[----:B------:R-:W-:-:S07]  /*02a0*/  MOV R53, R6 ;  /* 0x0000000600357202 */ /* 0x000fce0000000f00 */
.L_x_355:
[----:B------:R-:W-:Y:S05]  /*02b0*/  BSYNC.RECONVERGENT B2 ;  /* 0x0000000000027941 */ /* 0x000fea0003800200 */
.L_x_354:
[----:B------:R-:W0:Y:S01]  /*02c0*/  LDCU UR4, c[0x0][0x3ac] ;  /* 0x00007580ff0477ac */ /* 0x000e220008000800 */
[----:B------:R-:W-:Y:S01]  /*02d0*/  FADD R5, R2, 0.5 ;  /* 0x3f00000002057421 */ /* 0x000fe20000000000 */
[----:B------:R-:W-:Y:S01]  /*02e0*/  BSSY.RECONVERGENT B2, `(.L_x_356) ;  /* 0x000000e000027945 */ /* 0x000fe20003800200 */
        /* <DEDUP_REMOVED lines=11> */
[----:B------:R-:W-:Y:S05]  /*03a0*/  CALL.REL.NOINC `($__internal_16_$__cuda_sm3x_div_rn_noftz_f32_slowpath) ;  /* 0x0000009800547944 */ /* 0x000fea0003c00000 */
[----:B------:R-:W-:-:S07]  /*03b0*/  MOV R51, R6 ;  /* 0x0000000600337202 */ /* 0x000fce0000000f00 */
.L_x_357:
[----:B------:R-:W-:Y:S05]  /*03c0*/  BSYNC.RECONVERGENT B2 ;  /* 0x0000000000027941 */ /* 0x000fea0003800200 */
.L_x_356:
[----:B------:R-:W-:-:S04]  /*03d0*/  IADD3 R2, PT, PT, R54, 0x1800000, RZ ;  /* 0x0180000036027810 */ /* 0x000fc80007ffe0ff */
[----:B------:R-:W-:-:S04]  /*03e0*/  LOP3.LUT R2, R2, 0x7f800000, RZ, 0xc0, !PT ;  /* 0x7f80000002027812 */ /* 0x000fc800078ec0ff */
[----:B------:R-:W-:-:S13]  /*03f0*/  ISETP.GT.U32.AND P0, PT, R2, 0x1ffffff, PT ;  /* 0x01ffffff0200780c */ /* 0x000fda0003f04070 */
[----:B------:R-:W-:Y:S05]  /*0400*/  @P0 BRA `(.L_x_358) ;  /* 0x0000000000140947 */ /* 0x000fea0003800000 */
[----:B------:R-:W-:Y:S02]  /*0410*/  MOV R2, R54 ;  /* 0x0000003600027202 */ /* 0x000fe40000000f00 */
[----:B------:R-:W-:-:S07]  /*0420*/  MOV R9, 0x440 ;  /* 0x0000044000097802 */ /* 0x000fce0000000f00 */
[----:B------:R-:W-:Y:S05]  /*0430*/  CALL.REL.NOINC `($__internal_15_$__cuda_sm20_rcp_rn_f32_slowpath) ;  /* 0x00000094005c7944 */ /* 0x000fea0003c00000 */
[----:B------:R-:W-:Y:S01]  /*0440*/  MOV R40, R42 ;  /* 0x0000002a00287202 */ /* 0x000fe20000000f00 */
[----:B------:R-:W-:Y:S06]  /*0450*/  BRA `(.L_x_359) ;  /* 0x0000000000107947 */ /* 0x000fec0003800000 */
.L_x_358:
[----:B------:R-:W0:Y:S02]  /*0460*/  MUFU.RCP R5, R54 ;  /* 0x0000003600057308 */ /* 0x000e240000001000 */
[----:B0-----:R-:W-:-:S04]  /*0470*/  FFMA R2, R54, R5, -1 ;  /* 0xbf80000036027423 */ /* 0x001fc80000000005 */
[----:B------:R-:W-:-:S04]  /*0480*/  FADD.FTZ R2, -R2, -RZ ;  /* 0x800000ff02027221 */ /* 0x000fc80000010100 */
[----:B------:R-:W-:-:S07]  /*0490*/  FFMA R40, R5, R2, R5 ;  /* 0x0000000205287223 */ /* 0x000fce0000000005 */
.L_x_359:
[----:B------:R-:W-:-:S04]  /*04a0*/  IADD3 R2, PT, PT, R52, 0x1800000, RZ ;  /* 0x0180000034027810 */ /* 0x000fc80007ffe0ff */
[----:B------:R-:W-:-:S04]  /*04b0*/  LOP3.LUT R2, R2, 0x7f800000, RZ, 0xc0, !PT ;  /* 0x7f80000002027812 */ /* 0x000fc800078ec0ff */
[----:B------:R-:W-:-:S13]  /*04c0*/  ISETP.GT.U32.AND P0, PT, R2, 0x1ffffff, PT ;  /* 0x01ffffff0200780c */ /* 0x000fda0003f04070 */
[----:B------:R-:W-:Y:S05]  /*04d0*/  @P0 BRA `(.L_x_360) ;  /* 0x0000000000100947 */ /* 0x000fea0003800000 */
[----:B------:R-:W-:Y:S02]  /*04e0*/  MOV R2, R52 ;  /* 0x0000003400027202 */ /* 0x000fe40000000f00 */
[----:B------:R-:W-:-:S07]  /*04f0*/  MOV R9, 0x510 ;  /* 0x0000051000097802 */ /* 0x000fce0000000f00 */
[----:B------:R-:W-:Y:S05]  /*0500*/  CALL.REL.NOINC `($__internal_15_$__cuda_sm20_rcp_rn_f32_slowpath) ;  /* 0x0000009400287944 */ /* 0x000fea0003c00000 */
[----:B------:R-:W-:Y:S05]  /*0510*/  BRA `(.L_x_361) ;  /* 0x0000000000107947 */ /* 0x000fea0003800000 */
.L_x_360:
[----:B------:R-:W0:Y:S02]  /*0520*/  MUFU.RCP R5, R52 ;  /* 0x0000003400057308 */ /* 0x000e240000001000 */
[----:B0-----:R-:W-:-:S04]  /*0530*/  FFMA R2, R52, R5, -1 ;  /* 0xbf80000034027423 */ /* 0x001fc80000000005 */
[----:B------:R-:W-:-:S04]  /*0540*/  FADD.FTZ R2, -R2, -RZ ;  /* 0x800000ff02027221 */ /* 0x000fc80000010100 */
[----:B------:R-:W-:-:S07]  /*0550*/  FFMA R42, R5, R2, R5 ;  /* 0x00000002052a7223 */ /* 0x000fce0000000005 */
.L_x_361:
[----:B------:R-:W-:Y:S01]  /*0560*/  FADD R2, R40, R40 ;  /* 0x0000002828027221 */ /* 0x000fe20000000000 */
[----:B------:R-:W-:Y:S01]  /*0570*/  FADD R8, R42, R42 ;  /* 0x0000002a2a087221 */ /* 0x000fe20000000000 */
[----:B------:R-:W0:Y:S01]  /*0580*/  LDCU.64 UR4, c[0x0][0x358] ;  /* 0x00006b00ff0477ac */ /* 0x000e220008000a00 */
[----:B------:R-:W-:Y:S01]  /*0590*/  BSSY.RECONVERGENT B0, `(.L_x_362) ;  /* 0x000006c000007945 */ /* 0x000fe20003800200 */
[----:B------:R-:W-:Y:S01]  /*05a0*/  FADD R27, -R2, R53 ;  /* 0x00000035021b7221 */ /* 0x000fe20000000100 */
[----:B------:R-:W-:Y:S01]  /*05b0*/  FADD R23, -R8, R51 ;  /* 0x0000003308177221 */ /* 0x000fe20000000100 */
[----:B------:R-:W-:Y:S01]  /*05c0*/  FADD R33, R2, R53 ;  /* 0x0000003502217221 */ /* 0x000fe20000000000 */
[----:B------:R-:W-:Y:S01]  /*05d0*/  FADD R37, R8, R51 ;  /* 0x0000003308257221 */ /* 0x000fe20000000000 */
[----:B------:R-:W-:Y:S02]  /*05e0*/  CS2R R4, SRZ ;  /* 0x0000000000047805 */ /* 0x000fe4000001ff00 */
[----:B------:R-:W-:-:S02]  /*05f0*/  FSETP.GT.AND P2, PT, R27, 1, PT ;  /* 0x3f8000001b00780b */ /* 0x000fc40003f44000 */
[----:B------:R-:W-:Y:S02]  /*0600*/  FSETP.GT.AND P1, PT, R23, 1, PT ;  /* 0x3f8000001700780b */ /* 0x000fe40003f24000 */
[----:B------:R-:W-:Y:S02]  /*0610*/  FSETP.LT.OR P2, PT, R53, R2, P2 ;  /* 0x000000023500720b */ /* 0x000fe40001741400 */
[----:B------:R-:W-:Y:S02]  /*0620*/  FSETP.LT.OR P1, PT, R51, R8, P1 ;  /* 0x000000083300720b */ /* 0x000fe40000f21400 */
[----:B------:R-:W-:Y:S02]  /*0630*/  FSETP.GT.AND P3, PT, R33, 1, PT ;  /* 0x3f8000002100780b */ /* 0x000fe40003f64000 */
[----:B------:R-:W-:Y:S02]  /*0640*/  PLOP3.LUT P0, PT, P2, P1, PT, 0xf8, 0x8f ;  /* 0x00000000008f781c */ /* 0x000fe40001703f70 */
[----:B------:R-:W-:Y:S01]  /*0650*/  FSETP.LT.OR P3, PT, R2, -R53, P3 ;  /* 0x800000350200720b */ /* 0x000fe20001f61400 */
[----:B------:R-:W-:Y:S01]  /*0660*/  HFMA2 R2, -RZ, RZ, 0, 0 ;  /* 0x00000000ff027431 */ /* 0x000fe200000001ff */
[----:B------:R-:W-:-:S02]  /*0670*/  FSETP.GT.AND P4, PT, R37, 1, PT ;  /* 0x3f8000002500780b */ /* 0x000fc40003f84000 */
[----:B------:R-:W-:-:S07]  /*0680*/  MOV R6, RZ ;  /* 0x000000ff00067202 */ /* 0x000fce0000000f00 */
        /* <DEDUP_REMOVED lines=39> */
[----:B0-----:R-:W-:-:S05]  /*0900*/  @!P5 IMAD R18, R20, R18, R31 ;  /* 0x000000121412d224 */ /* 0x001fca00078e021f */
[----:B------:R-:W-:Y:S02]  /*0910*/  @!P5 SHF.L.U32 R19, R18, 0x2, RZ ;  /* 0x000000021213d819 */ /* 0x000fe400000006ff */
[----:B------:R-:W0:Y:S01]  /*0920*/  @!P6 LDC.64 R4, c[0x0][0x380] ;  /* 0x0000e000ff04eb82 */ /* 0x000e220000000a00 */
[----:B------:R-:W-:Y:S01]  /*0930*/  @!P6 IMAD R20, R20, R16, R17 ;  /* 0x000000101414e224 */ /* 0x000fe200078e0211 */
[----:B------:R-:W-:-:S04]  /*0940*/  CS2R R16, SRZ ;  /* 0x0000000000107805 */ /* 0x000fc8000001ff00 */
[----:B------:R-:W-:Y:S01]  /*0950*/  @!P6 SHF.L.U32 R21, R20, 0x2, RZ ;  /* 0x000000021415e819 */ /* 0x000fe200000006ff */
[----:B------:R-:W-:Y:S01]  /*0960*/  @P0 IMAD.WIDE R10, R15, 0x4, R10 ;  /* 0x000000040f0a0825 */ /* 0x000fe200078e020a */
[----:B------:R-:W-:-:S04]  /*0970*/  CS2R R14, SRZ ;  /* 0x00000000000e7805 */ /* 0x000fc8000001ff00 */
[----:B------:R-:W2:Y:S01]  /*0980*/  @P0 LDG.E.CONSTANT R16, desc[UR4][R10.64+0x8] ;  /* 0x000008040a100981 */ /* 0x000ea2000c1e9900 */
[----:B-1----:R-:W-:-:S03]  /*0990*/  @!P5 IMAD.WIDE R6, R19, 0x4, R6 ;  /* 0x000000041306d825 */ /* 0x002fc600078e0206 */
[----:B------:R-:W3:Y:S01]  /*09a0*/  @P0 LDG.E.CONSTANT R14, desc[UR4][R10.64] ;  /* 0x000000040a0e0981 */ /* 0x000ee2000c1e9900 */
[----:B------:R-:W-:-:S03]  /*09b0*/  CS2R R18, SRZ ;  /* 0x0000000000127805 */ /* 0x000fc6000001ff00 */
[----:B------:R-:W4:Y:S01]  /*09c0*/  @P0 LDG.E.CONSTANT R15, desc[UR4][R10.64+0x4] ;  /* 0x000004040a0f0981 */ /* 0x000f22000c1e9900 */
[----:B0-----:R-:W-:-:S03]  /*09d0*/  @!P6 IMAD.WIDE R4, R21, 0x4, R4 ;  /* 0x000000041504e825 */ /* 0x001fc600078e0204 */
[----:B------:R0:W5:Y:S01]  /*09e0*/  @P0 LDG.E.CONSTANT R17, desc[UR4][R10.64+0xc] ;  /* 0x00000c040a110981 */ /* 0x000162000c1e9900 */
[----:B------:R-:W-:Y:S02]  /*09f0*/  CS2R R20, SRZ ;  /* 0x0000000000147805 */ /* 0x000fe4000001ff00 */
[----:B------:R-:W-:Y:S02]  /*0a00*/  MOV R22, RZ ;  /* 0x000000ff00167202 */ /* 0x000fe40000000f00 */
        /* <DEDUP_REMOVED lines=10> */
[----:B0-----:R-:W-:-:S02]  /*0ab0*/  I2FP.F32.S32 R11, R30 ;  /* 0x0000001e000b7245 */ /* 0x001fc40000201400 */
[----:B------:R-:W-:-:S03]  /*0ac0*/  I2FP.F32.S32 R10, R31 ;  /* 0x0000001f000a7245 */ /* 0x000fc60000201400 */
[----:B------:R-:W-:Y:S02]  /*0ad0*/  FADD R11, R28, -R11 ;  /* 0x8000000b1c0b7221 */ /* 0x000fe40000000000 */
[----:B------:R-:W-:Y:S02]  /*0ae0*/  FADD R10, R29, -R10 ;  /* 0x8000000a1d0a7221 */ /* 0x000fe40000000000 */
[C---:B------:R-:W-:Y:S02]  /*0af0*/  FADD R29, -R11.reuse, 1 ;  /* 0x3f8000000b1d7421 */ /* 0x040fe40000000100 */
[C---:B------:R-:W-:Y:S02]  /*0b00*/  FADD R28, -R10.reuse, 1 ;  /* 0x3f8000000a1c7421 */ /* 0x040fe40000000100 */
[-C--:B-1----:R-:W-:Y:S02]  /*0b10*/  FMUL R6, R10, R29.reuse ;  /* 0x0000001d0a067220 */ /* 0x082fe40000400000 */
[----:B------:R-:W-:Y:S01]  /*0b20*/  FMUL R29, R28, R29 ;  /* 0x0000001d1c1d7220 */ /* 0x000fe20000400000 */
[----:B------:R-:W-:Y:S01]  /*0b30*/  FMUL R7, R10, R11 ;  /* 0x0000000b0a077220 */ /* 0x000fe20000400000 */
        /* <DEDUP_REMOVED lines=17> */
.L_x_363:
[----:B------:R-:W-:Y:S05]  /*0c50*/  BSYNC.RECONVERGENT B0 ;  /* 0x0000000000007941 */ /* 0x000fea0003800200 */
.L_x_362:
[----:B------:R-:W-:Y:S01]  /*0c60*/  PLOP3.LUT P0, PT, P3, P1, PT, 0xf8, 0x8f ;  /* 0x00000000008f781c */ /* 0x000fe20001f03f70 */
[----:B------:R-:W-:Y:S01]  /*0c70*/  BSSY.RECONVERGENT B0, `(.L_x_364) ;  /* 0x0000063000007945 */ /* 0x000fe20003800200 */
[----:B------:R-:W-:Y:S01]  /*0c80*/  HFMA2 R7, -RZ, RZ, 0, 0 ;  /* 0x00000000ff077431 */ /* 0x000fe200000001ff */
[----:B------:R-:W-:Y:S02]  /*0c90*/  FSETP.LT.OR P4, PT, R8, -R51, P4 ;  /* 0x800000330800720b */ /* 0x000fe40002781400 */
        /* <DEDUP_REMOVED lines=8> */
[----:B------:R-:W-:-:S07]  /*0d20*/  MOV R16, RZ ;  /* 0x000000ff00107202 */ /* 0x000fce0000000f00 */
        /* <DEDUP_REMOVED lines=11> */
[----:B-1----:R-:W-:Y:S01]  /*0de0*/  @P6 IMAD.WIDE R8, R7, 0x4, R8 ;  /* 0x0000000407086825 */ /* 0x002fe200078e0208 */
[----:B------:R-:W-:-:S04]  /*0df0*/  MOV R7, RZ ;  /* 0x000000ff00077202 */ /* 0x000fc80000000f00 */
        /* <DEDUP_REMOVED lines=17> */
[----:B-1----:R-:W-:-:S05]  /*0f10*/  @P0 IMAD R17, R35, R17, R22 ;  /* 0x0000001123110224 */ /* 0x002fca00078e0216 */
[----:B------:R-:W-:Y:S02]  /*0f20*/  @P0 SHF.L.U32 R17, R17, 0x2, RZ ;  /* 0x0000000211110819 */ /* 0x000fe400000006ff */
[----:B0-----:R-:W0:Y:S01]  /*0f30*/  @!P5 LDC.64 R8, c[0x0][0x380] ;  /* 0x0000e000ff08db82 */ /* 0x001e220000000a00 */
[----:B------:R-:W-:-:S05]  /*0f40*/  @!P5 IMAD R21, R19, R21, R32 ;  /* 0x000000151315d224 */ /* 0x000fca00078e0220 */
[----:B------:R-:W-:Y:S02]  /*0f50*/  @!P5 SHF.L.U32 R21, R21, 0x2, RZ ;  /* 0x000000021515d819 */ /* 0x000fe400000006ff */
[----:B------:R-:W1:Y:S01]  /*0f60*/  @!P6 LDC.64 R10, c[0x0][0x380] ;  /* 0x0000e000ff0aeb82 */ /* 0x000e620000000a00 */
[----:B------:R-:W-:Y:S01]  /*0f70*/  @!P6 IMAD R22, R19, R18, R22 ;  /* 0x000000121316e224 */ /* 0x000fe200078e0216 */
[----:B------:R-:W-:-:S04]  /*0f80*/  CS2R R18, SRZ ;  /* 0x0000000000127805 */ /* 0x000fc8000001ff00 */
[----:B------:R-:W-:Y:S01]  /*0f90*/  @!P6 SHF.L.U32 R25, R22, 0x2, RZ ;  /* 0x000000021619e819 */ /* 0x000fe200000006ff */
[----:B------:R-:W-:Y:S01]  /*0fa0*/  @P0 IMAD.WIDE R14, R17, 0x4, R14 ;  /* 0x00000004110e0825 */ /* 0x000fe200078e020e */
[----:B------:R-:W-:Y:S02]  /*0fb0*/  MOV R17, RZ ;  /* 0x000000ff00117202 */ /* 0x000fe40000000f00 */
[----:B------:R-:W-:Y:S02]  /*0fc0*/  MOV R22, RZ ;  /* 0x000000ff00167202 */ /* 0x000fe40000000f00 */
[----:B------:R-:W2:Y:S01]  /*0fd0*/  @P0 LDG.E.CONSTANT R18, desc[UR4][R14.64+0x4] ;  /* 0x000004040e120981 */ /* 0x000ea2000c1e9900 */
[----:B0-----:R-:W-:-:S03]  /*0fe0*/  @!P5 IMAD.WIDE R8, R21, 0x4, R8 ;  /* 0x000000041508d825 */ /* 0x001fc600078e0208 */
[----:B------:R-:W3:Y:S01]  /*0ff0*/  @P0 LDG.E.CONSTANT R17, desc[UR4][R14.64] ;  /* 0x000000040e110981 */ /* 0x000ee2000c1e9900 */
[----:B------:R-:W-:-:S03]  /*1000*/  MOV R21, RZ ;  /* 0x000000ff00157202 */ /* 0x000fc60000000f00 */
[----:B------:R-:W4:Y:S01]  /*1010*/  @P0 LDG.E.CONSTANT R19, desc[UR4][R14.64+0x8] ;  /* 0x000008040e130981 */ /* 0x000f22000c1e9900 */
[----:B-1----:R-:W-:-:S03]  /*1020*/  @!P6 IMAD.WIDE R10, R25, 0x4, R10 ;  /* 0x00000004190ae825 */ /* 0x002fc600078e020a */
        /* <DEDUP_REMOVED lines=25> */
[C---:B----4-:R-:W-:Y:S01]  /*11c0*/  FMUL R19, R8.reuse, R19 ;  /* 0x0000001308137220 */ /* 0x050fe20000400000 */
[----:B-----5:R-:W-:-:S02]  /*11d0*/  FMUL R20, R8, R20 ;  /* 0x0000001408147220 */ /* 0x020fc40000400000 */
[C---:B------:R-:W-:Y:S01]  /*11e0*/  FFMA R10, R31.reuse, R12, R10 ;  /* 0x0000000c1f0a7223 */ /* 0x040fe2000000000a */
[C---:B------:R-:W-:Y:S01]  /*11f0*/  FFMA R13, R31.reuse, R13, R18 ;  /* 0x0000000d1f0d7223 */ /* 0x040fe20000000012 */
[C---:B------:R-:W-:Y:S01]  /*1200*/  FFMA R19, R31.reuse, R16, R19 ;  /* 0x000000101f137223 */ /* 0x040fe20000000013 */
        /* <DEDUP_REMOVED lines=9> */
.L_x_365:
[----:B------:R-:W-:Y:S05]  /*12a0*/  BSYNC.RECONVERGENT B0 ;  /* 0x0000000000007941 */ /* 0x000fea0003800200 */
.L_x_364:
[----:B------:R-:W-:Y:S01]  /*12b0*/  PLOP3.LUT P0, PT, P2, P4, PT, 0xf8, 0x8f ;  /* 0x00000000008f781c */ /* 0x000fe20001709f70 */
[----:B------:R-:W-:Y:S01]  /*12c0*/  BSSY.RECONVERGENT B0, `(.L_x_366) ;  /* 0x0000061000007945 */ /* 0x000fe20003800200 */
[----:B------:R-:W-:Y:S01]  /*12d0*/  HFMA2 R10, -RZ, RZ, 0, 0 ;  /* 0x00000000ff0a7431 */ /* 0x000fe200000001ff */
[----:B------:R-:W-:Y:S02]  /*12e0*/  CS2R R12, SRZ ;  /* 0x00000000000c7805 */ /* 0x000fe4000001ff00 */
[----:B------:R-:W-:-:S08]  /*12f0*/  MOV R14, RZ ;  /* 0x000000ff000e7202 */ /* 0x000fd00000000f00 */
        /* <DEDUP_REMOVED lines=43> */
[----:B------:R-:W-:Y:S02]  /*15b0*/  MOV R22, RZ ;  /* 0x000000ff00167202 */ /* 0x000fe40000000f00 */
[----:B------:R-:W-:Y:S02]  /*15c0*/  CS2R R24, SRZ ;  /* 0x0000000000187805 */ /* 0x000fe4000001ff00 */
[----:B------:R-:W-:Y:S01]  /*15d0*/  @!P6 SHF.L.U32 R31, R28, 0x2, RZ ;  /* 0x000000021c1fe819 */ /* 0x000fe200000006ff */
[----:B------:R-:W-:Y:S01]  /*15e0*/  @P0 IMAD.WIDE R16, R21, 0x4, R16 ;  /* 0x0000000415100825 */ /* 0x000fe200078e0210 */
[----:B------:R-:W-:-:S02]  /*15f0*/  MOV R21, RZ ;  /* 0x000000ff00157202 */ /* 0x000fc40000000f00 */
[----:B------:R-:W-:Y:S02]  /*1600*/  MOV R26, RZ ;  /* 0x000000ff001a7202 */ /* 0x000fe40000000f00 */
[----:B------:R-:W2:Y:S04]  /*1610*/  @P0 LDG.E.CONSTANT R22, desc[UR4][R16.64+0x4] ;  /* 0x0000040410160981 */ /* 0x000ea8000c1e9900 */
[----:B------:R-:W3:Y:S01]  /*1620*/  @P0 LDG.E.CONSTANT R21, desc[UR4][R16.64] ;  /* 0x0000000410150981 */ /* 0x000ee2000c1e9900 */
[----:B0-----:R-:W-:Y:S01]  /*1630*/  @!P5 IMAD.WIDE R12, R29, 0x4, R12 ;  /* 0x000000041d0cd825 */ /* 0x001fe200078e020c */
[----:B------:R-:W-:Y:S02]  /*1640*/  CS2R R28, SRZ ;  /* 0x00000000001c7805 */ /* 0x000fe4000001ff00 */
[----:B------:R-:W4:Y:S01]  /*1650*/  @P0 LDG.E.CONSTANT R24, desc[UR4][R16.64+0x8] ;  /* 0x0000080410180981 */ /* 0x000f22000c1e9900 */
[----:B-1----:R-:W-:-:S03]  /*1660*/  @!P6 IMAD.WIDE R14, R31, 0x4, R14 ;  /* 0x000000041f0ee825 */ /* 0x002fc600078e020e */
[----:B------:R0:W5:Y:S01]  /*1670*/  @P0 LDG.E.CONSTANT R25, desc[UR4][R16.64+0xc] ;  /* 0x00000c0410190981 */ /* 0x000162000c1e9900 */
[----:B------:R-:W-:Y:S02]  /*1680*/  CS2R R30, SRZ ;  /* 0x00000000001e7805 */ /* 0x000fe4000001ff00 */
[----:B------:R-:W-:Y:S02]  /*1690*/  MOV R32, RZ ;  /* 0x000000ff00207202 */ /* 0x000fe40000000f00 */
[----:B------:R-:W-:Y:S01]  /*16a0*/  CS2R R34, SRZ ;  /* 0x0000000000227805 */ /* 0x000fe2000001ff00 */
        /* <DEDUP_REMOVED lines=34> */
.L_x_367:
[----:B------:R-:W-:Y:S05]  /*18d0*/  BSYNC.RECONVERGENT B0 ;  /* 0x0000000000007941 */ /* 0x000fea0003800200 */
.L_x_366:
        /* <DEDUP_REMOVED lines=47> */
[----:B------:R-:W-:Y:S02]  /*1bd0*/  @!P5 SHF.L.U32 R31, R31, 0x2, RZ ;  /* 0x000000021f1fd819 */ /* 0x000fe400000006ff */
[----:B------:R-:W0:Y:S01]  /*1be0*/  @!P6 LDC.64 R16, c[0x0][0x380] ;  /* 0x0000e000ff10eb82 */ /* 0x000e220000000a00 */
[----:B------:R-:W-:-:S05]  /*1bf0*/  @!P6 IMAD R32, R32, R28, R35 ;  /* 0x0000001c2020e224 */ /* 0x000fca00078e0223 */
        /* <DEDUP_REMOVED lines=28> */
[C---:B------:R-:W-:Y:S01]  /*1dc0*/  FADD R44, -R20.reuse, 1 ;  /* 0x3f800000142c7421 */ /* 0x040fe20000000100 */
[C---:B-1----:R-:W-:Y:S01]  /*1dd0*/  FMUL R18, R20.reuse, R21 ;  /* 0x0000001514127220 */ /* 0x042fe20000400000 */
[-C--:B------:R-:W-:Y:S02]  /*1de0*/  FMUL R19, R20, R43.reuse ;  /* 0x0000002b14137220 */ /* 0x080fe40000400000 */
        /* <DEDUP_REMOVED lines=18> */
.L_x_369:
[----:B------:R-:W-:Y:S05]  /*1f10*/  BSYNC.RECONVERGENT B0 ;  /* 0x0000000000007941 */ /* 0x000fea0003800200 */
.L_x_368:
[C---:B------:R-:W-:Y:S01]  /*1f20*/  FSETP.GT.AND P0, PT, R53.reuse, 1, PT ;  /* 0x3f8000003500780b */ /* 0x040fe20003f04000 */
[----:B------:R-:W-:Y:S01]  /*1f30*/  BSSY.RECONVERGENT B0, `(.L_x_370) ;  /* 0x0000064000007945 */ /* 0x000fe20003800200 */
[----:B------:R-:W-:Y:S01]  /*1f40*/  HFMA2 R19, -RZ, RZ, 0, 0 ;  /* 0x00000000ff137431 */ /* 0x000fe200000001ff */
[----:B------:R-:W-:Y:S02]  /*1f50*/  CS2R R20, SRZ ;  /* 0x0000000000147805 */ /* 0x000fe4000001ff00 */
[----:B------:R-:W-:Y:S02]  /*1f60*/  FSETP.LT.OR P0, PT, R53, RZ, P0 ;  /* 0x000000ff3500720b */ /* 0x000fe40000701400 */
[----:B------:R-:W-:Y:S02]  /*1f70*/  MOV R22, RZ ;  /* 0x000000ff00167202 */ /* 0x000fe40000000f00 */
[----:B------:R-:W-:-:S13]  /*1f80*/  PLOP3.LUT P1, PT, P0, P1, PT, 0xf8, 0x8f ;  /* 0x00000000008f781c */ /* 0x000fda0000723f70 */
        /* <DEDUP_REMOVED lines=43> */
[----:B------:R-:W-:Y:S02]  /*2240*/  MOV R36, RZ ;  /* 0x000000ff00247202 */ /* 0x000fe40000000f00 */
[----:B------:R-:W-:Y:S02]  /*2250*/  MOV R38, RZ ;  /* 0x000000ff00267202 */ /* 0x000fe40000000f00 */
[----:B------:R-:W-:Y:S01]  /*2260*/  @!P6 SHF.L.U32 R41, R41, 0x2, RZ ;  /* 0x000000022929e819 */ /* 0x000fe200000006ff */
[----:B------:R-:W-:Y:S01]  /*2270*/  @P1 IMAD.WIDE R24, R35, 0x4, R24 ;  /* 0x0000000423181825 */ /* 0x000fe200078e0218 */
[----:B------:R-:W-:-:S02]  /*2280*/  CS2R R34, SRZ ;  /* 0x0000000000227805 */ /* 0x000fc4000001ff00 */
[----:B------:R-:W-:Y:S02]  /*2290*/  MOV R43, RZ ;  /* 0x000000ff002b7202 */ /* 0x000fe40000000f00 */
[----:B------:R-:W2:Y:S01]  /*22a0*/  @P1 LDG.E.CONSTANT R36, desc[UR4][R24.64+0x8] ;  /* 0x0000080418241981 */ /* 0x000ea2000c1e9900 */
[----:B-1----:R-:W-:-:S03]  /*22b0*/  @!P5 IMAD.WIDE R22, R39, 0x4, R22 ;  /* 0x000000042716d825 */ /* 0x002fc600078e0216 */
[----:B------:R-:W3:Y:S01]  /*22c0*/  @P1 LDG.E.CONSTANT R34, desc[UR4][R24.64] ;  /* 0x0000000418221981 */ /* 0x000ee2000c1e9900 */
[----:B------:R-:W-:-:S03]  /*22d0*/  MOV R39, RZ ;  /* 0x000000ff00277202 */ /* 0x000fc60000000f00 */
[----:B------:R-:W4:Y:S01]  /*22e0*/  @P1 LDG.E.CONSTANT R35, desc[UR4][R24.64+0x4] ;  /* 0x0000040418231981 */ /* 0x000f22000c1e9900 */
[----:B------:R-:W-:Y:S01]  /*22f0*/  CS2R R44, SRZ ;  /* 0x00000000002c7805 */ /* 0x000fe2000001ff00 */
[----:B0-----:R-:W-:Y:S02]  /*2300*/  @!P6 IMAD.WIDE R20, R41, 0x4, R20 ;  /* 0x000000042914e825 */ /* 0x001fe400078e0214 */
[----:B------:R0:W5:Y:S01]  /*2310*/  @P1 LDG.E.CONSTANT R38, desc[UR4][R24.64+0xc] ;  /* 0x00000c0418261981 */ /* 0x000162000c1e9900 */
        /* <DEDUP_REMOVED lines=17> */
[C---:B-1----:R-:W-:Y:S01]  /*2430*/  FMUL R23, R31.reuse, R24 ;  /* 0x000000181f177220 */ /* 0x042fe20000400000 */
        /* <DEDUP_REMOVED lines=19> */
.L_x_371:
[----:B------:R-:W-:Y:S05]  /*2570*/  BSYNC.RECONVERGENT B0 ;  /* 0x0000000000007941 */ /* 0x000fea0003800200 */
.L_x_370:
[C---:B------:R-:W-:Y:S01]  /*2580*/  FSETP.GT.AND P1, PT, R51.reuse, 1, PT ;  /* 0x3f8000003300780b */ /* 0x040fe20003f24000 */
[----:B------:R-:W-:Y:S01]  /*2590*/  BSSY.RECONVERGENT B0, `(.L_x_372) ;  /* 0x0000067000007945 */ /* 0x000fe20003800200 */
[----:B------:R-:W-:Y:S01]  /*25a0*/  HFMA2 R23, -RZ, RZ, 0, 0 ;  /* 0x00000000ff177431 */ /* 0x000fe200000001ff */
[----:B------:R-:W-:Y:S02]  /*25b0*/  PLOP3.LUT P4, PT, P0, P4, PT, 0xf8, 0x8f ;  /* 0x00000000008f781c */ /* 0x000fe40000789f70 */
[----:B------:R-:W-:Y:S02]  /*25c0*/  CS2R R24, SRZ ;  /* 0x0000000000187805 */ /* 0x000fe4000001ff00 */
[----:B------:R-:W-:Y:S02]  /*25d0*/  FSETP.LT.OR P1, PT, R51, RZ, P1 ;  /* 0x000000ff3300720b */ /* 0x000fe40000f21400 */
[----:B------:R-:W-:Y:S02]  /*25e0*/  MOV R26, RZ ;  /* 0x000000ff001a7202 */ /* 0x000fe40000000f00 */
[----:B------:R-:W-:-:S02]  /*25f0*/  PLOP3.LUT P2, PT, P2, P1, PT, 0xf8, 0x8f ;  /* 0x00000000008f781c */ /* 0x000fc40001743f70 */
[----:B------:R-:W-:-:S11]  /*2600*/  PLOP3.LUT P3, PT, P3, P1, PT, 0xf8, 0x8f ;  /* 0x00000000008f781c */ /* 0x000fd60001f63f70 */
[----:B------:R-:W-:Y:S05]  /*2610*/  @P2 BRA `(.L_x_373) ;  /* 0x0000000400782947 */ /* 0x000fea0003800000 */
        /* <DEDUP_REMOVED lines=39> */
[----:B------:R-:W-:Y:S01]  /*2890*/  @!P6 IMAD R47, R46, R43, R47 ;  /* 0x0000002b2e2fe224 */ /* 0x000fe200078e022f */
[----:B------:R-:W-:-:S04]  /*28a0*/  MOV R43, RZ ;  /* 0x000000ff002b7202 */ /* 0x000fc80000000f00 */
[----:B------:R-:W-:Y:S02]  /*28b0*/  @!P6 SHF.L.U32 R47, R47, 0x2, RZ ;  /* 0x000000022f2fe819 */ /* 0x000fe400000006ff */
[----:B------:R-:W1:Y:S01]  /*28c0*/  @!P5 LDC.64 R26, c[0x0][0x380] ;  /* 0x0000e000ff1adb82 */ /* 0x000e620000000a00 */
[----:B------:R-:W-:Y:S01]  /*28d0*/  @!P5 IMAD R34, R46, R41, R39 ;  /* 0x000000292e22d224 */ /* 0x000fe200078e0227 */
[----:B------:R-:W-:Y:S02]  /*28e0*/  MOV R41, RZ ;  /* 0x000000ff00297202 */ /* 0x000fe40000000f00 */
[----:B------:R-:W-:Y:S01]  /*28f0*/  MOV R46, RZ ;  /* 0x000000ff002e7202 */ /* 0x000fe20000000f00 */
[----:B------:R-:W-:Y:S01]  /*2900*/  @P2 IMAD.WIDE R28, R35, 0x4, R28 ;  /* 0x00000004231c2825 */ /* 0x000fe200078e021c */
[----:B------:R-:W-:Y:S02]  /*2910*/  @!P5 SHF.L.U32 R35, R34, 0x2, RZ ;  /* 0x000000022223d819 */ /* 0x000fe400000006ff */
[----:B------:R-:W-:-:S02]  /*2920*/  CS2R R48, SRZ ;  /* 0x0000000000307805 */ /* 0x000fc4000001ff00 */
[----:B------:R-:W-:Y:S01]  /*2930*/  MOV R50, RZ ;  /* 0x000000ff00327202 */ /* 0x000fe20000000f00 */
[----:B------:R-:W2:Y:S01]  /*2940*/  @P2 LDG.E.CONSTANT R41, desc[UR4][R28.64] ;  /* 0x000000041c292981 */ /* 0x000ea2000c1e9900 */
[----:B0-----:R-:W-:-:S03]  /*2950*/  @!P6 IMAD.WIDE R24, R47, 0x4, R24 ;  /* 0x000000042f18e825 */ /* 0x001fc600078e0218 */
[----:B------:R-:W3:Y:S01]  /*2960*/  @P2 LDG.E.CONSTANT R43, desc[UR4][R28.64+0x4] ;  /* 0x000004041c2b2981 */ /* 0x000ee2000c1e9900 */
[----:B------:R-:W-:-:S03]  /*2970*/  MOV R47, RZ ;  /* 0x000000ff002f7202 */ /* 0x000fc60000000f00 */
[----:B------:R-:W4:Y:S04]  /*2980*/  @P2 LDG.E.CONSTANT R45, desc[UR4][R28.64+0x8] ;  /* 0x000008041c2d2981 */ /* 0x000f28000c1e9900 */
[----:B------:R0:W5:Y:S01]  /*2990*/  @P2 LDG.E.CONSTANT R46, desc[UR4][R28.64+0xc] ;  /* 0x00000c041c2e2981 */ /* 0x000162000c1e9900 */
[----:B-1----:R-:W-:Y:S01]  /*29a0*/  @!P5 IMAD.WIDE R26, R35, 0x4, R26 ;  /* 0x00000004231ad825 */ /* 0x002fe200078e021a */
        /* <DEDUP_REMOVED lines=37> */
.L_x_373:
[----:B------:R-:W-:Y:S05]  /*2c00*/  BSYNC.RECONVERGENT B0 ;  /* 0x0000000000007941 */ /* 0x000fea0003800200 */
.L_x_372:
[----:B------:R-:W-:Y:S01]  /*2c10*/  BSSY.RECONVERGENT B0, `(.L_x_374) ;  /* 0x0000061000007945 */ /* 0x000fe20003800200 */
[----:B------:R-:W-:Y:S01]  /*2c20*/  HFMA2 R27, -RZ, RZ, 0, 0 ;  /* 0x00000000ff1b7431 */ /* 0x000fe200000001ff */
[----:B------:R-:W-:Y:S02]  /*2c30*/  CS2R R28, SRZ ;  /* 0x00000000001c7805 */ /* 0x000fe4000001ff00 */
[----:B------:R-:W-:Y:S01]  /*2c40*/  CS2R R30, SRZ ;  /* 0x00000000001e7805 */ /* 0x000fe2000001ff00 */
[----:B------:R-:W-:Y:S06]  /*2c50*/  @P3 BRA `(.L_x_375) ;  /* 0x0000000400703947 */ /* 0x000fec0003800000 */
[----:B------:R-:W-:Y:S01]  /*2c60*/  FFMA R41, R54, R33, -0.5 ;  /* 0xbf00000036297423 */ /* 0x000fe20000000021 */
[----:B------:R-:W-:Y:S01]  /*2c70*/  FFMA R31, R52, R51, -0.5 ;  /* 0xbf000000341f7423 */ /* 0x000fe20000000033 */
[----:B------:R-:W0:Y:S01]  /*2c80*/  LDCU.64 UR6, c[0x0][0x3a8] ;  /* 0x00007500ff0677ac */ /* 0x000e220008000a00 */
[----:B------:R-:W-:Y:S01]  /*2c90*/  MOV R43, RZ ;  /* 0x000000ff002b7202 */ /* 0x000fe20000000f00 */
[----:B------:R-:W1:Y:S01]  /*2ca0*/  F2I.FLOOR.NTZ R27, R41 ;  /* 0x00000029001b7305 */ /* 0x000e620000207100 */
[----:B------:R-:W-:Y:S02]  /*2cb0*/  MOV R46, RZ ;  /* 0x000000ff002e7202 */ /* 0x000fe40000000f00 */
[----:B------:R-:W-:-:S05]  /*2cc0*/  CS2R R44, SRZ ;  /* 0x00000000002c7805 */ /* 0x000fca000001ff00 */
        /* <DEDUP_REMOVED lines=25> */
[----:B------:R-:W-:Y:S02]  /*2e60*/  MOV R50, RZ ;  /* 0x000000ff00327202 */ /* 0x000fe40000000f00 */
[----:B------:R-:W-:Y:S02]  /*2e70*/  CS2R R58, SRZ ;  /* 0x00000000003a7805 */ /* 0x000fe4000001ff00 */
[----:B------:R-:W-:Y:S01]  /*2e80*/  MOV R60, RZ ;  /* 0x000000ff003c7202 */ /* 0x000fe20000000f00 */
[----:B------:R-:W2:Y:S01]  /*2e90*/  @P6 LDG.E.CONSTANT R43, desc[UR4][R38.64] ;  /* 0x00000004262b6981 */ /* 0x000ea2000c1e9900 */
[----:B------:R-:W-:Y:S01]  /*2ea0*/  @P2 SHF.L.U32 R47, R47, 0x2, RZ ;  /* 0x000000022f2f2819 */ /* 0x000fe200000006ff */
[----:B------:R-:W4:Y:S01]  /*2eb0*/  @!P5 LDC.64 R32, c[0x0][0x380] ;  /* 0x0000e000ff20db82 */ /* 0x000f220000000a00 */
[C---:B---3--:R-:W-:Y:S01]  /*2ec0*/  @!P3 IMAD R55, R56.reuse, R55, R27 ;  /* 0x000000373837b224 */ /* 0x048fe200078e021b */
[----:B------:R-:W3:Y:S04]  /*2ed0*/  @P6 LDG.E.CONSTANT R46, desc[UR4][R38.64+0x4] ;  /* 0x00000404262e6981 */ /* 0x000ee8000c1e9900 */
[----:B------:R-:W5:Y:S02]  /*2ee0*/  @P6 LDG.E.CONSTANT R45, desc[UR4][R38.64+0x8] ;  /* 0x00000804262d6981 */ /* 0x000f64000c1e9900 */
[----:B------:R-:W4:Y:S01]  /*2ef0*/  @!P3 LDC.64 R28, c[0x0][0x380] ;  /* 0x0000e000ff1cbb82 */ /* 0x000f220000000a00 */
[----:B0-----:R-:W-:Y:S01]  /*2f00*/  @!P5 IMAD R56, R56, R48, R49 ;  /* 0x000000303838d224 */ /* 0x001fe200078e0231 */
[----:B------:R-:W-:-:S02]  /*2f10*/  CS2R R48, SRZ ;  /* 0x0000000000307805 */ /* 0x000fc4000001ff00 */
[----:B------:R-:W-:Y:S01]  /*2f20*/  @!P3 SHF.L.U32 R55, R55, 0x2, RZ ;  /* 0x000000023737b819 */ /* 0x000fe200000006ff */
[----:B------:R0:W5:Y:S01]  /*2f30*/  @P6 LDG.E.CONSTANT R44, desc[UR4][R38.64+0xc] ;  /* 0x00000c04262c6981 */ /* 0x000162000c1e9900 */
[----:B-1----:R-:W-:Y:S01]  /*2f40*/  @P2 IMAD.WIDE R34, R47, 0x4, R34 ;  /* 0x000000042f222825 */ /* 0x002fe200078e0222 */
[----:B------:R-:W-:Y:S02]  /*2f50*/  MOV R47, RZ ;  /* 0x000000ff002f7202 */ /* 0x000fe40000000f00 */
[----:B------:R-:W-:Y:S02]  /*2f60*/  @!P5 SHF.L.U32 R57, R56, 0x2, RZ ;  /* 0x000000023839d819 */ /* 0x000fe400000006ff */
[----:B------:R-:W2:Y:S04]  /*2f70*/  @P2 LDG.E.CONSTANT R50, desc[UR4][R34.64] ;  /* 0x0000000422322981 */ /* 0x000ea8000c1e9900 */
[----:B------:R-:W3:Y:S01]  /*2f80*/  @P2 LDG.E.CONSTANT R47, desc[UR4][R34.64+0x4] ;  /* 0x00000404222f2981 */ /* 0x000ee2000c1e9900 */
[----:B----4-:R-:W-:-:S03]  /*2f90*/  @!P5 IMAD.WIDE R32, R57, 0x4, R32 ;  /* 0x000000043920d825 */ /* 0x010fc600078e0220 */
[----:B------:R-:W4:Y:S01]  /*2fa0*/  @P2 LDG.E.CONSTANT R48, desc[UR4][R34.64+0x8] ;  /* 0x0000080422302981 */ /* 0x000f22000c1e9900 */
[----:B------:R-:W-:-:S03]  /*2fb0*/  CS2R R56, SRZ ;  /* 0x0000000000387805 */ /* 0x000fc6000001ff00 */
[----:B------:R1:W5:Y:S01]  /*2fc0*/  @P2 LDG.E.CONSTANT R49, desc[UR4][R34.64+0xc] ;  /* 0x00000c0422312981 */ /* 0x000362000c1e9900 */
[----:B------:R-:W-:Y:S01]  /*2fd0*/  @!P3 IMAD.WIDE R28, R55, 0x4, R28 ;  /* 0x00000004371cb825 */ /* 0x000fe200078e021c */
[----:B------:R-:W-:Y:S02]  /*2fe0*/  MOV R55, RZ ;  /* 0x000000ff00377202 */ /* 0x000fe40000000f00 */
[----:B0-----:R-:W-:Y:S01]  /*2ff0*/  CS2R R38, SRZ ;  /* 0x0000000000267805 */ /* 0x001fe2000001ff00 */
[----:B------:R-:W5:Y:S04]  /*3000*/  @!P5 LDG.E.CONSTANT R56, desc[UR4][R32.64] ;  /* 0x000000042038d981 */ /* 0x000f68000c1e9900 */
[----:B------:R-:W5:Y:S04]  /*3010*/  @!P3 LDG.E.CONSTANT R59, desc[UR4][R28.64] ;  /* 0x000000041c3bb981 */ /* 0x000f68000c1e9900 */
[----:B------:R-:W5:Y:S04]  /*3020*/  @!P3 LDG.E.CONSTANT R60, desc[UR4][R28.64+0x4] ;  /* 0x000004041c3cb981 */ /* 0x000f68000c1e9900 */
[----:B------:R-:W5:Y:S04]  /*3030*/  @!P3 LDG.E.CONSTANT R58, desc[UR4][R28.64+0x8] ;  /* 0x000008041c3ab981 */ /* 0x000f68000c1e9900 */
[----:B------:R0:W5:Y:S04]  /*3040*/  @!P3 LDG.E.CONSTANT R57, desc[UR4][R28.64+0xc] ;  /* 0x00000c041c39b981 */ /* 0x000168000c1e9900 */
[----:B------:R-:W5:Y:S04]  /*3050*/  @!P5 LDG.E.CONSTANT R55, desc[UR4][R32.64+0x4] ;  /* 0x000004042037d981 */ /* 0x000f68000c1e9900 */
[----:B------:R-:W5:Y:S04]  /*3060*/  @!P5 LDG.E.CONSTANT R39, desc[UR4][R32.64+0x8] ;  /* 0x000008042027d981 */ /* 0x000f68000c1e9900 */
[----:B------:R-:W5:Y:S01]  /*3070*/  @!P5 LDG.E.CONSTANT R38, desc[UR4][R32.64+0xc] ;  /* 0x00000c042026d981 */ /* 0x000f62000c1e9900 */
[----:B------:R-:W-:-:S02]  /*3080*/  I2FP.F32.S32 R36, R36 ;  /* 0x0000002400247245 */ /* 0x000fc40000201400 */
[----:B-1----:R-:W-:-:S03]  /*3090*/  I2FP.F32.S32 R34, R27 ;  /* 0x0000001b00227245 */ /* 0x002fc60000201400 */
[----:B------:R-:W-:Y:S02]  /*30a0*/  FADD R31, R31, -R36 ;  /* 0x800000241f1f7221 */ /* 0x000fe40000000000 */
[----:B------:R-:W-:Y:S02]  /*30b0*/  FADD R34, R41, -R34 ;  /* 0x8000002229227221 */ /* 0x000fe40000000000 */
[C---:B------:R-:W-:Y:S02]  /*30c0*/  FADD R27, -R31.reuse, 1 ;  /* 0x3f8000001f1b7421 */ /* 0x040fe40000000100 */
[C---:B------:R-:W-:Y:S02]  /*30d0*/  FADD R36, -R34.reuse, 1 ;  /* 0x3f80000022247421 */ /* 0x040fe40000000100 */
[-C--:B0-----:R-:W-:Y:S02]  /*30e0*/  FMUL R28, R34, R27.reuse ;  /* 0x0000001b221c7220 */ /* 0x081fe40000400000 */
[----:B------:R-:W-:Y:S01]  /*30f0*/  FMUL R27, R36, R27 ;  /* 0x0000001b241b7220 */ /* 0x000fe20000400000 */
[----:B------:R-:W-:Y:S01]  /*3100*/  FMUL R34, R34, R31 ;  /* 0x0000001f22227220 */ /* 0x000fe20000400000 */
[----:B------:R-:W-:Y:S01]  /*3110*/  FMUL R31, R31, R36 ;  /* 0x000000241f1f7220 */ /* 0x000fe20000400000 */
[C---:B--2---:R-:W-:Y:S01]  /*3120*/  FMUL R50, R28.reuse, R50 ;  /* 0x000000321c327220 */ /* 0x044fe20000400000 */
[C---:B---3--:R-:W-:Y:S01]  /*3130*/  FMUL R47, R28.reuse, R47 ;  /* 0x0000002f1c2f7220 */ /* 0x048fe20000400000 */
[----:B----4-:R-:W-:-:S02]  /*3140*/  FMUL R48, R28, R48 ;  /* 0x000000301c307220 */ /* 0x010fc40000400000 */
        /* <DEDUP_REMOVED lines=13> */
.L_x_375:
[----:B------:R-:W-:Y:S05]  /*3220*/  BSYNC.RECONVERGENT B0 ;  /* 0x0000000000007941 */ /* 0x000fea0003800200 */
.L_x_374:
[----:B------:R-:W-:Y:S01]  /*3230*/  BSSY.RECONVERGENT B0, `(.L_x_376) ;  /* 0x0000064000007945 */ /* 0x000fe20003800200 */
[----:B------:R-:W-:Y:S01]  /*3240*/  CS2R R32, SRZ ;  /* 0x0000000000207805 */ /* 0x000fe2000001ff00 */
[----:B------:R-:W-:Y:S01]  /*3250*/  FADD R61, -R40, R53 ;  /* 0x00000035283d7221 */ /* 0x000fe20000000100 */
[----:B------:R-:W-:Y:S01]  /*3260*/  FADD R43, -R42, R51 ;  /* 0x000000332a2b7221 */ /* 0x000fe20000000100 */
[----:B------:R-:W-:Y:S01]  /*3270*/  FADD R57, R40, R53 ;  /* 0x0000003528397221 */ /* 0x000fe20000000000 */
[----:B------:R-:W-:Y:S01]  /*3280*/  FADD R59, R42, R51 ;  /* 0x000000332a3b7221 */ /* 0x000fe20000000000 */
[----:B------:R-:W-:Y:S01]  /*3290*/  MOV R34, RZ ;  /* 0x000000ff00227202 */ /* 0x000fe20000000f00 */
        /* <DEDUP_REMOVED lines=25> */
[----:B------:R-:W3:Y:S01]  /*3430*/  @P2 LDC.64 R36, c[0x0][0x380] ;  /* 0x0000e000ff242b82 */ /* 0x000ee20000000a00 */
[----:B0-----:R-:W-:-:S05]  /*3440*/  @P5 IMAD R32, R45, R32, R30 ;  /* 0x000000202d205224 */ /* 0x001fca00078e021e */
[----:B------:R-:W-:Y:S02]  /*3450*/  @P5 SHF.L.U32 R33, R32, 0x2, RZ ;  /* 0x0000000220215819 */ /* 0x000fe400000006ff */
[----:B------:R-:W0:Y:S03]  /*3460*/  @!P3 LDC R60, c[0x0][0x398] ;  /* 0x0000e600ff3cbb82 */ /* 0x000e260000000800 */
[----:B-1----:R-:W-:-:S05]  /*3470*/  @P5 IMAD.WIDE R38, R33, 0x4, R38 ;  /* 0x0000000421265825 */ /* 0x002fca00078e0226 */
[----:B------:R-:W1:Y:S01]  /*3480*/  @!P4 LDC R56, c[0x0][0x398] ;  /* 0x0000e600ff38cb82 */ /* 0x000e620000000800 */
[----:B--2---:R-:W-:Y:S02]  /*3490*/  @P2 IMAD R50, R45, R50, R62 ;  /* 0x000000322d322224 */ /* 0x004fe400078e023e */
[----:B------:R-:W-:Y:S01]  /*34a0*/  HFMA2 R58, -RZ, RZ, 0, 0 ;  /* 0x00000000ff3a7431 */ /* 0x000fe200000001ff */
[----:B------:R-:W2:Y:S02]  /*34b0*/  @P5 LDG.E.CONSTANT R47, desc[UR4][R38.64] ;  /* 0x00000004262f5981 */ /* 0x000ea4000c1e9900 */
[----:B------:R-:W-:Y:S01]  /*34c0*/  @P2 SHF.L.U32 R55, R50, 0x2, RZ ;  /* 0x0000000232372819 */ /* 0x000fe200000006ff */
[----:B------:R-:W-:Y:S01]  /*34d0*/  HFMA2 R66, -RZ, RZ, 0, 0 ;  /* 0x00000000ff427431 */ /* 0x000fe200000001ff */
[----:B------:R-:W4:Y:S01]  /*34e0*/  @!P3 LDC.64 R34, c[0x0][0x380] ;  /* 0x0000e000ff22bb82 */ /* 0x000f220000000a00 */
[----:B------:R-:W5:Y:S07]  /*34f0*/  @P5 LDG.E.CONSTANT R48, desc[UR4][R38.64+0x4] ;  /* 0x0000040426305981 */ /* 0x000f6e000c1e9900 */
[----:B------:R-:W4:Y:S01]  /*3500*/  @!P4 LDC.64 R32, c[0x0][0x380] ;  /* 0x0000e000ff20cb82 */ /* 0x000f220000000a00 */
[----:B---3--:R-:W-:-:S04]  /*3510*/  @P2 IMAD.WIDE R36, R55, 0x4, R36 ;  /* 0x0000000437242825 */ /* 0x008fc800078e0224 */
[----:B------:R-:W-:Y:S01]  /*3520*/  HFMA2 R55, -RZ, RZ, 0, 0 ;  /* 0x00000000ff377431 */ /* 0x000fe200000001ff */
[----:B------:R-:W-:Y:S01]  /*3530*/  MOV R50, RZ ;  /* 0x000000ff00327202 */ /* 0x000fe20000000f00 */
[----:B------:R-:W3:Y:S01]  /*3540*/  @P5 LDG.E.CONSTANT R49, desc[UR4][R38.64+0x8] ;  /* 0x0000080426315981 */ /* 0x000ee2000c1e9900 */
[C---:B0-----:R-:W-:Y:S02]  /*3550*/  @!P3 IMAD R60, R63.reuse, R60, R30 ;  /* 0x0000003c3f3cb224 */ /* 0x041fe400078e021e */
[----:B-1----:R-:W-:Y:S01]  /*3560*/  @!P4 IMAD R62, R63, R56, R62 ;  /* 0x000000383f3ec224 */ /* 0x002fe200078e023e */
[----:B------:R-:W-:Y:S01]  /*3570*/  MOV R56, RZ ;  /* 0x000000ff00387202 */ /* 0x000fe20000000f00 */
[----:B------:R-:W2:Y:S01]  /*3580*/  @P2 LDG.E.CONSTANT R58, desc[UR4][R36.64] ;  /* 0x00000004243a2981 */ /* 0x000ea2000c1e9900 */
[----:B------:R-:W-:Y:S02]  /*3590*/  @!P3 SHF.L.U32 R63, R60, 0x2, RZ ;  /* 0x000000023c3fb819 */ /* 0x000fe400000006ff */
[----:B------:R-:W-:Y:S01]  /*35a0*/  @!P4 SHF.L.U32 R65, R62, 0x2, RZ ;  /* 0x000000023e41c819 */ /* 0x000fe200000006ff */
[----:B------:R-:W5:Y:S02]  /*35b0*/  @P2 LDG.E.CONSTANT R50, desc[UR4][R36.64+0x4] ;  /* 0x0000040424322981 */ /* 0x000f64000c1e9900 */
[----:B----4-:R-:W-:-:S02]  /*35c0*/  @!P3 IMAD.WIDE R34, R63, 0x4, R34 ;  /* 0x000000043f22b825 */ /* 0x010fc400078e0222 */
[----:B------:R-:W4:Y:S01]  /*35d0*/  @P2 LDG.E.CONSTANT R55, desc[UR4][R36.64+0x8] ;  /* 0x0000080424372981 */ /* 0x000f22000c1e9900 */
[----:B------:R-:W-:-:S03]  /*35e0*/  CS2R R62, SRZ ;  /* 0x00000000003e7805 */ /* 0x000fc6000001ff00 */
[----:B------:R-:W3:Y:S01]  /*35f0*/  @P2 LDG.E.CONSTANT R56, desc[UR4][R36.64+0xc] ;  /* 0x00000c0424382981 */ /* 0x000ee2000c1e9900 */
[----:B------:R-:W-:Y:S01]  /*3600*/  @!P4 IMAD.WIDE R32, R65, 0x4, R32 ;  /* 0x000000044120c825 */ /* 0x000fe200078e0220 */
[----:B------:R-:W-:Y:S02]  /*3610*/  CS2R R64, SRZ ;  /* 0x0000000000407805 */ /* 0x000fe4000001ff00 */
[----:B------:R0:W3:Y:S01]  /*3620*/  @P5 LDG.E.CONSTANT R46, desc[UR4][R38.64+0xc] ;  /* 0x00000c04262e5981 */ /* 0x0000e2000c1e9900 */
[----:B------:R-:W-:-:S03]  /*3630*/  MOV R60, RZ ;  /* 0x000000ff003c7202 */ /* 0x000fc60000000f00 */
[----:B------:R-:W3:Y:S04]  /*3640*/  @!P3 LDG.E.CONSTANT R66, desc[UR4][R34.64] ;  /* 0x000000042242b981 */ /* 0x000ee8000c1e9900 */
[----:B------:R-:W3:Y:S01]  /*3650*/  @!P3 LDG.E.CONSTANT R65, desc[UR4][R34.64+0x4] ;  /* 0x000004042241b981 */ /* 0x000ee2000c1e9900 */
[----:B0-----:R-:W-:-:S03]  /*3660*/  CS2R R38, SRZ ;  /* 0x0000000000267805 */ /* 0x001fc6000001ff00 */
[----:B------:R-:W3:Y:S04]  /*3670*/  @!P3 LDG.E.CONSTANT R64, desc[UR4][R34.64+0x8] ;  /* 0x000008042240b981 */ /* 0x000ee8000c1e9900 */
[----:B------:R0:W3:Y:S04]  /*3680*/  @!P3 LDG.E.CONSTANT R63, desc[UR4][R34.64+0xc] ;  /* 0x00000c04223fb981 */ /* 0x0000e8000c1e9900 */
[----:B------:R-:W3:Y:S04]  /*3690*/  @!P4 LDG.E.CONSTANT R62, desc[UR4][R32.64] ;  /* 0x00000004203ec981 */ /* 0x000ee8000c1e9900 */
[----:B------:R-:W3:Y:S04]  /*36a0*/  @!P4 LDG.E.CONSTANT R60, desc[UR4][R32.64+0x4] ;  /* 0x00000404203cc981 */ /* 0x000ee8000c1e9900 */
[----:B------:R-:W3:Y:S04]  /*36b0*/  @!P4 LDG.E.CONSTANT R39, desc[UR4][R32.64+0x8] ;  /* 0x000008042027c981 */ /* 0x000ee8000c1e9900 */
[----:B------:R5:W3:Y:S01]  /*36c0*/  @!P4 LDG.E.CONSTANT R38, desc[UR4][R32.64+0xc] ;  /* 0x00000c042026c981 */ /* 0x000ae2000c1e9900 */
[----:B------:R-:W-:-:S02]  /*36d0*/  I2FP.F32.S32 R45, R45 ;  /* 0x0000002d002d7245 */ /* 0x000fc40000201400 */
[----:B------:R-:W-:-:S03]  /*36e0*/  I2FP.F32.S32 R30, R30 ;  /* 0x0000001e001e7245 */ /* 0x000fc60000201400 */
[----:B------:R-:W-:Y:S02]  /*36f0*/  FADD R45, R44, -R45 ;  /* 0x8000002d2c2d7221 */ /* 0x000fe40000000000 */
[----:B------:R-:W-:Y:S02]  /*3700*/  FADD R30, R41, -R30 ;  /* 0x8000001e291e7221 */ /* 0x000fe40000000000 */
[C---:B------:R-:W-:Y:S02]  /*3710*/  FADD R37, -R45.reuse, 1 ;  /* 0x3f8000002d257421 */ /* 0x040fe40000000100 */
[C---:B------:R-:W-:Y:S02]  /*3720*/  FADD R36, -R30.reuse, 1 ;  /* 0x3f8000001e247421 */ /* 0x040fe40000000100 */
[C---:B------:R-:W-:Y:S01]  /*3730*/  FMUL R41, R30.reuse, R37 ;  /* 0x000000251e297220 */ /* 0x040fe20000400000 */
[----:B0-----:R-:W-:Y:S01]  /*3740*/  FMUL R35, R30, R45 ;  /* 0x0000002d1e237220 */ /* 0x001fe20000400000 */
[----:B------:R-:W-:Y:S01]  /*3750*/  FMUL R37, R36, R37 ;  /* 0x0000002524257220 */ /* 0x000fe20000400000 */
[----:B------:R-:W-:Y:S01]  /*3760*/  FMUL R36, R45, R36 ;  /* 0x000000242d247220 */ /* 0x000fe20000400000 */
[C---:B--2---:R-:W-:Y:S01]  /*3770*/  FMUL R58, R41.reuse, R58 ;  /* 0x0000003a293a7220 */ /* 0x044fe20000400000 */
[C---:B-----5:R-:W-:Y:S01]  /*3780*/  FMUL R33, R41.reuse, R50 ;  /* 0x0000003229217220 */ /* 0x060fe20000400000 */
[C---:B----4-:R-:W-:Y:S01]  /*3790*/  FMUL R30, R41.reuse, R55 ;  /* 0x00000037291e7220 */ /* 0x050fe20000400000 */
[----:B---3--:R-:W-:Y:S01]  /*37a0*/  FMUL R41, R41, R56 ;  /* 0x0000003829297220 */ /* 0x008fe20000400000 */
        /* <DEDUP_REMOVED lines=12> */
.L_x_377:
[----:B------:R-:W-:Y:S05]  /*3870*/  BSYNC.RECONVERGENT B0 ;  /* 0x0000000000007941 */ /* 0x000fea0003800200 */
.L_x_376:
[----:B------:R-:W-:Y:S01]  /*3880*/  FSETP.GT.AND P2, PT, R61, 1, PT ;  /* 0x3f8000003d00780b */ /* 0x000fe20003f44000 */
[----:B------:R-:W-:Y:S01]  /*3890*/  BSSY.RECONVERGENT B0, `(.L_x_378) ;  /* 0x0000071000007945 */ /* 0x000fe20003800200 */
[----:B------:R-:W-:Y:S01]  /*38a0*/  FSETP.GT.AND P5, PT, R43, 1, PT ;  /* 0x3f8000002b00780b */ /* 0x000fe20003fa4000 */
[----:B------:R-:W-:Y:S01]  /*38b0*/  HFMA2 R35, -RZ, RZ, 0, 0 ;  /* 0x00000000ff237431 */ /* 0x000fe200000001ff */
[----:B------:R-:W-:Y:S02]  /*38c0*/  FSETP.LT.OR P2, PT, R53, R40, P2 ;  /* 0x000000283500720b */ /* 0x000fe40001741400 */
[----:B------:R-:W-:Y:S02]  /*38d0*/  CS2R R44, SRZ ;  /* 0x00000000002c7805 */ /* 0x000fe4000001ff00 */
[----:B------:R-:W-:Y:S02]  /*38e0*/  FSETP.LT.OR P5, PT, R51, R42, P5 ;  /* 0x0000002a3300720b */ /* 0x000fe40002fa1400 */
[----:B------:R-:W-:-:S02]  /*38f0*/  CS2R R46, SRZ ;  /* 0x00000000002e7805 */ /* 0x000fc4000001ff00 */
[----:B------:R-:W-:Y:S02]  /*3900*/  PLOP3.LUT P0, PT, P0, P1, PT, 0xf8, 0x8f ;  /* 0x00000000008f781c */ /* 0x000fe40000703f70 */
[----:B------:R-:W-:Y:S02]  /*3910*/  CS2R R48, SRZ ;  /* 0x0000000000307805 */ /* 0x000fe4000001ff00 */
[----:B------:R-:W-:Y:S02]  /*3920*/  PLOP3.LUT P1, PT, P2, P5, PT, 0xf8, 0x8f ;  /* 0x00000000008f781c */ /* 0x000fe4000172bf70 */
[----:B------:R-:W-:Y:S02]  /*3930*/  FSETP.GT.AND P3, PT, R57, 1, PT ;  /* 0x3f8000003900780b */ /* 0x000fe40003f64000 */
[----:B------:R-:W-:Y:S02]  /*3940*/  FSETP.GT.AND P4, PT, R59, 1, PT ;  /* 0x3f8000003b00780b */ /* 0x000fe40003f84000 */
[----:B------:R-:W-:-:S02]  /*3950*/  FSETP.LT.OR P3, PT, R40, -R53, P3 ;  /* 0x800000352800720b */ /* 0x000fc40001f61400 */
[----:B------:R-:W-:Y:S02]  /*3960*/  FSETP.LT.OR P4, PT, R42, -R51, P4 ;  /* 0x800000332a00720b */ /* 0x000fe40002781400 */
[----:B------:R-:W-:Y:S02]  /*3970*/  PLOP3.LUT P5, PT, P3, P5, PT, 0xf8, 0x8f ;  /* 0x00000000008f781c */ /* 0x000fe40001fabf70 */
[----:B------:R-:W-:Y:S02]  /*3980*/  PLOP3.LUT P2, PT, P2, P4, PT, 0xf8, 0x8f ;  /* 0x00000000008f781c */ /* 0x000fe40001749f70 */
[----:B------:R-:W-:Y:S02]  /*3990*/  PLOP3.LUT P3, PT, P3, P4, PT, 0xf8, 0x8f ;  /* 0x00000000008f781c */ /* 0x000fe40001f69f70 */
[----:B------:R-:W-:Y:S01]  /*39a0*/  MOV R50, RZ ;  /* 0x000000ff00327202 */ /* 0x000fe20000000f00 */
[----:B------:R-:W-:Y:S10]  /*39b0*/  @P1 BRA `(.L_x_379) ;  /* 0x0000000400781947 */ /* 0x000ff40003800000 */
        /* <DEDUP_REMOVED lines=27> */
[----:B------:R-:W-:Y:S02]  /*3b70*/  ISETP.LT.OR P6, PT, R42, -0x1, !P6 ;  /* 0xffffffff2a00780c */ /* 0x000fe400077c1670 */
[----:B------:R-:W-:Y:S02]  /*3b80*/  PLOP3.LUT P1, PT, P4, P1, PT, 0x80, 0x8 ;  /* 0x000000000008781c */ /* 0x000fe40002723070 */
[----:B------:R-:W-:Y:S02]  /*3b90*/  ISETP.GE.OR P6, PT, R68, UR7, P6 ;  /* 0x0000000744007c0c */ /* 0x000fe4000b7c6670 */
[----:B------:R-:W-:-:S02]  /*3ba0*/  ISETP.LT.OR P4, PT, R42, -0x1, !P4 ;  /* 0xffffffff2a00780c */ /* 0x000fc40006781670 */
[----:B------:R-:W-:Y:S02]  /*3bb0*/  MOV R64, RZ ;  /* 0x000000ff00407202 */ /* 0x000fe40000000f00 */
[----:B------:R-:W-:-:S05]  /*3bc0*/  ISETP.GE.OR P4, PT, R68, UR7, P4 ;  /* 0x0000000744007c0c */ /* 0x000fca000a786670 */
[----:B------:R-:W0:Y:S08]  /*3bd0*/  @P1 LDC R60, c[0x0][0x398] ;  /* 0x0000e600ff3c1b82 */ /* 0x000e300000000800 */
[----:B------:R-:W1:Y:S08]  /*3be0*/  @!P6 LDC R66, c[0x0][0x398] ;  /* 0x0000e600ff42eb82 */ /* 0x000e700000000800 */
[----:B------:R-:W1:Y:S08]  /*3bf0*/  @P1 LDC.64 R40, c[0x0][0x380] ;  /* 0x0000e000ff281b82 */ /* 0x000e700000000a00 */
[----:B------:R-:W1:Y:S01]  /*3c00*/  @!P4 LDC R69, c[0x0][0x398] ;  /* 0x0000e600ff45cb82 */ /* 0x000e620000000800 */
[----:B0-----:R-:W-:Y:S01]  /*3c10*/  @P1 IMAD R36, R42, R60, R65 ;  /* 0x0000003c2a241224 */ /* 0x001fe200078e0241 */
[----:B------:R-:W-:-:S04]  /*3c20*/  MOV R60, RZ ;  /* 0x000000ff003c7202 */ /* 0x000fc80000000f00 */
[----:B------:R-:W-:Y:S02]  /*3c30*/  @P1 SHF.L.U32 R63, R36, 0x2, RZ ;  /* 0x00000002243f1819 */ /* 0x000fe400000006ff */
[----:B------:R-:W0:Y:S01]  /*3c40*/  @!P6 LDC.64 R38, c[0x0][0x380] ;  /* 0x0000e000ff26eb82 */ /* 0x000e220000000a00 */
[----:B-1----:R-:W-:-:S05]  /*3c50*/  @!P6 IMAD R66, R68, R66, R55 ;  /* 0x000000424442e224 */ /* 0x002fca00078e0237 */
[----:B------:R-:W-:Y:S02]  /*3c60*/  @!P6 SHF.L.U32 R67, R66, 0x2, RZ ;  /* 0x000000024243e819 */ /* 0x000fe400000006ff */
[----:B------:R-:W1:Y:S01]  /*3c70*/  @!P4 LDC.64 R36, c[0x0][0x380] ;  /* 0x0000e000ff24cb82 */ /* 0x000e620000000a00 */
[----:B------:R-:W-:Y:S01]  /*3c80*/  @P1 IMAD.WIDE R40, R63, 0x4, R40 ;  /* 0x000000043f281825 */ /* 0x000fe200078e0228 */
[----:B------:R-:W-:-:S04]  /*3c90*/  CS2R R62, SRZ ;  /* 0x00000000003e7805 */ /* 0x000fc8000001ff00 */
[----:B------:R-:W2:Y:S01]  /*3ca0*/  @P1 LDG.E.CONSTANT R60, desc[UR4][R40.64] ;  /* 0x00000004283c1981 */ /* 0x000ea2000c1e9900 */
[----:B------:R-:W-:-:S03]  /*3cb0*/  @!P4 IMAD R69, R68, R69, R65 ;  /* 0x000000454445c224 */ /* 0x000fc600078e0241 */
[----:B------:R-:W3:Y:S01]  /*3cc0*/  @P1 LDG.E.CONSTANT R62, desc[UR4][R40.64+0x4] ;  /* 0x00000404283e1981 */ /* 0x000ee2000c1e9900 */
[----:B------:R-:W-:Y:S02]  /*3cd0*/  MOV R68, RZ ;  /* 0x000000ff00447202 */ /* 0x000fe40000000f00 */
[----:B------:R-:W-:Y:S01]  /*3ce0*/  @!P4 SHF.L.U32 R69, R69, 0x2, RZ ;  /* 0x000000024545c819 */ /* 0x000fe200000006ff */
[----:B------:R-:W4:Y:S01]  /*3cf0*/  @P1 LDG.E.CONSTANT R63, desc[UR4][R40.64+0x8] ;  /* 0x00000804283f1981 */ /* 0x000f22000c1e9900 */
[----:B------:R-:W-:Y:S01]  /*3d00*/  MOV R65, RZ ;  /* 0x000000ff00417202 */ /* 0x000fe20000000f00 */
[----:B0-----:R-:W-:Y:S02]  /*3d10*/  @!P6 IMAD.WIDE R38, R67, 0x4, R38 ;  /* 0x000000044326e825 */ /* 0x001fe400078e0226 */
[----:B------:R0:W5:Y:S01]  /*3d20*/  @P1 LDG.E.CONSTANT R64, desc[UR4][R40.64+0xc] ;  /* 0x00000c0428401981 */ /* 0x000162000c1e9900 */
[----:B------:R-:W-:Y:S02]  /*3d30*/  CS2R R66, SRZ ;  /* 0x0000000000427805 */ /* 0x000fe4000001ff00 */
[----:B------:R-:W-:Y:S01]  /*3d40*/  MOV R70, RZ ;  /* 0x000000ff00467202 */ /* 0x000fe20000000f00 */
[----:B------:R-:W5:Y:S01]  /*3d50*/  @!P6 LDG.E.CONSTANT R68, desc[UR4][R38.64] ;  /* 0x000000042644e981 */ /* 0x000f62000c1e9900 */
[----:B-1----:R-:W-:Y:S01]  /*3d60*/  @!P4 IMAD.WIDE R36, R69, 0x4, R36 ;  /* 0x000000044524c825 */ /* 0x002fe200078e0224 */
[----:B------:R-:W-:-:S02]  /*3d70*/  MOV R69, RZ ;  /* 0x000000ff00457202 */ /* 0x000fc40000000f00 */
        /* <DEDUP_REMOVED lines=34> */
.L_x_379:
[----:B------:R-:W-:Y:S05]  /*3fa0*/  BSYNC.RECONVERGENT B0 ;  /* 0x0000000000007941 */ /* 0x000fea0003800200 */
.L_x_378:
[----:B------:R-:W-:Y:S04]  /*3fb0*/  BSSY.RECONVERGENT B0, `(.L_x_380) ;  /* 0x000005d000007945 */ /* 0x000fe80003800200 */
[----:B------:R-:W-:Y:S05]  /*3fc0*/  @P5 BRA `(.L_x_381) ;  /* 0x00000004006c5947 */ /* 0x000fea0003800000 */
[----:B------:R-:W-:Y:S01]  /*3fd0*/  FFMA R46, R54, R57, -0.5 ;  /* 0xbf000000362e7423 */ /* 0x000fe20000000039 */
[----:B------:R-:W-:Y:S01]  /*3fe0*/  FFMA R49, R52, R43, -0.5 ;  /* 0xbf00000034317423 */ /* 0x000fe2000000002b */
[----:B------:R-:W0:Y:S01]  /*3ff0*/  LDCU.64 UR6, c[0x0][0x3a8] ;  /* 0x00007500ff0677ac */ /* 0x000e220008000a00 */
[----:B------:R-:W-:Y:S01]  /*4000*/  HFMA2 R55, -RZ, RZ, 0, 0 ;  /* 0x00000000ff377431 */ /* 0x000fe200000001ff */
[----:B------:R-:W1:Y:S01]  /*4010*/  F2I.FLOOR.NTZ R47, R46 ;  /* 0x0000002e002f7305 */ /* 0x000e620000207100 */
[----:B------:R-:W-:Y:S01]  /*4020*/  HFMA2 R58, -RZ, RZ, 0, 0 ;  /* 0x00000000ff3a7431 */ /* 0x000fe200000001ff */
[----:B------:R-:W-:Y:S02]  /*4030*/  MOV R60, RZ ;  /* 0x000000ff003c7202 */ /* 0x000fe40000000f00 */
[----:B------:R-:W-:-:S04]  /*4040*/  MOV R56, RZ ;  /* 0x000000ff00387202 */ /* 0x000fc80000000f00 */
        /* <DEDUP_REMOVED lines=21> */
[----:B------:R-:W0:Y:S03]  /*41a0*/  @P1 LDC.64 R40, c[0x0][0x380] ;  /* 0x0000e000ff281b82 */ /* 0x000e260000000a00 */
[----:B-1----:R-:W-:-:S05]  /*41b0*/  @P6 IMAD.WIDE R42, R37, 0x4, R42 ;  /* 0x00000004252a6825 */ /* 0x002fca00078e022a */
[----:B------:R-:W1:Y:S01]  /*41c0*/  @!P4 LDC R68, c[0x0][0x398] ;  /* 0x0000e600ff44cb82 */ /* 0x000e620000000800 */
[----:B--2---:R-:W-:Y:S01]  /*41d0*/  @P1 IMAD R62, R48, R62, R67 ;  /* 0x0000003e303e1224 */ /* 0x004fe200078e0243 */
[----:B------:R-:W-:Y:S01]  /*41e0*/  CS2R R64, SRZ ;  /* 0x0000000000407805 */ /* 0x000fe2000001ff00 */
[----:B------:R-:W2:Y:S03]  /*41f0*/  @P6 LDG.E.CONSTANT R55, desc[UR4][R42.64] ;  /* 0x000000042a376981 */ /* 0x000ea6000c1e9900 */
[----:B------:R-:W-:Y:S01]  /*4200*/  @P1 SHF.L.U32 R63, R62, 0x2, RZ ;  /* 0x000000023e3f1819 */ /* 0x000fe200000006ff */
[----:B------:R-:W4:Y:S01]  /*4210*/  @P6 LDG.E.CONSTANT R60, desc[UR4][R42.64+0x4] ;  /* 0x000004042a3c6981 */ /* 0x000f22000c1e9900 */
[----:B------:R-:W5:Y:S01]  /*4220*/  @!P5 LDC.64 R38, c[0x0][0x380] ;  /* 0x0000e000ff26db82 */ /* 0x000f620000000a00 */
[----:B---3--:R-:W-:Y:S02]  /*4230*/  @!P5 IMAD R69, R66, R69, R47 ;  /* 0x000000454245d224 */ /* 0x008fe400078e022f */
[----:B------:R-:W3:Y:S05]  /*4240*/  @P6 LDG.E.CONSTANT R58, desc[UR4][R42.64+0x8] ;  /* 0x000008042a3a6981 */ /* 0x000eea000c1e9900 */
[----:B------:R-:W5:Y:S01]  /*4250*/  @!P4 LDC.64 R36, c[0x0][0x380] ;  /* 0x0000e000ff24cb82 */ /* 0x000f620000000a00 */
[----:B0-----:R-:W-:Y:S01]  /*4260*/  @P1 IMAD.WIDE R40, R63, 0x4, R40 ;  /* 0x000000043f281825 */ /* 0x001fe200078e0228 */
[----:B------:R-:W-:-:S02]  /*4270*/  CS2R R62, SRZ ;  /* 0x00000000003e7805 */ /* 0x000fc4000001ff00 */
[----:B------:R-:W-:Y:S01]  /*4280*/  @!P5 SHF.L.U32 R69, R69, 0x2, RZ ;  /* 0x000000024545d819 */ /* 0x000fe200000006ff */
[----:B------:R0:W3:Y:S01]  /*4290*/  @P6 LDG.E.CONSTANT R56, desc[UR4][R42.64+0xc] ;  /* 0x00000c042a386981 */ /* 0x0000e2000c1e9900 */
[----:B-1----:R-:W-:-:S03]  /*42a0*/  @!P4 IMAD R68, R66, R68, R67 ;  /* 0x000000444244c224 */ /* 0x002fc600078e0243 */
[----:B------:R-:W2:Y:S01]  /*42b0*/  @P1 LDG.E.CONSTANT R65, desc[UR4][R40.64] ;  /* 0x0000000428411981 */ /* 0x000ea2000c1e9900 */
[----:B------:R-:W-:-:S03]  /*42c0*/  CS2R R66, SRZ ;  /* 0x0000000000427805 */ /* 0x000fc6000001ff00 */
[----:B------:R-:W4:Y:S01]  /*42d0*/  @P1 LDG.E.CONSTANT R62, desc[UR4][R40.64+0x4] ;  /* 0x00000404283e1981 */ /* 0x000f22000c1e9900 */
[----:B-----5:R-:W-:-:S03]  /*42e0*/  @!P5 IMAD.WIDE R38, R69, 0x4, R38 ;  /* 0x000000044526d825 */ /* 0x020fc600078e0226 */
[----:B------:R-:W5:Y:S01]  /*42f0*/  @P1 LDG.E.CONSTANT R63, desc[UR4][R40.64+0x8] ;  /* 0x00000804283f1981 */ /* 0x000f62000c1e9900 */
[----:B------:R-:W-:Y:S02]  /*4300*/  @!P4 SHF.L.U32 R69, R68, 0x2, RZ ;  /* 0x000000024445c819 */ /* 0x000fe400000006ff */
[----:B0-----:R-:W-:Y:S01]  /*4310*/  CS2R R42, SRZ ;  /* 0x00000000002a7805 */ /* 0x001fe2000001ff00 */
[----:B------:R0:W3:Y:S02]  /*4320*/  @P1 LDG.E.CONSTANT R64, desc[UR4][R40.64+0xc] ;  /* 0x00000c0428401981 */ /* 0x0000e4000c1e9900 */
[----:B------:R-:W-:Y:S01]  /*4330*/  @!P4 IMAD.WIDE R36, R69, 0x4, R36 ;  /* 0x000000044524c825 */ /* 0x000fe200078e0224 */
[----:B------:R-:W-:Y:S01]  /*4340*/  CS2R R68, SRZ ;  /* 0x0000000000447805 */ /* 0x000fe2000001ff00 */
        /* <DEDUP_REMOVED lines=15> */
[C---:B------:R-:W-:Y:S01]  /*4440*/  FMUL R46, R47.reuse, R38 ;  /* 0x000000262f2e7220 */ /* 0x040fe20000400000 */
[----:B------:R-:W-:Y:S01]  /*4450*/  FMUL R49, R47, R48 ;  /* 0x000000302f317220 */ /* 0x000fe20000400000 */
[----:B------:R-:W-:Y:S01]  /*4460*/  FMUL R47, R39, R38 ;  /* 0x00000026272f7220 */ /* 0x000fe20000400000 */
[----:B------:R-:W-:Y:S01]  /*4470*/  FMUL R39, R48, R39 ;  /* 0x0000002730277220 */ /* 0x000fe20000400000 */
[C---:B--2---:R-:W-:Y:S01]  /*4480*/  FMUL R36, R46.reuse, R65 ;  /* 0x000000412e247220 */ /* 0x044fe20000400000 */
[C---:B----4-:R-:W-:Y:S01]  /*4490*/  FMUL R37, R46.reuse, R62 ;  /* 0x0000003e2e257220 */ /* 0x050fe20000400000 */
[----:B-----5:R-:W-:-:S02]  /*44a0*/  FMUL R63, R46, R63 ;  /* 0x0000003f2e3f7220 */ /* 0x020fc40000400000 */
[C---:B------:R-:W-:Y:S01]  /*44b0*/  FFMA R36, R47.reuse, R55, R36 ;  /* 0x000000372f247223 */ /* 0x040fe20000000024 */
[----:B---3--:R-:W-:Y:S01]  /*44c0*/  FMUL R65, R46, R64 ;  /* 0x000000402e417220 */ /* 0x008fe20000400000 */
        /* <DEDUP_REMOVED lines=11> */
.L_x_381:
[----:B------:R-:W-:Y:S05]  /*4580*/  BSYNC.RECONVERGENT B0 ;  /* 0x0000000000007941 */ /* 0x000fea0003800200 */
.L_x_380:
[----:B------:R-:W-:Y:S01]  /*4590*/  BSSY.RECONVERGENT B0, `(.L_x_382) ;  /* 0x0000063000007945 */ /* 0x000fe20003800200 */
[----:B------:R-:W-:Y:S01]  /*45a0*/  HFMA2 R55, -RZ, RZ, 0, 0 ;  /* 0x00000000ff377431 */ /* 0x000fe200000001ff */
[----:B------:R-:W-:Y:S02]  /*45b0*/  CS2R R42, SRZ ;  /* 0x00000000002a7805 */ /* 0x000fe4000001ff00 */
[----:B------:R-:W-:Y:S01]  /*45c0*/  MOV R56, RZ ;  /* 0x000000ff00387202 */ /* 0x000fe20000000f00 */
[----:B------:R-:W-:Y:S06]  /*45d0*/  @P2 BRA `(.L_x_383) ;  /* 0x0000000400782947 */ /* 0x000fec0003800000 */
[----:B------:R-:W-:Y:S01]  /*45e0*/  FFMA R61, R54, R61, -0.5 ;  /* 0xbf000000363d7423 */ /* 0x000fe2000000003d */
[----:B------:R-:W-:Y:S01]  /*45f0*/  FFMA R56, R52, R59, -0.5 ;  /* 0xbf00000034387423 */ /* 0x000fe2000000003b */
[----:B------:R-:W0:Y:S01]  /*4600*/  LDCU.64 UR6, c[0x0][0x3a8] ;  /* 0x00007500ff0677ac */ /* 0x000e220008000a00 */
[----:B------:R-:W-:Y:S01]  /*4610*/  MOV R60, RZ ;  /* 0x000000ff003c7202 */ /* 0x000fe20000000f00 */
[----:B------:R-:W0:Y:S01]  /*4620*/  F2I.FLOOR.NTZ R40, R61 ;  /* 0x0000003d00287305 */ /* 0x000e220000207100 */
[----:B------:R-:W-:Y:S02]  /*4630*/  CS2R R62, SRZ ;  /* 0x00000000003e7805 */ /* 0x000fe4000001ff00 */
[----:B------:R-:W-:-:S05]  /*4640*/  MOV R64, RZ ;  /* 0x000000ff00407202 */ /* 0x000fca0000000f00 */
[----:B------:R-:W1:Y:S08]  /*4650*/  F2I.FLOOR.NTZ R37, R56 ;  /* 0x0000003800257305 */ /* 0x000e700000207100 */
[----:B------:R-:W2:Y:S01]  /*4660*/  F2I.FLOOR.NTZ R58, R61 ;  /* 0x0000003d003a7305 */ /* 0x000ea20000207100 */
[----:B0-----:R-:W-:-:S04]  /*4670*/  ISETP.GE.AND P2, PT, R40, UR6, PT ;  /* 0x0000000628007c0c */ /* 0x001fc8000bf46270 */
[----:B------:R-:W-:Y:S02]  /*4680*/  ISETP.GT.AND P2, PT, R40, -0x1, !P2 ;  /* 0xffffffff2800780c */ /* 0x000fe40005744270 */
[C---:B-1----:R-:W-:Y:S01]  /*4690*/  ISETP.GE.AND P1, PT, R37.reuse, UR7, PT ;  /* 0x0000000725007c0c */ /* 0x042fe2000bf26270 */
[----:B------:R-:W0:Y:S01]  /*46a0*/  F2I.FLOOR.NTZ R55, R56 ;  /* 0x0000003800377305 */ /* 0x000e220000207100 */
[C---:B------:R-:W-:Y:S02]  /*46b0*/  IADD3 R69, PT, PT, R37.reuse, 0x1, RZ ;  /* 0x0000000125457810 */ /* 0x040fe40007ffe0ff */
[----:B------:R-:W-:-:S04]  /*46c0*/  ISETP.GT.AND P1, PT, R37, -0x1, !P1 ;  /* 0xffffffff2500780c */ /* 0x000fc80004f24270 */
[----:B------:R-:W-:Y:S02]  /*46d0*/  PLOP3.LUT P5, PT, P2, P1, PT, 0x80, 0x8 ;  /* 0x000000000008781c */ /* 0x000fe400017a3070 */
[----:B--2---:R-:W-:-:S04]  /*46e0*/  IADD3 R36, PT, PT, R58, 0x1, RZ ;  /* 0x000000013a247810 */ /* 0x004fc80007ffe0ff */
[----:B------:R-:W-:Y:S02]  /*46f0*/  ISETP.GE.AND P4, PT, R36, UR6, PT ;  /* 0x0000000624007c0c */ /* 0x000fe4000bf86270 */
[----:B0-----:R-:W-:Y:S02]  /*4700*/  ISETP.LT.OR P2, PT, R55, -0x1, !P2 ;  /* 0xffffffff3700780c */ /* 0x001fe40005741670 */
[----:B------:R-:W-:Y:S02]  /*4710*/  ISETP.GT.AND P4, PT, R58, -0x2, !P4 ;  /* 0xfffffffe3a00780c */ /* 0x000fe40006784270 */
[----:B------:R-:W-:Y:S01]  /*4720*/  ISETP.GE.OR P2, PT, R69, UR7, P2 ;  /* 0x0000000745007c0c */ /* 0x000fe20009746670 */
[----:B------:R-:W0:Y:S01]  /*4730*/  @P5 LDC R36, c[0x0][0x398] ;  /* 0x0000e600ff245b82 */ /* 0x000e220000000800 */
[----:B------:R-:W-:Y:S02]  /*4740*/  PLOP3.LUT P1, PT, P4, P1, PT, 0x80, 0x8 ;  /* 0x000000000008781c */ /* 0x000fe40002723070 */
[----:B------:R-:W-:-:S04]  /*4750*/  ISETP.LT.OR P4, PT, R55, -0x1, !P4 ;  /* 0xffffffff3700780c */ /* 0x000fc80006781670 */
[----:B------:R-:W-:Y:S01]  /*4760*/  ISETP.GE.OR P4, PT, R69, UR7, P4 ;  /* 0x0000000745007c0c */ /* 0x000fe2000a786670 */
[----:B------:R-:W1:Y:S08]  /*4770*/  @P5 LDC.64 R38, c[0x0][0x380] ;  /* 0x0000e000ff265b82 */ /* 0x000e700000000a00 */
[----:B------:R-:W2:Y:S01]  /*4780*/  @P1 LDC R42, c[0x0][0x398] ;  /* 0x0000e600ff2a1b82 */ /* 0x000ea20000000800 */
[----:B0-----:R-:W-:-:S07]  /*4790*/  @P5 IMAD R40, R37, R36, R40 ;  /* 0x0000002425285224 */ /* 0x001fce00078e0228 */
[----:B------:R-:W0:Y:S01]  /*47a0*/  @!P2 LDC R70, c[0x0][0x398] ;  /* 0x0000e600ff46ab82 */ /* 0x000e220000000800 */
[----:B------:R-:W-:-:S07]  /*47b0*/  @P5 SHF.L.U32 R41, R40, 0x2, RZ ;  /* 0x0000000228295819 */ /* 0x000fce00000006ff */
[----:B------:R-:W3:Y:S01]  /*47c0*/  @!P4 LDC R66, c[0x0][0x398] ;  /* 0x0000e600ff42cb82 */ /* 0x000ee20000000800 */
[----:B-1----:R-:W-:Y:S01]  /*47d0*/  @P5 IMAD.WIDE R38, R41, 0x4, R38 ;  /* 0x0000000429265825 */ /* 0x002fe200078e0226 */
[----:B------:R-:W-:-:S04]  /*47e0*/  MOV R68, RZ ;  /* 0x000000ff00447202 */ /* 0x000fc80000000f00 */
[----:B------:R-:W4:Y:S01]  /*47f0*/  @P5 LDG.E.CONSTANT R60, desc[UR4][R38.64] ;  /* 0x00000004263c5981 */ /* 0x000f22000c1e9900 */
[--C-:B--2---:R-:W-:Y:S01]  /*4800*/  @P1 IMAD R65, R55, R42, R58.reuse ;  /* 0x0000002a37411224 */ /* 0x104fe200078e023a */
[----:B------:R-:W1:Y:S02]  /*4810*/  @P1 LDC.64 R36, c[0x0][0x380] ;  /* 0x0000e000ff241b82 */ /* 0x000e640000000a00 */
[----:B------:R-:W2:Y:S02]  /*4820*/  @P5 LDG.E.CONSTANT R62, desc[UR4][R38.64+0x4] ;  /* 0x00000404263e5981 */ /* 0x000ea4000c1e9900 */
[----:B------:R-:W-:Y:S02]  /*4830*/  @P1 LEA R65, R65, 0x4, 0x2 ;  /* 0x0000000441411811 */ /* 0x000fe400078e10ff */
[----:B------:R-:W5:Y:S02]  /*4840*/  @P5 LDG.E.CONSTANT R64, desc[UR4][R38.64+0x8] ;  /* 0x0000080426405981 */ /* 0x000f64000c1e9900 */
[----:B------:R-:W1:Y:S01]  /*4850*/  @!P2 LDC.64 R40, c[0x0][0x380] ;  /* 0x0000e000ff28ab82 */ /* 0x000e620000000a00 */
[C-C-:B0-----:R-:W-:Y:S01]  /*4860*/  @!P2 IMAD R70, R69.reuse, R70, R58.reuse ;  /* 0x000000464546a224 */ /* 0x141fe200078e023a */
[----:B------:R0:W5:Y:S06]  /*4870*/  @P5 LDG.E.CONSTANT R63, desc[UR4][R38.64+0xc] ;  /* 0x00000c04263f5981 */ /* 0x00016c000c1e9900 */
[----:B------:R-:W0:Y:S01]  /*4880*/  @!P4 LDC.64 R42, c[0x0][0x380] ;  /* 0x0000e000ff2acb82 */ /* 0x000e220000000a00 */
[----:B---3--:R-:W-:Y:S01]  /*4890*/  @!P4 IMAD R69, R69, R66, R58 ;  /* 0x000000424545c224 */ /* 0x008fe200078e023a */
[----:B------:R-:W-:-:S02]  /*48a0*/  CS2R R66, SRZ ;  /* 0x0000000000427805 */ /* 0x000fc4000001ff00 */
[----:B------:R-:W-:Y:S01]  /*48b0*/  @!P2 SHF.L.U32 R71, R70, 0x2, RZ ;  /* 0x000000024647a819 */ /* 0x000fe200000006ff */
[----:B-1----:R-:W-:Y:S01]  /*48c0*/  @P1 IMAD.WIDE R36, R65, 0x4, R36 ;  /* 0x0000000441241825 */ /* 0x002fe200078e0224 */
[----:B------:R-:W-:Y:S02]  /*48d0*/  MOV R65, RZ ;  /* 0x000000ff00417202 */ /* 0x000fe40000000f00 */
[----:B------:R-:W-:Y:S02]  /*48e0*/  @!P4 LEA R69, R69, 0x4, 0x2 ;  /* 0x000000044545c811 */ /* 0x000fe400078e10ff */
[----:B------:R-:W3:Y:S01]  /*48f0*/  @P1 LDG.E.CONSTANT R68, desc[UR4][R36.64] ;  /* 0x0000000424441981 */ /* 0x000ee2000c1e9900 */
[----:B0-----:R-:W-:Y:S01]  /*4900*/  CS2R R38, SRZ ;  /* 0x0000000000267805 */ /* 0x001fe2000001ff00 */
[----:B------:R-:W-:Y:S02]  /*4910*/  @!P2 IMAD.WIDE R40, R71, 0x4, R40 ;  /* 0x000000044728a825 */ /* 0x000fe400078e0228 */
[----:B------:R-:W4:Y:S01]  /*4920*/  @P1 LDG.E.CONSTANT R65, desc[UR4][R36.64+0x4] ;  /* 0x0000040424411981 */ /* 0x000f22000c1e9900 */
[----:B------:R-:W-:-:S03]  /*4930*/  CS2R R70, SRZ ;  /* 0x0000000000467805 */ /* 0x000fc6000001ff00 */
[----:B------:R-:W2:Y:S04]  /*4940*/  @P1 LDG.E.CONSTANT R66, desc[UR4][R36.64+0x8] ;  /* 0x0000080424421981 */ /* 0x000ea8000c1e9900 */
[----:B------:R0:W5:Y:S01]  /*4950*/  @P1 LDG.E.CONSTANT R67, desc[UR4][R36.64+0xc] ;  /* 0x00000c0424431981 */ /* 0x000162000c1e9900 */
[----:B------:R-:W-:Y:S01]  /*4960*/  @!P4 IMAD.WIDE R42, R69, 0x4, R42 ;  /* 0x00000004452ac825 */ /* 0x000fe200078e022a */
[----:B------:R-:W-:Y:S02]  /*4970*/  MOV R72, RZ ;  /* 0x000000ff00487202 */ /* 0x000fe40000000f00 */
        /* <DEDUP_REMOVED lines=20> */
[C---:B---3--:R-:W-:Y:S01]  /*4ac0*/  FMUL R68, R61.reuse, R68 ;  /* 0x000000443d447220 */ /* 0x048fe20000400000 */
[----:B----4-:R-:W-:-:S03]  /*4ad0*/  FMUL R65, R61, R65 ;  /* 0x000000413d417220 */ /* 0x010fc60000400000 */
[----:B-1----:R-:W-:Y:S01]  /*4ae0*/  FFMA R43, R41, R60, R68 ;  /* 0x0000003c292b7223 */ /* 0x002fe20000000044 */
[----:B--2---:R-:W-:Y:S01]  /*4af0*/  FMUL R55, R61, R66 ;  /* 0x000000423d377220 */ /* 0x004fe20000400000 */
        /* <DEDUP_REMOVED lines=12> */
.L_x_383:
[----:B------:R-:W-:Y:S05]  /*4bc0*/  BSYNC.RECONVERGENT B0 ;  /* 0x0000000000007941 */ /* 0x000fea0003800200 */
.L_x_382:
        /* <DEDUP_REMOVED lines=8> */
[----:B------:R-:W-:Y:S01]  /*4c50*/  CS2R R62, SRZ ;  /* 0x00000000003e7805 */ /* 0x000fe2000001ff00 */
[----:B------:R-:W0:Y:S08]  /*4c60*/  F2I.FLOOR.NTZ R40, R57 ;  /* 0x0000003900287305 */ /* 0x000e300000207100 */
[----:B------:R-:W1:Y:S08]  /*4c70*/  F2I.FLOOR.NTZ R37, R65 ;  /* 0x0000004100257305 */ /* 0x000e700000207100 */
[----:B------:R-:W2:Y:S01]  /*4c80*/  F2I.FLOOR.NTZ R67, R57 ;  /* 0x0000003900437305 */ /* 0x000ea20000207100 */
[----:B0-----:R-:W-:-:S04]  /*4c90*/  ISETP.GE.AND P2, PT, R40, UR6, PT ;  /* 0x0000000628007c0c */ /* 0x001fc8000bf46270 */
[----:B------:R-:W-:Y:S02]  /*4ca0*/  ISETP.GT.AND P2, PT, R40, -0x1, !P2 ;  /* 0xffffffff2800780c */ /* 0x000fe40005744270 */
[C---:B-1----:R-:W-:Y:S01]  /*4cb0*/  ISETP.GE.AND P1, PT, R37.reuse, UR7, PT ;  /* 0x0000000725007c0c */ /* 0x042fe2000bf26270 */
[----:B------:R-:W0:Y:S01]  /*4cc0*/  F2I.FLOOR.NTZ R59, R65 ;  /* 0x00000041003b7305 */ /* 0x000e220000207100 */
[C---:B------:R-:W-:Y:S02]  /*4cd0*/  IADD3 R64, PT, PT, R37.reuse, 0x1, RZ ;  /* 0x0000000125407810 */ /* 0x040fe40007ffe0ff */
[----:B------:R-:W-:Y:S02]  /*4ce0*/  ISETP.GT.AND P1, PT, R37, -0x1, !P1 ;  /* 0xffffffff2500780c */ /* 0x000fe40004f24270 */
[----:B--2---:R-:W-:Y:S02]  /*4cf0*/  IADD3 R36, PT, PT, R67, 0x1, RZ ;  /* 0x0000000143247810 */ /* 0x004fe40007ffe0ff */
[----:B------:R-:W-:-:S02]  /*4d00*/  PLOP3.LUT P4, PT, P2, P1, PT, 0x80, 0x8 ;  /* 0x000000000008781c */ /* 0x000fc40001783070 */
[----:B------:R-:W-:-:S04]  /*4d10*/  ISETP.GE.AND P3, PT, R36, UR6, PT ;  /* 0x0000000624007c0c */ /* 0x000fc8000bf66270 */
[----:B------:R-:W-:Y:S02]  /*4d20*/  ISETP.GT.AND P3, PT, R67, -0x2, !P3 ;  /* 0xfffffffe4300780c */ /* 0x000fe40005f64270 */
[C---:B0-----:R-:W-:Y:S02]  /*4d30*/  ISETP.LT.OR P2, PT, R59.reuse, -0x1, !P2 ;  /* 0xffffffff3b00780c */ /* 0x041fe40005741670 */
[----:B------:R-:W-:Y:S02]  /*4d40*/  PLOP3.LUT P1, PT, P3, P1, PT, 0x80, 0x8 ;  /* 0x000000000008781c */ /* 0x000fe40001f23070 */
[----:B------:R-:W-:Y:S01]  /*4d50*/  ISETP.GE.OR P2, PT, R64, UR7, P2 ;  /* 0x0000000740007c0c */ /* 0x000fe20009746670 */
[----:B------:R-:W0:Y:S01]  /*4d60*/  @P4 LDC R36, c[0x0][0x398] ;  /* 0x0000e600ff244b82 */ /* 0x000e220000000800 */
[----:B------:R-:W-:-:S04]  /*4d70*/  ISETP.LT.OR P3, PT, R59, -0x1, !P3 ;  /* 0xffffffff3b00780c */ /* 0x000fc80005f61670 */
[----:B------:R-:W-:-:S03]  /*4d80*/  ISETP.GE.OR P3, PT, R64, UR7, P3 ;  /* 0x0000000740007c0c */ /* 0x000fc60009f66670 */
[----:B------:R-:W1:Y:S08]  /*4d90*/  @P4 LDC.64 R38, c[0x0][0x380] ;  /* 0x0000e000ff264b82 */ /* 0x000e700000000a00 */
[----:B------:R-:W2:Y:S01]  /*4da0*/  @P1 LDC R60, c[0x0][0x398] ;  /* 0x0000e600ff3c1b82 */ /* 0x000ea20000000800 */
[----:B0-----:R-:W-:-:S07]  /*4db0*/  @P4 IMAD R40, R37, R36, R40 ;  /* 0x0000002425284224 */ /* 0x001fce00078e0228 */
[----:B------:R-:W0:Y:S01]  /*4dc0*/  @!P2 LDC R71, c[0x0][0x398] ;  /* 0x0000e600ff47ab82 */ /* 0x000e220000000800 */
[----:B------:R-:W-:-:S07]  /*4dd0*/  @P4 SHF.L.U32 R41, R40, 0x2, RZ ;  /* 0x0000000228294819 */ /* 0x000fce00000006ff */
[----:B------:R-:W3:Y:S01]  /*4de0*/  @P1 LDC.64 R36, c[0x0][0x380] ;  /* 0x0000e000ff241b82 */ /* 0x000ee20000000a00 */
[----:B-1----:R-:W-:-:S05]  /*4df0*/  @P4 IMAD.WIDE R38, R41, 0x4, R38 ;  /* 0x0000000429264825 */ /* 0x002fca00078e0226 */
[----:B------:R-:W4:Y:S01]  /*4e00*/  @P4 LDG.E.CONSTANT R62, desc[UR4][R38.64] ;  /* 0x00000004263e4981 */ /* 0x000f22000c1e9900 */
[----:B--2---:R-:W-:Y:S01]  /*4e10*/  @P1 IMAD R69, R59, R60, R67 ;  /* 0x0000003c3b451224 */ /* 0x004fe200078e0243 */
[----:B------:R-:W1:Y:S01]  /*4e20*/  @!P3 LDC R75, c[0x0][0x398] ;  /* 0x0000e600ff4bbb82 */ /* 0x000e620000000800 */
[----:B------:R-:W-:Y:S01]  /*4e30*/  CS2R R60, SRZ ;  /* 0x00000000003c7805 */ /* 0x000fe2000001ff00 */
[----:B------:R-:W2:Y:S02]  /*4e40*/  @P4 LDG.E.CONSTANT R63, desc[UR4][R38.64+0xc] ;  /* 0x00000c04263f4981 */ /* 0x000ea4000c1e9900 */
[----:B------:R-:W-:-:S03]  /*4e50*/  @P1 LEA R69, R69, 0x4, 0x2 ;  /* 0x0000000445451811 */ /* 0x000fc600078e10ff */
[----:B------:R-:W5:Y:S01]  /*4e60*/  @P4 LDG.E.CONSTANT R60, desc[UR4][R38.64+0x4] ;  /* 0x00000404263c4981 */ /* 0x000f62000c1e9900 */
[----:B------:R-:W1:Y:S03]  /*4e70*/  @!P2 LDC.64 R40, c[0x0][0x380] ;  /* 0x0000e000ff28ab82 */ /* 0x000e660000000a00 */
[----:B------:R0:W2:Y:S02]  /*4e80*/  @P4 LDG.E.CONSTANT R61, desc[UR4][R38.64+0x8] ;  /* 0x00000804263d4981 */ /* 0x0000a4000c1e9900 */
[----:B0-----:R-:W-:-:S03]  /*4e90*/  @!P2 IMAD R71, R64, R71, R67 ;  /* 0x000000474047a224 */ /* 0x001fc600078e0243 */
[----:B------:R-:W0:Y:S01]  /*4ea0*/  @!P3 LDC.64 R38, c[0x0][0x380] ;  /* 0x0000e000ff26bb82 */ /* 0x000e220000000a00 */
[----:B---3--:R-:W-:Y:S01]  /*4eb0*/  @P1 IMAD.WIDE R36, R69, 0x4, R36 ;  /* 0x0000000445241825 */ /* 0x008fe200078e0224 */
[----:B------:R-:W-:Y:S02]  /*4ec0*/  @!P2 SHF.L.U32 R71, R71, 0x2, RZ ;  /* 0x000000024747a819 */ /* 0x000fe400000006ff */
[----:B------:R-:W-:Y:S02]  /*4ed0*/  CS2R R68, SRZ ;  /* 0x0000000000447805 */ /* 0x000fe4000001ff00 */
[----:B------:R-:W-:Y:S01]  /*4ee0*/  MOV R70, RZ ;  /* 0x000000ff00467202 */ /* 0x000fe20000000f00 */
[----:B-1----:R-:W-:Y:S01]  /*4ef0*/  @!P3 IMAD R75, R64, R75, R67 ;  /* 0x0000004b404bb224 */ /* 0x002fe200078e0243 */
[----:B------:R-:W-:Y:S02]  /*4f00*/  MOV R66, RZ ;  /* 0x000000ff00427202 */ /* 0x000fe40000000f00 */
[----:B------:R-:W-:-:S02]  /*4f10*/  CS2R R72, SRZ ;  /* 0x0000000000487805 */ /* 0x000fc4000001ff00 */
[----:B------:R-:W-:Y:S01]  /*4f20*/  MOV R74, RZ ;  /* 0x000000ff004a7202 */ /* 0x000fe20000000f00 */
[----:B------:R-:W3:Y:S01]  /*4f30*/  @P1 LDG.E.CONSTANT R68, desc[UR4][R36.64+0x8] ;  /* 0x0000080424441981 */ /* 0x000ee2000c1e9900 */
[----:B------:R-:W-:Y:S01]  /*4f40*/  I2FP.F32.S32 R64, R59 ;  /* 0x0000003b00407245 */ /* 0x000fe20000201400 */
[----:B------:R-:W-:Y:S01]  /*4f50*/  @!P2 IMAD.WIDE R40, R71, 0x4, R40 ;  /* 0x000000044728a825 */ /* 0x000fe200078e0228 */
[----:B------:R-:W-:Y:S01]  /*4f60*/  MOV R71, RZ ;  /* 0x000000ff00477202 */ /* 0x000fe20000000f00 */
[----:B------:R-:W4:Y:S01]  /*4f70*/  @P1 LDG.E.CONSTANT R70, desc[UR4][R36.64] ;  /* 0x0000000424461981 */ /* 0x000f22000c1e9900 */
[----:B------:R-:W-:-:S03]  /*4f80*/  @!P3 LEA R59, R75, 0x4, 0x2 ;  /* 0x000000044b3bb811 */ /* 0x000fc600078e10ff */
[----:B------:R-:W5:Y:S04]  /*4f90*/  @P1 LDG.E.CONSTANT R66, desc[UR4][R36.64+0x4] ;  /* 0x0000040424421981 */ /* 0x000f68000c1e9900 */
[----:B------:R1:W2:Y:S01]  /*4fa0*/  @P1 LDG.E.CONSTANT R69, desc[UR4][R36.64+0xc] ;  /* 0x00000c0424451981 */ /* 0x0002a2000c1e9900 */
[----:B------:R-:W-:Y:S01]  /*4fb0*/  FADD R64, R65, -R64 ;  /* 0x8000004041407221 */ /* 0x000fe20000000000 */
[----:B------:R-:W-:Y:S01]  /*4fc0*/  MOV R65, RZ ;  /* 0x000000ff00417202 */ /* 0x000fe20000000f00 */
[----:B0-----:R-:W-:Y:S01]  /*4fd0*/  @!P3 IMAD.WIDE R38, R59, 0x4, R38 ;  /* 0x000000043b26b825 */ /* 0x001fe200078e0226 */
[----:B------:R-:W2:Y:S01]  /*4fe0*/  @!P2 LDG.E.CONSTANT R74, desc[UR4][R40.64] ;  /* 0x00000004284aa981 */ /* 0x000ea2000c1e9900 */
[----:B------:R-:W-:-:S03]  /*4ff0*/  MOV R59, RZ ;  /* 0x000000ff003b7202 */ /* 0x000fc60000000f00 */
[----:B------:R-:W2:Y:S01]  /*5000*/  @!P2 LDG.E.CONSTANT R73, desc[UR4][R40.64+0x4] ;  /* 0x000004042849a981 */ /* 0x000ea2000c1e9900 */
[----:B-1----:R-:W-:-:S03]  /*5010*/  I2FP.F32.S32 R36, R67 ;  /* 0x0000004300247245 */ /* 0x002fc60000201400 */
[----:B------:R-:W2:Y:S01]  /*5020*/  @!P2 LDG.E.CONSTANT R72, desc[UR4][R40.64+0x8] ;  /* 0x000008042848a981 */ /* 0x000ea2000c1e9900 */
[----:B------:R-:W-:-:S03]  /*5030*/  MOV R67, RZ ;  /* 0x000000ff00437202 */ /* 0x000fc60000000f00 */
[----:B------:R0:W2:Y:S04]  /*5040*/  @!P2 LDG.E.CONSTANT R71, desc[UR4][R40.64+0xc] ;  /* 0x00000c042847a981 */ /* 0x0000a8000c1e9900 */
[----:B------:R-:W2:Y:S04]  /*5050*/  @!P3 LDG.E.CONSTANT R67, desc[UR4][R38.64] ;  /* 0x000000042643b981 */ /* 0x000ea8000c1e9900 */
[----:B------:R-:W2:Y:S01]  /*5060*/  @!P3 LDG.E.CONSTANT R65, desc[UR4][R38.64+0x4] ;  /* 0x000004042641b981 */ /* 0x000ea2000c1e9900 */
[----:B0-----:R-:W-:-:S03]  /*5070*/  MOV R41, RZ ;  /* 0x000000ff00297202 */ /* 0x001fc60000000f00 */
[----:B------:R-:W2:Y:S04]  /*5080*/  @!P3 LDG.E.CONSTANT R59, desc[UR4][R38.64+0x8] ;  /* 0x00000804263bb981 */ /* 0x000ea8000c1e9900 */
[----:B------:R-:W2:Y:S01]  /*5090*/  @!P3 LDG.E.CONSTANT R41, desc[UR4][R38.64+0xc] ;  /* 0x00000c042629b981 */ /* 0x000ea2000c1e9900 */
[----:B------:R-:W-:Y:S01]  /*50a0*/  FADD R37, R57, -R36 ;  /* 0x8000002439257221 */ /* 0x000fe20000000000 */
[----:B------:R-:W-:-:S03]  /*50b0*/  FADD R76, -R64, 1 ;  /* 0x3f800000404c7421 */ /* 0x000fc60000000100 */
[C---:B------:R-:W-:Y:S01]  /*50c0*/  FADD R57, -R37.reuse, 1 ;  /* 0x3f80000025397421 */ /* 0x040fe20000000100 */
[C---:B------:R-:W-:Y:S01]  /*50d0*/  FMUL R36, R37.reuse, R64 ;  /* 0x0000004025247220 */ /* 0x040fe20000400000 */
[-C--:B------:R-:W-:Y:S02]  /*50e0*/  FMUL R37, R37, R76.reuse ;  /* 0x0000004c25257220 */ /* 0x080fe40000400000 */
[----:B------:R-:W-:Y:S01]  /*50f0*/  FMUL R40, R57, R76 ;  /* 0x0000004c39287220 */ /* 0x000fe20000400000 */
[----:B------:R-:W-:Y:S01]  /*5100*/  FMUL R57, R64, R57 ;  /* 0x0000003940397220 */ /* 0x000fe20000400000 */
[C---:B---3--:R-:W-:Y:S01]  /*5110*/  FMUL R68, R37.reuse, R68 ;  /* 0x0000004425447220 */ /* 0x048fe20000400000 */
[C---:B----4-:R-:W-:Y:S01]  /*5120*/  FMUL R75, R37.reuse, R70 ;  /* 0x00000046254b7220 */ /* 0x050fe20000400000 */
[C---:B-----5:R-:W-:Y:S01]  /*5130*/  FMUL R77, R37.reuse, R66 ;  /* 0x00000042254d7220 */ /* 0x060fe20000400000 */
[----:B--2---:R-:W-:Y:S02]  /*5140*/  FMUL R64, R37, R69 ;  /* 0x0000004525407220 */ /* 0x004fe40000400000 */
        /* <DEDUP_REMOVED lines=12> */
.L_x_385:
[----:B------:R-:W-:Y:S05]  /*5210*/  BSYNC.RECONVERGENT B0 ;  /* 0x0000000000007941 */ /* 0x000fea0003800200 */
.L_x_384:
[----:B------:R-:W-:Y:S01]  /*5220*/  BSSY.RECONVERGENT B0, `(.L_x_386) ;  /* 0x0000064000007945 */ /* 0x000fe20003800200 */
[----:B------:R-:W-:Y:S02]  /*5230*/  CS2R R36, SRZ ;  /* 0x0000000000247805 */ /* 0x000fe4000001ff00 */
[----:B------:R-:W-:Y:S01]  /*5240*/  MOV R38, RZ ;  /* 0x000000ff00267202 */ /* 0x000fe20000000f00 */
[----:B------:R-:W-:Y:S06]  /*5250*/  @P0 BRA `(.L_x_387) ;  /* 0x0000000400800947 */ /* 0x000fec0003800000 */
[----:B------:R-:W-:Y:S01]  /*5260*/  FFMA R54, R54, R53, -0.5 ;  /* 0xbf00000036367423 */ /* 0x000fe20000000035 */
[----:B------:R-:W-:Y:S01]  /*5270*/  FFMA R51, R52, R51, -0.5 ;  /* 0xbf00000034337423 */ /* 0x000fe20000000033 */
[----:B------:R-:W0:Y:S01]  /*5280*/  LDCU.64 UR6, c[0x0][0x3a8] ;  /* 0x00007500ff0677ac */ /* 0x000e220008000a00 */
[----:B------:R-:W-:Y:S01]  /*5290*/  HFMA2 R59, -RZ, RZ, 0, 0 ;  /* 0x00000000ff3b7431 */ /* 0x000fe200000001ff */
[----:B------:R-:W1:Y:S01]  /*52a0*/  F2I.FLOOR.NTZ R57, R54 ;  /* 0x0000003600397305 */ /* 0x000e620000207100 */
[----:B------:R-:W-:Y:S02]  /*52b0*/  CS2R R64, SRZ ;  /* 0x0000000000407805 */ /* 0x000fe4000001ff00 */
[----:B------:R-:W-:-:S05]  /*52c0*/  CS2R R66, SRZ ;  /* 0x0000000000427805 */ /* 0x000fca000001ff00 */
[----:B------:R-:W2:Y:S01]  /*52d0*/  F2I.FLOOR.NTZ R58, R51 ;  /* 0x00000033003a7305 */ /* 0x000ea20000207100 */
[C---:B-1----:R-:W-:Y:S02]  /*52e0*/  IADD3 R36, PT, PT, R57.reuse, 0x1, RZ ;  /* 0x0000000139247810 */ /* 0x042fe40007ffe0ff */
[----:B0-----:R-:W-:-:S04]  /*52f0*/  ISETP.GE.AND P0, PT, R57, UR6, PT ;  /* 0x0000000639007c0c */ /* 0x001fc8000bf06270 */
[----:B------:R-:W-:Y:S02]  /*5300*/  ISETP.GT.AND P0, PT, R57, -0x1, !P0 ;  /* 0xffffffff3900780c */ /* 0x000fe40004704270 */
[C---:B--2---:R-:W-:Y:S02]  /*5310*/  ISETP.GE.AND P1, PT, R58.reuse, UR7, PT ;  /* 0x000000073a007c0c */ /* 0x044fe4000bf26270 */
[C---:B------:R-:W-:Y:S02]  /*5320*/  IADD3 R68, PT, PT, R58.reuse, 0x1, RZ ;  /* 0x000000013a447810 */ /* 0x040fe40007ffe0ff */
[----:B------:R-:W-:Y:S02]  /*5330*/  ISETP.GT.AND P2, PT, R58, -0x1, !P1 ;  /* 0xffffffff3a00780c */ /* 0x000fe40004f44270 */
[----:B------:R-:W-:Y:S02]  /*5340*/  ISETP.GE.AND P1, PT, R36, UR6, PT ;  /* 0x0000000624007c0c */ /* 0x000fe4000bf26270 */
[----:B------:R-:W-:-:S02]  /*5350*/  PLOP3.LUT P3, PT, P0, P2, PT, 0x80, 0x8 ;  /* 0x000000000008781c */ /* 0x000fc40000765070 */
[----:B------:R-:W-:Y:S02]  /*5360*/  ISETP.LT.OR P0, PT, R58, -0x1, !P0 ;  /* 0xffffffff3a00780c */ /* 0x000fe40004701670 */
[----:B------:R-:W-:Y:S02]  /*5370*/  ISETP.GT.AND P4, PT, R57, -0x2, !P1 ;  /* 0xfffffffe3900780c */ /* 0x000fe40004f84270 */
[----:B------:R-:W-:Y:S02]  /*5380*/  ISETP.GE.OR P0, PT, R68, UR7, P0 ;  /* 0x0000000744007c0c */ /* 0x000fe40008706670 */
[----:B------:R-:W-:Y:S02]  /*5390*/  PLOP3.LUT P1, PT, P4, P2, PT, 0x80, 0x8 ;  /* 0x000000000008781c */ /* 0x000fe40002725070 */
[----:B------:R-:W-:-:S03]  /*53a0*/  ISETP.LT.OR P2, PT, R58, -0x1, !P4 ;  /* 0xffffffff3a00780c */ /* 0x000fc60006741670 */
[----:B------:R-:W0:Y:S01]  /*53b0*/  @P3 LDC R40, c[0x0][0x398] ;  /* 0x0000e600ff283b82 */ /* 0x000e220000000800 */
[----:B------:R-:W-:-:S07]  /*53c0*/  ISETP.GE.OR P2, PT, R68, UR7, P2 ;  /* 0x0000000744007c0c */ /* 0x000fce0009746670 */
[----:B------:R-:W1:Y:S08]  /*53d0*/  @P3 LDC.64 R38, c[0x0][0x380] ;  /* 0x0000e000ff263b82 */ /* 0x000e700000000a00 */
[----:B------:R-:W2:Y:S08]  /*53e0*/  @!P0 LDC R52, c[0x0][0x398] ;  /* 0x0000e600ff348b82 */ /* 0x000eb00000000800 */
[----:B------:R-:W3:Y:S01]  /*53f0*/  @!P0 LDC.64 R36, c[0x0][0x380] ;  /* 0x0000e000ff248b82 */ /* 0x000ee20000000a00 */
[----:B0-----:R-:W-:-:S05]  /*5400*/  @P3 IMAD R40, R58, R40, R57 ;  /* 0x000000283a283224 */ /* 0x001fca00078e0239 */
[----:B------:R-:W-:Y:S02]  /*5410*/  @P3 SHF.L.U32 R41, R40, 0x2, RZ ;  /* 0x0000000228293819 */ /* 0x000fe400000006ff */
[----:B------:R-:W0:Y:S03]  /*5420*/  @P1 LDC R73, c[0x0][0x398] ;  /* 0x0000e600ff491b82 */ /* 0x000e260000000800 */
[----:B-1----:R-:W-:-:S05]  /*5430*/  @P3 IMAD.WIDE R38, R41, 0x4, R38 ;  /* 0x0000000429263825 */ /* 0x002fca00078e0226 */
[----:B------:R-:W1:Y:S01]  /*5440*/  @!P2 LDC R72, c[0x0][0x398] ;  /* 0x0000e600ff48ab82 */ /* 0x000e620000000800 */
[----:B--2---:R-:W-:Y:S01]  /*5450*/  @!P0 IMAD R52, R68, R52, R57 ;  /* 0x0000003444348224 */ /* 0x004fe200078e0239 */
[----:B------:R-:W2:Y:S04]  /*5460*/  @P3 LDG.E.CONSTANT R59, desc[UR4][R38.64] ;  /* 0x00000004263b3981 */ /* 0x000ea8000c1e9900 */
[----:B------:R-:W-:Y:S01]  /*5470*/  @!P0 SHF.L.U32 R53, R52, 0x2, RZ ;  /* 0x0000000234358819 */ /* 0x000fe200000006ff */
[----:B------:R-:W4:Y:S01]  /*5480*/  @P3 LDG.E.CONSTANT R64, desc[UR4][R38.64+0x4] ;  /* 0x0000040426403981 */ /* 0x000f22000c1e9900 */
[----:B------:R-:W5:Y:S03]  /*5490*/  @P1 LDC.64 R40, c[0x0][0x380] ;  /* 0x0000e000ff281b82 */ /* 0x000f660000000a00 */
[----:B---3--:R-:W-:Y:S01]  /*54a0*/  @!P0 IMAD.WIDE R52, R53, 0x4, R36 ;  /* 0x0000000435348825 */ /* 0x008fe200078e0224 */
[----:B------:R-:W3:Y:S04]  /*54b0*/  @P3 LDG.E.CONSTANT R66, desc[UR4][R38.64+0x8] ;  /* 0x0000080426423981 */ /* 0x000ee8000c1e9900 */
[----:B------:R-:W5:Y:S01]  /*54c0*/  @!P2 LDC.64 R36, c[0x0][0x380] ;  /* 0x0000e000ff24ab82 */ /* 0x000f620000000a00 */
[----:B0-----:R-:W-:Y:S01]  /*54d0*/  @P1 IMAD R73, R58, R73, R57 ;  /* 0x000000493a491224 */ /* 0x001fe200078e0239 */
[----:B------:R0:W3:Y:S01]  /*54e0*/  @P3 LDG.E.CONSTANT R65, desc[UR4][R38.64+0xc] ;  /* 0x00000c0426413981 */ /* 0x0000e2000c1e9900 */
[----:B------:R-:W-:-:S02]  /*54f0*/  MOV R69, RZ ;  /* 0x000000ff00457202 */ /* 0x000fc40000000f00 */
[----:B------:R-:W-:Y:S01]  /*5500*/  CS2R R70, SRZ ;  /* 0x0000000000467805 */ /* 0x000fe2000001ff00 */
[----:B------:R-:W3:Y:S01]  /*5510*/  @!P0 LDG.E.CONSTANT R67, desc[UR4][R52.64] ;  /* 0x0000000434438981 */ /* 0x000ee2000c1e9900 */
[----:B------:R-:W-:-:S03]  /*5520*/  HFMA2 R74, -RZ, RZ, 0, 0 ;  /* 0x00000000ff4a7431 */ /* 0x000fc600000001ff */
[----:B------:R-:W3:Y:S01]  /*5530*/  @!P0 LDG.E.CONSTANT R69, desc[UR4][R52.64+0x4] ;  /* 0x0000040434458981 */ /* 0x000ee2000c1e9900 */
[----:B0-----:R-:W-:Y:S01]  /*5540*/  @P1 LEA R39, R73, 0x4, 0x2 ;  /* 0x0000000449271811 */ /* 0x001fe200078e10ff */
[----:B-1----:R-:W-:Y:S02]  /*5550*/  @!P2 IMAD R73, R68, R72, R57 ;  /* 0x000000484449a224 */ /* 0x002fe400078e0239 */
[----:B------:R-:W-:Y:S01]  /*5560*/  HFMA2 R72, -RZ, RZ, 0, 0 ;  /* 0x00000000ff487431 */ /* 0x000fe200000001ff */
[----:B------:R-:W-:Y:S01]  /*5570*/  MOV R68, RZ ;  /* 0x000000ff00447202 */ /* 0x000fe20000000f00 */
[----:B------:R-:W3:Y:S01]  /*5580*/  @!P0 LDG.E.CONSTANT R70, desc[UR4][R52.64+0x8] ;  /* 0x0000080434468981 */ /* 0x000ee2000c1e9900 */
[----:B-----5:R-:W-:Y:S01]  /*5590*/  @P1 IMAD.WIDE R40, R39, 0x4, R40 ;  /* 0x0000000427281825 */ /* 0x020fe200078e0228 */
[----:B------:R-:W-:Y:S02]  /*55a0*/  CS2R R38, SRZ ;  /* 0x0000000000267805 */ /* 0x000fe4000001ff00 */
[----:B------:R0:W5:Y:S04]  /*55b0*/  @!P0 LDG.E.CONSTANT R71, desc[UR4][R52.64+0xc] ;  /* 0x00000c0434478981 */ /* 0x000168000c1e9900 */
[----:B------:R-:W2:Y:S04]  /*55c0*/  @P1 LDG.E.CONSTANT R72, desc[UR4][R40.64] ;  /* 0x0000000428481981 */ /* 0x000ea8000c1e9900 */
[----:B------:R-:W4:Y:S01]  /*55d0*/  @P1 LDG.E.CONSTANT R68, desc[UR4][R40.64+0x4] ;  /* 0x0000040428441981 */ /* 0x000f22000c1e9900 */
[----:B0-----:R-:W-:-:S03]  /*55e0*/  @!P2 LEA R53, R73, 0x4, 0x2 ;  /* 0x000000044935a811 */ /* 0x001fc600078e10ff */
[----:B------:R-:W3:Y:S04]  /*55f0*/  @P1 LDG.E.CONSTANT R38, desc[UR4][R40.64+0x8] ;  /* 0x0000080428261981 */ /* 0x000ee8000c1e9900 */
[----:B------:R0:W5:Y:S01]  /*5600*/  @P1 LDG.E.CONSTANT R39, desc[UR4][R40.64+0xc] ;  /* 0x00000c0428271981 */ /* 0x000162000c1e9900 */
[----:B------:R-:W-:Y:S01]  /*5610*/  @!P2 IMAD.WIDE R36, R53, 0x4, R36 ;  /* 0x000000043524a825 */ /* 0x000fe200078e0224 */
[----:B------:R-:W-:Y:S02]  /*5620*/  MOV R73, RZ ;  /* 0x000000ff00497202 */ /* 0x000fe40000000f00 */
[----:B------:R-:W-:Y:S02]  /*5630*/  CS2R R52, SRZ ;  /* 0x0000000000347805 */ /* 0x000fe4000001ff00 */
        /* <DEDUP_REMOVED lines=11> */
[----:B0-----:R-:W-:Y:S01]  /*56f0*/  FMUL R41, R51, R54 ;  /* 0x0000003633297220 */ /* 0x001fe20000400000 */
[----:B------:R-:W-:Y:S01]  /*5700*/  FMUL R54, R58, R51 ;  /* 0x000000333a367220 */ /* 0x000fe20000400000 */
[----:B------:R-:W-:Y:S01]  /*5710*/  FMUL R40, R57, R58 ;  /* 0x0000003a39287220 */ /* 0x000fe20000400000 */
[C---:B--2---:R-:W-:Y:S01]  /*5720*/  FMUL R72, R75.reuse, R72 ;  /* 0x000000484b487220 */ /* 0x044fe20000400000 */
[C---:B----4-:R-:W-:Y:S01]  /*5730*/  FMUL R37, R75.reuse, R68 ;  /* 0x000000444b257220 */ /* 0x050fe20000400000 */
[C---:B---3--:R-:W-:Y:S01]  /*5740*/  FMUL R51, R75.reuse, R38 ;  /* 0x000000264b337220 */ /* 0x048fe20000400000 */
[----:B-----5:R-:W-:Y:S01]  /*5750*/  FMUL R36, R75, R39 ;  /* 0x000000274b247220 */ /* 0x020fe20000400000 */
        /* <DEDUP_REMOVED lines=12> */
[----:B------:R-:W-:Y:S01]  /*5820*/  FMUL R58, R59, 0.36363637447357177734 ;  /* 0x3eba2e8c3b3a7820 */ /* 0x000fe20000400000 */
[----:B------:R-:W-:Y:S01]  /*5830*/  FMUL R36, R64, 0.36363637447357177734 ;  /* 0x3eba2e8c40247820 */ /* 0x000fe20000400000 */
[----:B------:R-:W-:Y:S01]  /*5840*/  FMUL R37, R53, 0.36363637447357177734 ;  /* 0x3eba2e8c35257820 */ /* 0x000fe20000400000 */
[----:B------:R-:W-:-:S07]  /*5850*/  FMUL R38, R52, 0.36363637447357177734 ;  /* 0x3eba2e8c34267820 */ /* 0x000fce0000400000 */
.L_x_387:
[----:B------:R-:W-:Y:S05]  /*5860*/  BSYNC.RECONVERGENT B0 ;  /* 0x0000000000007941 */ /* 0x000fea0003800200 */
.L_x_386:
[----:B------:R-:W0:Y:S01]  /*5870*/  LDCU UR6, c[0x0][0x3dc] ;  /* 0x00007b80ff0677ac */ /* 0x000e220008000800 */
        /* <DEDUP_REMOVED lines=24> */
[----:B0-----:R-:W-:Y:S01]  /*5a00*/  UISETP.NE.AND UP0, UPT, UR6, URZ, UPT ;  /* 0x000000ff0600728c */ /* 0x001fe2000bf05270 */
        /* <DEDUP_REMOVED lines=8> */
[----:B------:R-:W-:Y:S01]  /*5a90*/  FFMA R45, R45, 0.090909093618392944336, R58 ;  /* 0x3dba2e8c2d2d7823 */ /* 0x000fe2000000003a */
[----:B------:R-:W-:Y:S01]  /*5aa0*/  FFMA R36, R61, 0.090909093618392944336, R36 ;  /* 0x3dba2e8c3d247823 */ /* 0x000fe20000000024 */
[----:B------:R-:W-:Y:S01]  /*5ab0*/  FFMA R37, R62, 0.090909093618392944336, R37 ;  /* 0x3dba2e8c3e257823 */ /* 0x000fe20000000025 */
[----:B------:R-:W-:Y:S01]  /*5ac0*/  FFMA R38, R63, 0.090909093618392944336, R38 ;  /* 0x3dba2e8c3f267823 */ /* 0x000fe20000000026 */
[----:B------:R-:W-:Y:S01]  /*5ad0*/  FADD R15, R10, R15 ;  /* 0x0000000f0a0f7221 */ /* 0x000fe20000000000 */
[----:B------:R-:W-:Y:S01]  /*5ae0*/  FADD R16, R9, R16 ;  /* 0x0000001009107221 */ /* 0x000fe20000000000 */
[----:B------:R-:W-:Y:S01]  /*5af0*/  FADD R17, R2, R17 ;  /* 0x0000001102117221 */ /* 0x000fe20000000000 */
[----:B------:R-:W-:Y:S01]  /*5b00*/  FADD R18, R11, R18 ;  /* 0x000000120b127221 */ /* 0x000fe20000000000 */
[----:B------:R-:W-:Y:S01]  /*5b10*/  FFMA R30, R30, 0.045454546809196472168, R45 ;  /* 0x3d3a2e8c1e1e7823 */ /* 0x000fe2000000002d */
[----:B------:R-:W-:Y:S01]  /*5b20*/  FFMA R23, R23, 0.045454546809196472168, R36 ;  /* 0x3d3a2e8c17177823 */ /* 0x000fe20000000024 */
[----:B------:R-:W-:Y:S01]  /*5b30*/  FFMA R26, R26, 0.045454546809196472168, R37 ;  /* 0x3d3a2e8c1a1a7823 */ /* 0x000fe20000000025 */
[----:B------:R-:W-:Y:S01]  /*5b40*/  FFMA R7, R31, 0.045454546809196472168, R38 ;  /* 0x3d3a2e8c1f077823 */ /* 0x000fe20000000026 */
[----:B------:R-:W-:Y:S01]  /*5b50*/  FFMA R2, R15, 0.022727273404598236084, R30 ;  /* 0x3cba2e8c0f027823 */ /* 0x000fe2000000001e */
[----:B------:R-:W-:Y:S01]  /*5b60*/  FFMA R5, R16, 0.022727273404598236084, R23 ;  /* 0x3cba2e8c10057823 */ /* 0x000fe20000000017 */
[----:B------:R-:W-:Y:S01]  /*5b70*/  FFMA R4, R17, 0.022727273404598236084, R26 ;  /* 0x3cba2e8c11047823 */ /* 0x000fe2000000001a */
[----:B------:R-:W-:Y:S01]  /*5b80*/  FFMA R7, R18, 0.022727273404598236084, R7 ;  /* 0x3cba2e8c12077823 */ /* 0x000fe20000000007 */
[----:B------:R-:W-:Y:S06]  /*5b90*/  BRA.U !UP0, `(.L_x_388) ;  /* 0x0000003908747547 */ /* 0x000fec000b800000 */
[----:B------:R-:W-:Y:S01]  /*5ba0*/  FSETP.GT.AND P0, PT, R7, 0.0010000000474974513054, PT ;  /* 0x3a83126f0700780b */ /* 0x000fe20003f04000 */
[----:B------:R-:W-:Y:S01]  /*5bb0*/  BSSY.RECONVERGENT B2, `(.L_x_389) ;  /* 0x0000032000027945 */ /* 0x000fe20003800200 */
[----:B------:R-:W-:Y:S01]  /*5bc0*/  HFMA2 R13, -RZ, RZ, 0, 0 ;  /* 0x00000000ff0d7431 */ /* 0x000fe200000001ff */
[----:B------:R-:W-:Y:S01]  /*5bd0*/  MOV R11, RZ ;  /* 0x000000ff000b7202 */ /* 0x000fe20000000f00 */
[----:B------:R-:W-:-:S09]  /*5be0*/  HFMA2 R9, -RZ, RZ, 0, 0 ;  /* 0x00000000ff097431 */ /* 0x000fd200000001ff */
[----:B------:R-:W-:Y:S05]  /*5bf0*/  @!P0 BRA `(.L_x_390) ;  /* 0x0000000000b48947 */ /* 0x000fea0003800000 */
        /* <DEDUP_REMOVED lines=10> */
[----:B------:R-:W-:Y:S02]  /*5ca0*/  MOV R52, R7 ;  /* 0x0000000700347202 */ /* 0x000fe40000000f00 */
[----:B------:R-:W-:-:S07]  /*5cb0*/  MOV R16, 0x5cd0 ;  /* 0x00005cd000107802 */ /* 0x000fce0000000f00 */
[----:B------:R-:W-:Y:S05]  /*5cc0*/  CALL.REL.NOINC `($__internal_16_$__cuda_sm3x_div_rn_noftz_f32_slowpath) ;  /* 0x00000040000c7944 */ /* 0x000fea0003c00000 */
[----:B------:R-:W-:-:S07]  /*5cd0*/  MOV R13, R6 ;  /* 0x00000006000d7202 */ /* 0x000fce0000000f00 */
.L_x_392:
[----:B------:R-:W-:Y:S05]  /*5ce0*/  BSYNC.RECONVERGENT B3 ;  /* 0x0000000000037941 */ /* 0x000fea0003800200 */
.L_x_391:
        /* <DEDUP_REMOVED lines=14> */
.L_x_394:
[----:B------:R-:W-:Y:S05]  /*5dd0*/  BSYNC.RECONVERGENT B3 ;  /* 0x0000000000037941 */ /* 0x000fea0003800200 */
.L_x_393:
        /* <DEDUP_REMOVED lines=14> */
.L_x_395:
[----:B------:R-:W-:Y:S05]  /*5ec0*/  BSYNC.RECONVERGENT B3 ;  /* 0x0000000000037941 */ /* 0x000fea0003800200 */
.L_x_390:
[----:B------:R-:W-:Y:S05]  /*5ed0*/  BSYNC.RECONVERGENT B2 ;  /* 0x0000000000027941 */ /* 0x000fea0003800200 */
.L_x_389:
[----:B------:R-:W0:Y:S01]  /*5ee0*/  LDCU UR6, c[0x0][0x3e0] ;  /* 0x00007c00ff0677ac */ /* 0x000e220008000800 */
[----:B------:R-:W-:Y:S01]  /*5ef0*/  BSSY.RECONVERGENT B2, `(.L_x_396) ;  /* 0x0000364000027945 */ /* 0x000fe20003800200 */
        /* <DEDUP_REMOVED lines=23> */
[----:B------:R-:W-:Y:S05]  /*6070*/  CALL.REL.NOINC `($__internal_16_$__cuda_sm3x_div_rn_noftz_f32_slowpath) ;  /* 0x0000003c00207944 */ /* 0x000fea0003c00000 */
[----:B------:R-:W-:-:S07]  /*6080*/  MOV R4, R6 ;  /* 0x0000000600047202 */ /* 0x000fce0000000f00 */
.L_x_403:
[----:B------:R-:W-:Y:S05]  /*6090*/  BSYNC.RECONVERGENT B4 ;  /* 0x0000000000047941 */ /* 0x000fea0003800200 */
.L_x_402:
[----:B------:R-:W-:Y:S05]  /*60a0*/  BRA `(.L_x_400) ;  /* 0x0000000400507947 */ /* 0x000fea0003800000 */
.L_x_401:
        /* <DEDUP_REMOVED lines=13> */
[----:B------:R-:W-:Y:S05]  /*6180*/  CALL.REL.NOINC `($__internal_16_$__cuda_sm3x_div_rn_noftz_f32_slowpath) ;  /* 0x0000003800dc7944 */ /* 0x000fea0003c00000 */
[----:B------:R-:W-:-:S07]  /*6190*/  MOV R2, R6 ;  /* 0x0000000600027202 */ /* 0x000fce0000000f00 */
.L_x_405:
[----:B------:R-:W-:Y:S05]  /*61a0*/  BSYNC.RECONVERGENT B4 ;  /* 0x0000000000047941 */ /* 0x000fea0003800200 */
.L_x_404:
        /* <DEDUP_REMOVED lines=41> */
[----:B------:R-:W-:-:S03]  /*6440*/  HFMA2 R13, -RZ, RZ, 0.64013671875, -15.109375 ;  /* 0x391fcb8eff0d7431 */ /* 0x000fc600000001ff */
[----:B------:R-:W-:-:S04]  /*6450*/  FADD R4, R17, R10 ;  /* 0x0000000a11047221 */ /* 0x000fc80000000000 */
[----:B------:R-:W-:Y:S01]  /*6460*/  FMUL R5, R4, 2.2222223281860351562 ;  /* 0x400e38e404057820 */ /* 0x000fe20000400000 */
[----:B------:R-:W-:-:S03]  /*6470*/  FADD R17, -R17, R4 ;  /* 0x0000000411117221 */ /* 0x000fc60000000100 */
[----:B------:R-:W0:Y:S01]  /*6480*/  FRND R6, R5 ;  /* 0x0000000500067307 */ /* 0x000e220000201000 */
[----:B------:R-:W-:Y:S01]  /*6490*/  FADD R17, R10, -R17 ;  /* 0x800000110a117221 */ /* 0x000fe20000000000 */
[----:B------:R-:W-:Y:S01]  /*64a0*/  FFMA R4, R4, 2.2222223281860351562, -R5 ;  /* 0x400e38e404047823 */ /* 0x000fe20000000805 */
[----:B------:R-:W-:-:S03]  /*64b0*/  FSETP.GT.AND P2, PT, |R5|, 152, PT ;  /* 0x431800000500780b */ /* 0x000fc60003f44200 */
[----:B------:R-:W-:Y:S01]  /*64c0*/  FFMA R17, R17, 2.2222223281860351562, R4 ;  /* 0x400e38e411117823 */ /* 0x000fe20000000004 */
        /* <DEDUP_REMOVED lines=18> */
.L_x_400:
[----:B------:R-:W-:Y:S05]  /*65f0*/  BSYNC.RECONVERGENT B3 ;  /* 0x0000000000037941 */ /* 0x000fea0003800200 */
.L_x_399:
[----:B------:R-:W-:Y:S01]  /*6600*/  FSETP.GTU.AND P0, PT, R11, RZ, PT ;  /* 0x000000ff0b00720b */ /* 0x000fe20003f0c000 */
[----:B------:R-:W-:Y:S01]  /*6610*/  BSSY.RECONVERGENT B3, `(.L_x_406) ;  /* 0x000006a000037945 */ /* 0x000fe20003800200 */
[----:B------:R-:W-:-:S11]  /*6620*/  MOV R8, RZ ;  /* 0x000000ff00087202 */ /* 0x000fd60000000f00 */
        /* <DEDUP_REMOVED lines=18> */
.L_x_410:
[----:B------:R-:W-:Y:S05]  /*6750*/  BSYNC.RECONVERGENT B4 ;  /* 0x0000000000047941 */ /* 0x000fea0003800200 */
.L_x_409:
[----:B------:R-:W-:Y:S05]  /*6760*/  BRA `(.L_x_407) ;  /* 0x0000000400507947 */ /* 0x000fea0003800000 */
.L_x_408:
        /* <DEDUP_REMOVED lines=15> */
.L_x_412:
[----:B------:R-:W-:Y:S05]  /*6860*/  BSYNC.RECONVERGENT B4 ;  /* 0x0000000000047941 */ /* 0x000fea0003800200 */
.L_x_411:
        /* <DEDUP_REMOVED lines=68> */
.L_x_407:
[----:B------:R-:W-:Y:S05]  /*6cb0*/  BSYNC.RECONVERGENT B3 ;  /* 0x0000000000037941 */ /* 0x000fea0003800200 */
.L_x_406:
[----:B------:R-:W-:Y:S02]  /*6cc0*/  FSETP.GTU.AND P0, PT, R9, RZ, PT ;  /* 0x000000ff0900720b */ /* 0x000fe40003f0c000 */
        /* <DEDUP_REMOVED lines=18> */
.L_x_416:
[----:B------:R-:W-:Y:S05]  /*6df0*/  BSYNC.RECONVERGENT B3 ;  /* 0x0000000000037941 */ /* 0x000fea0003800200 */
.L_x_415:
[----:B------:R-:W-:Y:S05]  /*6e00*/  BRA `(.L_x_413) ;  /* 0x0000002400c87947 */ /* 0x000fea0003800000 */
.L_x_414:
        /* <DEDUP_REMOVED lines=14> */
[----:B------:R-:W-:Y:S05]  /*6ef0*/  CALL.REL.NOINC `($__internal_16_$__cuda_sm3x_div_rn_noftz_f32_slowpath) ;  /* 0x0000002c00807944 */ /* 0x000fea0003c00000 */
[----:B------:R-:W-:-:S07]  /*6f00*/  MOV R2, R6 ;  /* 0x0000000600027202 */ /* 0x000fce0000000f00 */
.L_x_418:
[----:B------:R-:W-:Y:S05]  /*6f10*/  BSYNC.RECONVERGENT B3 ;  /* 0x0000000000037941 */ /* 0x000fea0003800200 */
.L_x_417:
        /* <DEDUP_REMOVED lines=49> */
[----:B------:R1:W2:Y:S01]  /*7230*/  F2I.NTZ R10, R6 ;  /* 0x00000006000a7305 */ /* 0x0002a20000203100 */
[----:B0-----:R-:W-:Y:S01]  /*7240*/  FADD R5, R6, -R9 ;  /* 0x8000000906057221 */ /* 0x001fe20000000000 */
[----:B------:R-:W-:-:S02]  /*7250*/  FSETP.GT.AND P0, PT, R9, RZ, PT ;  /* 0x000000ff0900720b */ /* 0x000fc40003f04000 */
[----:B-1----:R-:W-:Y:S01]  /*7260*/  FSEL R6, RZ, +INF , !P2 ;  /* 0x7f800000ff067808 */ /* 0x002fe20005000000 */
[----:B------:R-:W-:Y:S01]  /*7270*/  FADD R5, R5, R16 ;  /* 0x0000001005057221 */ /* 0x000fe20000000000 */
[----:B------:R-:W-:Y:S02]  /*7280*/  SEL R9, RZ, 0x83000000, P0 ;  /* 0x83000000ff097807 */ /* 0x000fe40000000000 */
[----:B------:R-:W-:Y:S01]  /*7290*/  FSETP.NEU.AND P0, PT, |R2|, +INF , PT ;  /* 0x7f8000000200780b */ /* 0x000fe20003f0d200 */
[----:B------:R-:W-:Y:S01]  /*72a0*/  FFMA R12, R5, R12, 0.0013391353422775864601 ;  /* 0x3aaf85ed050c7423 */ /* 0x000fe2000000000c */
[----:B--2---:R-:W-:Y:S02]  /*72b0*/  LEA R10, R10, -R9, 0x17 ;  /* 0x800000090a0a7211 */ /* 0x004fe400078eb8ff */
[----:B------:R-:W-:Y:S01]  /*72c0*/  IADD3 R9, PT, PT, R9, 0x7f000000, RZ ;  /* 0x7f00000009097810 */ /* 0x000fe20007ffe0ff */
[----:B------:R-:W-:-:S04]  /*72d0*/  FFMA R12, R5, R12, 0.0096188392490148544312 ;  /* 0x3c1d9856050c7423 */ /* 0x000fc8000000000c */
[----:B------:R-:W-:-:S04]  /*72e0*/  FFMA R12, R5, R12, 0.055503588169813156128 ;  /* 0x3d6357bb050c7423 */ /* 0x000fc8000000000c */
[----:B------:R-:W-:-:S04]  /*72f0*/  FFMA R12, R5, R12, 0.24022644758224487305 ;  /* 0x3e75fdec050c7423 */ /* 0x000fc8000000000c */
[----:B------:R-:W-:-:S04]  /*7300*/  FFMA R12, R5, R12, 0.69314718246459960938 ;  /* 0x3f317218050c7423 */ /* 0x000fc8000000000c */
[----:B------:R-:W-:-:S04]  /*7310*/  FFMA R12, R5, R12, 1 ;  /* 0x3f800000050c7423 */ /* 0x000fc8000000000c */
[----:B------:R-:W-:-:S04]  /*7320*/  FMUL R9, R9, R12 ;  /* 0x0000000c09097220 */ /* 0x000fc80000400000 */
[----:B------:R-:W-:Y:S01]  /*7330*/  @!P1 FMUL R6, R10, R9 ;  /* 0x000000090a069220 */ /* 0x000fe20000400000 */
[----:B------:R-:W-:Y:S06]  /*7340*/  @P0 BRA P3, `(.L_x_413) ;  /* 0x0000002000780947 */ /* 0x000fec0001800000 */
[----:B------:R-:W-:-:S05]  /*7350*/  FADD R2, R2, R2 ;  /* 0x0000000202027221 */ /* 0x000fca0000000000 */
[----:B------:R-:W-:Y:S01]  /*7360*/  LOP3.LUT R6, R2, 0x7fffffff, RZ, 0xc0, !PT ;  /* 0x7fffffff02067812 */ /* 0x000fe200078ec0ff */
[----:B------:R-:W-:Y:S06]  /*7370*/  BRA `(.L_x_413) ;  /* 0x00000020006c7947 */ /* 0x000fec0003800000 */
.L_x_398:
        /* <DEDUP_REMOVED lines=19> */
[----:B------:R-:W-:Y:S05]  /*74b0*/  CALL.REL.NOINC `($__internal_16_$__cuda_sm3x_div_rn_noftz_f32_slowpath) ;  /* 0x0000002800107944 */ /* 0x000fea0003c00000 */
[----:B------:R-:W-:-:S07]  /*74c0*/  MOV R4, R6 ;  /* 0x0000000600047202 */ /* 0x000fce0000000f00 */
.L_x_423:
[----:B------:R-:W-:Y:S05]  /*74d0*/  BSYNC.RECONVERGENT B4 ;  /* 0x0000000000047941 */ /* 0x000fea0003800200 */
.L_x_422:
[----:B------:R-:W-:Y:S05]  /*74e0*/  BRA `(.L_x_420) ;  /* 0x0000000400507947 */ /* 0x000fea0003800000 */
.L_x_421:
        /* <DEDUP_REMOVED lines=13> */
[----:B------:R-:W-:Y:S05]  /*75c0*/  CALL.REL.NOINC `($__internal_16_$__cuda_sm3x_div_rn_noftz_f32_slowpath) ;  /* 0x0000002400cc7944 */ /* 0x000fea0003c00000 */
[----:B------:R-:W-:-:S07]  /*75d0*/  MOV R2, R6 ;  /* 0x0000000600027202 */ /* 0x000fce0000000f00 */
.L_x_425:
[----:B------:R-:W-:Y:S05]  /*75e0*/  BSYNC.RECONVERGENT B4 ;  /* 0x0000000000047941 */ /* 0x000fea0003800200 */
.L_x_424:
        /* <DEDUP_REMOVED lines=43> */
[----:B------:R-:W-:Y:S01]  /*78a0*/  FMUL R5, R4, 2.4000000953674316406 ;  /* 0x4019999a04057820 */ /* 0x000fe20000400000 */
[----:B------:R-:W-:-:S03]  /*78b0*/  FADD R17, -R17, R4 ;  /* 0x0000000411117221 */ /* 0x000fc60000000100 */
[----:B------:R-:W0:Y:S01]  /*78c0*/  FRND R6, R5 ;  /* 0x0000000500067307 */ /* 0x000e220000201000 */
[----:B------:R-:W-:Y:S01]  /*78d0*/  FADD R17, R10, -R17 ;  /* 0x800000110a117221 */ /* 0x000fe20000000000 */
[----:B------:R-:W-:Y:S01]  /*78e0*/  FFMA R4, R4, 2.4000000953674316406, -R5 ;  /* 0x4019999a04047823 */ /* 0x000fe20000000805 */
[----:B------:R-:W-:-:S03]  /*78f0*/  FSETP.GT.AND P2, PT, |R5|, 152, PT ;  /* 0x431800000500780b */ /* 0x000fc60003f44200 */
[----:B------:R-:W-:Y:S01]  /*7900*/  FFMA R17, R17, 2.4000000953674316406, R4 ;  /* 0x4019999a11117823 */ /* 0x000fe20000000004 */
        /* <DEDUP_REMOVED lines=18> */
.L_x_420:
[----:B------:R-:W-:Y:S05]  /*7a30*/  BSYNC.RECONVERGENT B3 ;  /* 0x0000000000037941 */ /* 0x000fea0003800200 */
.L_x_419:
        /* <DEDUP_REMOVED lines=21> */
.L_x_430:
[----:B------:R-:W-:Y:S05]  /*7b90*/  BSYNC.RECONVERGENT B4 ;  /* 0x0000000000047941 */ /* 0x000fea0003800200 */
.L_x_429:
[----:B------:R-:W-:Y:S05]  /*7ba0*/  BRA `(.L_x_427) ;  /* 0x0000000400547947 */ /* 0x000fea0003800000 */
.L_x_428:
        /* <DEDUP_REMOVED lines=14> */
[----:B------:R-:W-:Y:S05]  /*7c90*/  CALL.REL.NOINC `($__internal_16_$__cuda_sm3x_div_rn_noftz_f32_slowpath) ;  /* 0x0000002000187944 */ /* 0x000fea0003c00000 */
[----:B------:R-:W-:-:S07]  /*7ca0*/  MOV R2, R6 ;  /* 0x0000000600027202 */ /* 0x000fce0000000f00 */
.L_x_432:
[----:B------:R-:W-:Y:S05]  /*7cb0*/  BSYNC.RECONVERGENT B4 ;  /* 0x0000000000047941 */ /* 0x000fea0003800200 */
.L_x_431:
        /* <DEDUP_REMOVED lines=68> */
.L_x_427:
[----:B------:R-:W-:Y:S05]  /*8100*/  BSYNC.RECONVERGENT B3 ;  /* 0x0000000000037941 */ /* 0x000fea0003800200 */
.L_x_426:
[----:B------:R-:W-:Y:S02]  /*8110*/  FSETP.GTU.AND P0, PT, R9, RZ, PT ;  /* 0x000000ff0900720b */ /* 0x000fe40003f0c000 */
        /* <DEDUP_REMOVED lines=18> */
.L_x_435:
[----:B------:R-:W-:Y:S05]  /*8240*/  BSYNC.RECONVERGENT B3 ;  /* 0x0000000000037941 */ /* 0x000fea0003800200 */
.L_x_434:
[----:B------:R-:W-:Y:S05]  /*8250*/  BRA `(.L_x_413) ;  /* 0x0000001000b47947 */ /* 0x000fea0003800000 */
.L_x_433:
        /* <DEDUP_REMOVED lines=16> */
.L_x_437:
[----:B------:R-:W-:Y:S05]  /*8360*/  BSYNC.RECONVERGENT B3 ;  /* 0x0000000000037941 */ /* 0x000fea0003800200 */
.L_x_436:
        /* <DEDUP_REMOVED lines=70> */
.L_x_397:
        /* <DEDUP_REMOVED lines=46> */
[----:B------:R-:W-:Y:S01]  /*8ab0*/  FMUL R5, R2, 2.2000000476837158203 ;  /* 0x400ccccd02057820 */ /* 0x000fe20000400000 */
[----:B------:R-:W-:-:S03]  /*8ac0*/  FADD R19, -R19, R2 ;  /* 0x0000000213137221 */ /* 0x000fc60000000100 */
[----:B------:R-:W0:Y:S01]  /*8ad0*/  FRND R4, R5 ;  /* 0x0000000500047307 */ /* 0x000e220000201000 */
[----:B------:R-:W-:Y:S01]  /*8ae0*/  FADD R19, R8, -R19 ;  /* 0x8000001308137221 */ /* 0x000fe20000000000 */
[----:B------:R-:W-:Y:S01]  /*8af0*/  FFMA R2, R2, 2.2000000476837158203, -R5 ;  /* 0x400ccccd02027823 */ /* 0x000fe20000000805 */
[----:B------:R-:W-:-:S03]  /*8b00*/  FSETP.GT.AND P1, PT, |R5|, 152, PT ;  /* 0x431800000500780b */ /* 0x000fc60003f24200 */
        /* <DEDUP_REMOVED lines=19> */
.L_x_439:
[----:B------:R-:W-:Y:S05]  /*8c40*/  BSYNC.RECONVERGENT B0 ;  /* 0x0000000000007941 */ /* 0x000fea0003800200 */
.L_x_438:
        /* <DEDUP_REMOVED lines=59> */
[----:B------:R-:W-:Y:S02]  /*9000*/  IADD3 R10, PT, PT, R6, 0x7f000000, RZ ;  /* 0x7f000000060a7810 */ /* 0x000fe40007ffe0ff */
[----:B------:R-:W-:Y:S01]  /*9010*/  FSEL R8, RZ, +INF , !P0 ;  /* 0x7f800000ff087808 */ /* 0x000fe20004000000 */
[C---:B------:R-:W-:Y:S02]  /*9020*/  FFMA R15, R2.reuse, R13, 0.0096188392490148544312 ;  /* 0x3c1d9856020f7423 */ /* 0x040fe4000000000d */
[----:B------:R-:W0:Y:S02]  /*9030*/  F2I.NTZ R13, R5 ;  /* 0x00000005000d7305 */ /* 0x000e240000203100 */
[----:B------:R-:W-:-:S04]  /*9040*/  FFMA R15, R2, R15, 0.055503588169813156128 ;  /* 0x3d6357bb020f7423 */ /* 0x000fc8000000000f */
[----:B------:R-:W-:-:S04]  /*9050*/  FFMA R15, R2, R15, 0.24022644758224487305 ;  /* 0x3e75fdec020f7423 */ /* 0x000fc8000000000f */
[----:B------:R-:W-:-:S04]  /*9060*/  FFMA R15, R2, R15, 0.69314718246459960938 ;  /* 0x3f317218020f7423 */ /* 0x000fc8000000000f */
[----:B------:R-:W-:Y:S01]  /*9070*/  FFMA R15, R2, R15, 1 ;  /* 0x3f800000020f7423 */ /* 0x000fe2000000000f */
[----:B0-----:R-:W-:-:S03]  /*9080*/  LEA R13, R13, -R6, 0x17 ;  /* 0x800000060d0d7211 */ /* 0x001fc600078eb8ff */
[----:B------:R-:W-:-:S04]  /*9090*/  FMUL R10, R10, R15 ;  /* 0x0000000f0a0a7220 */ /* 0x000fc80000400000 */
[----:B------:R-:W-:Y:S01]  /*90a0*/  @!P1 FMUL R8, R13, R10 ;  /* 0x0000000a0d089220 */ /* 0x000fe20000400000 */
[----:B------:R-:W-:-:S07]  /*90b0*/  @!P2 LOP3.LUT R8, R11, 0x7fffffff, RZ, 0xc0, !PT ;  /* 0x7fffffff0b08a812 */ /* 0x000fce00078ec0ff */
.L_x_441:
[----:B------:R-:W-:Y:S05]  /*90c0*/  BSYNC.RECONVERGENT B0 ;  /* 0x0000000000007941 */ /* 0x000fea0003800200 */
.L_x_440:
[----:B------:R-:W-:Y:S02]  /*90d0*/  FSETP.GTU.AND P0, PT, R9, RZ, PT ;  /* 0x000000ff0900720b */ /* 0x000fe40003f0c000 */
        /* <DEDUP_REMOVED lines=69> */
.L_x_413:
[----:B------:R-:W-:Y:S05]  /*9530*/  BSYNC.RECONVERGENT B2 ;  /* 0x0000000000027941 */ /* 0x000fea0003800200 */
.L_x_396:
[C---:B------:R-:W-:Y:S01]  /*9540*/  FMUL R2, R7.reuse, R4 ;  /* 0x0000000407027220 */ /* 0x040fe20000400000 */
[C---:B------:R-:W-:Y:S01]  /*9550*/  FMUL R5, R7.reuse, R8 ;  /* 0x0000000807057220 */ /* 0x040fe20000400000 */
[----:B------:R-:W-:-:S07]  /*9560*/  FMUL R4, R7, R6 ;  /* 0x0000000607047220 */ /* 0x000fce0000400000 */
.L_x_388:
[----:B------:R-:W0:Y:S01]  /*9570*/  LDC R15, c[0x0][0x3b0] ;  /* 0x0000ec00ff0f7b82 */ /* 0x000e220000000800 */
[----:B------:R-:W-:Y:S02]  /*9580*/  MOV R9, R2 ;  /* 0x0000000200097202 */ /* 0x000fe40000000f00 */
[----:B------:R-:W-:Y:S02]  /*9590*/  MOV R11, R5 ;  /* 0x00000005000b7202 */ /* 0x000fe40000000f00 */
[----:B------:R-:W-:Y:S02]  /*95a0*/  MOV R13, R4 ;  /* 0x00000004000d7202 */ /* 0x000fe40000000f00 */
[----:B0-----:R-:W-:-:S13]  /*95b0*/  FSETP.GTU.AND P0, PT, R15, 0.0010000000474974513054, PT ;  /* 0x3a83126f0f00780b */ /* 0x001fda0003f0c000 */
[----:B------:R-:W-:Y:S05]  /*95c0*/  @!P0 BRA `(.L_x_442) ;  /* 0x0000000000d08947 */ /* 0x000fea0003800000 */
[----:B------:R-:W0:Y:S01]  /*95d0*/  LDCU UR6, c[0x0][0x3b4] ;  /* 0x00007680ff0677ac */ /* 0x000e220008000800 */
[----:B------:R-:W-:Y:S01]  /*95e0*/  FADD R6, -R15, 1 ;  /* 0x3f8000000f067421 */ /* 0x000fe20000000100 */
[----:B------:R-:W-:Y:S01]  /*95f0*/  FMNMX3 R12, R2, R5, R4, !PT ;  /* 0x00000005020c7276 */ /* 0x000fe20007800004 */
[----:B------:R-:W-:Y:S01]  /*9600*/  BSSY.RECONVERGENT B2, `(.L_x_442) ;  /* 0x0000030000027945 */ /* 0x000fe20003800200 */
[----:B------:R-:W-:Y:S01]  /*9610*/  HFMA2 R9, -RZ, RZ, 0, 0 ;  /* 0x00000000ff097431 */ /* 0x000fe200000001ff */
[----:B------:R-:W-:Y:S01]  /*9620*/  MOV R11, RZ ;  /* 0x000000ff000b7202 */ /* 0x000fe20000000f00 */
[----:B------:R-:W-:Y:S01]  /*9630*/  HFMA2 R13, -RZ, RZ, 0, 0 ;  /* 0x00000000ff0d7431 */ /* 0x000fe200000001ff */
[----:B------:R-:W-:-:S05]  /*9640*/  FMNMX R6, R6, R15, PT ;  /* 0x0000000f06067209 */ /* 0x000fca0003800000 */
[----:B0-----:R-:W-:-:S04]  /*9650*/  FMUL R6, R6, UR6 ;  /* 0x0000000606067c20 */ /* 0x001fc80008400000 */
[----:B------:R-:W-:-:S05]  /*9660*/  FADD R8, -R6, R15 ;  /* 0x0000000f06087221 */ /* 0x000fca0000000100 */
[----:B------:R-:W-:-:S13]  /*9670*/  FSETP.GTU.AND P0, PT, R12, R8, PT ;  /* 0x000000080c00720b */ /* 0x000fda0003f0c000 */
[----:B------:R-:W-:Y:S05]  /*9680*/  @!P0 BRA `(.L_x_443) ;  /* 0x00000000009c8947 */ /* 0x000fea0003800000 */
[----:B------:R-:W-:Y:S01]  /*9690*/  FADD R9, R6, R15 ;  /* 0x0000000f06097221 */ /* 0x000fe20000000000 */
[----:B------:R-:W-:Y:S02]  /*96a0*/  MOV R11, R5 ;  /* 0x00000005000b7202 */ /* 0x000fe40000000f00 */
[----:B------:R-:W-:Y:S02]  /*96b0*/  MOV R13, R4 ;  /* 0x00000004000d7202 */ /* 0x000fe40000000f00 */
[----:B------:R-:W-:Y:S02]  /*96c0*/  FSETP.GE.AND P0, PT, R12, R9, PT ;  /* 0x000000090c00720b */ /* 0x000fe40003f06000 */
[----:B------:R-:W-:-:S11]  /*96d0*/  MOV R9, R2 ;  /* 0x0000000200097202 */ /* 0x000fd60000000f00 */
[----:B------:R-:W-:Y:S05]  /*96e0*/  @P0 BRA `(.L_x_443) ;  /* 0x0000000000840947 */ /* 0x000fea0003800000 */
[----:B------:R-:W-:-:S13]  /*96f0*/  FSETP.GTU.AND P0, PT, R6, 0.0010000000474974513054, PT ;  /* 0x3a83126f0600780b */ /* 0x000fda0003f0c000 */
[----:B------:R-:W-:Y:S05]  /*9700*/  @P0 BRA `(.L_x_444) ;  /* 0x0000000000240947 */ /* 0x000fea0003800000 */
[----:B------:R-:W-:Y:S02]  /*9710*/  FSETP.GEU.AND P0, PT, R12, R15, PT ;  /* 0x0000000f0c00720b */ /* 0x000fe40003f0e000 */
[----:B------:R-:W-:Y:S02]  /*9720*/  MOV R9, R2 ;  /* 0x0000000200097202 */ /* 0x000fe40000000f00 */
[----:B------:R-:W-:Y:S02]  /*9730*/  MOV R11, R5 ;  /* 0x00000005000b7202 */ /* 0x000fe40000000f00 */
[----:B------:R-:W-:-:S07]  /*9740*/  MOV R13, R4 ;  /* 0x00000004000d7202 */ /* 0x000fce0000000f00 */
[----:B------:R-:W-:Y:S05]  /*9750*/  @P0 BRA `(.L_x_443) ;  /* 0x0000000000680947 */ /* 0x000fea0003800000 */
[----:B------:R-:W-:Y:S01]  /*9760*/  HFMA2 R9, -RZ, RZ, 0, 0 ;  /* 0x00000000ff097431 */ /* 0x000fe200000001ff */
[----:B------:R-:W-:Y:S01]  /*9770*/  MOV R11, RZ ;  /* 0x000000ff000b7202 */ /* 0x000fe20000000f00 */
[----:B------:R-:W-:Y:S01]  /*9780*/  HFMA2 R13, -RZ, RZ, 0, 0 ;  /* 0x00000000ff0d7431 */ /* 0x000fe200000001ff */
[----:B------:R-:W-:Y:S06]  /*9790*/  BRA `(.L_x_443) ;  /* 0x0000000000587947 */ /* 0x000fec0003800000 */
.L_x_444:
[----:B------:R-:W-:Y:S01]  /*97a0*/  FADD R52, R6, R6 ;  /* 0x0000000606347221 */ /* 0x000fe20000000000 */
[----:B------:R-:W-:Y:S01]  /*97b0*/  FADD R6, R12, -R8 ;  /* 0x800000080c067221 */ /* 0x000fe20000000000 */
[----:B------:R-:W-:Y:S02]  /*97c0*/  BSSY.RECONVERGENT B3, `(.L_x_445) ;  /* 0x000000c000037945 */ /* 0x000fe40003800200 */
        /* <DEDUP_REMOVED lines=9> */
[----:B------:R-:W-:Y:S05]  /*9860*/  CALL.REL.NOINC `($__internal_16_$__cuda_sm3x_div_rn_noftz_f32_slowpath) ;  /* 0x0000000400247944 */ /* 0x000fea0003c00000 */
[----:B------:R-:W-:-:S07]  /*9870*/  MOV R8, R6 ;  /* 0x0000000600087202 */ /* 0x000fce0000000f00 */
.L_x_446:
[----:B------:R-:W-:Y:S05]  /*9880*/  BSYNC.RECONVERGENT B3 ;  /* 0x0000000000037941 */ /* 0x000fea0003800200 */
.L_x_445:
[C---:B------:R-:W-:Y:S01]  /*9890*/  FADD R6, R8.reuse, R8 ;  /* 0x0000000808067221 */ /* 0x040fe20000000000 */
[----:B------:R-:W-:-:S03]  /*98a0*/  FMUL R8, R8, R8 ;  /* 0x0000000808087220 */ /* 0x000fc60000400000 */
[----:B------:R-:W-:-:S04]  /*98b0*/  FADD R9, -R6, 3 ;  /* 0x4040000006097421 */ /* 0x000fc80000000100 */
[----:B------:R-:W-:-:S04]  /*98c0*/  FMUL R13, R8, R9 ;  /* 0x00000009080d7220 */ /* 0x000fc80000400000 */
[C---:B------:R-:W-:Y:S01]  /*98d0*/  FMUL R9, R13.reuse, R2 ;  /* 0x000000020d097220 */ /* 0x040fe20000400000 */
[C---:B------:R-:W-:Y:S01]  /*98e0*/  FMUL R11, R13.reuse, R5 ;  /* 0x000000050d0b7220 */ /* 0x040fe20000400000 */
[----:B------:R-:W-:-:S07]  /*98f0*/  FMUL R13, R13, R4 ;  /* 0x000000040d0d7220 */ /* 0x000fce0000400000 */
.L_x_443:
[----:B------:R-:W-:Y:S05]  /*9900*/  BSYNC.RECONVERGENT B2 ;  /* 0x0000000000027941 */ /* 0x000fea0003800200 */
.L_x_442:
        /* <DEDUP_REMOVED lines=10> */
        .weak           $__internal_15_$__cuda_sm20_rcp_rn_f32_slowpath
        .type           $__internal_15_$__cuda_sm20_rcp_rn_f32_slowpath,@function
        .size           $__internal_15_$__cuda_sm20_rcp_rn_f32_slowpath,($__internal_16_$__cuda_sm3x_div_rn_noftz_f32_slowpath - $__internal_15_$__cuda_sm20_rcp_rn_f32_slowpath)
$__internal_15_$__cuda_sm20_rcp_rn_f32_slowpath:
        /* <DEDUP_REMOVED lines=9> */
[----:B0-----:R-:W1:Y:S02]  /*9a40*/  MUFU.RCP R2, R5 ;  /* 0x0000000500027308 */ /* 0x001e640000001000 */
[----:B-1----:R-:W-:-:S04]  /*9a50*/  FFMA R4, R5, R2, -1 ;  /* 0xbf80000005047423 */ /* 0x002fc80000000002 */
[----:B------:R-:W-:-:S04]  /*9a60*/  FADD.FTZ R7, -R4, -RZ ;  /* 0x800000ff04077221 */ /* 0x000fc80000010100 */
[----:B------:R-:W-:-:S04]  /*9a70*/  FFMA R2, R2, R7, R2 ;  /* 0x0000000702027223 */ /* 0x000fc80000000002 */
[----:B------:R-:W-:Y:S01]  /*9a80*/  FFMA R4, R2, 1.84467440737095516160e+19, RZ ;  /* 0x5f80000002047823 */ /* 0x000fe200000000ff */
[----:B------:R-:W-:Y:S06]  /*9a90*/  BRA `(.L_x_448) ;  /* 0x0000000000887947 */ /* 0x000fec0003800000 */
.L_x_447:
        /* <DEDUP_REMOVED lines=33> */
.L_x_449:
[----:B------:R2:W3:Y:S02]  /*9cb0*/  MUFU.RCP R4, R2 ;  /* 0x0000000200047308 */ /* 0x0004e40000001000 */
.L_x_448:
[----:B-1-3--:R-:W-:Y:S02]  /*9cc0*/  MOV R42, R4 ;  /* 0x00000004002a7202 */ /* 0x00afe40000000f00 */
[----:B------:R-:W-:Y:S02]  /*9cd0*/  MOV R4, R9 ;  /* 0x0000000900047202 */ /* 0x000fe40000000f00 */
[----:B------:R-:W-:-:S04]  /*9ce0*/  MOV R5, 0x0 ;  /* 0x0000000000057802 */ /* 0x000fc80000000f00 */
[----:B0-2---:R-:W-:Y:S05]  /*9cf0*/  RET.REL.NODEC R4 `(PrefilterKernel) ;  /* 0xffffff6004c07950 */ /* 0x005fea0003c3ffff */
        .weak           $__internal_16_$__cuda_sm3x_div_rn_noftz_f32_slowpath
        .type           $__internal_16_$__cuda_sm3x_div_rn_noftz_f32_slowpath,@function
        .size           $__internal_16_$__cuda_sm3x_div_rn_noftz_f32_slowpath,(.L_x_478 - $__internal_16_$__cuda_sm3x_div_rn_noftz_f32_slowpath)
$__internal_16_$__cuda_sm3x_div_rn_noftz_f32_slowpath:
        /* <DEDUP_REMOVED lines=18> */
[----:B------:R-:W-:Y:S02]  /*9e20*/  FSETP.NEU.FTZ.AND P0, PT, |R6|, +INF , PT ;  /* 0x7f8000000600780b */ /* 0x000fe40003f1d200 */
        /* <DEDUP_REMOVED lines=16> */
.L_x_451:
        /* <DEDUP_REMOVED lines=30> */
[CCC-:B------:R-:W-:Y:S01]  /*a110*/  FFMA.RM R15, R21.reuse, R17.reuse, R18.reuse ;  /* 0x00000011150f7223 */ /* 0x1c0fe20000004012 */
[C---:B------:R-:W-:Y:S02]  /*a120*/  ISETP.NE.AND P2, PT, R12.reuse, RZ, PT ;  /* 0x000000ff0c00720c */ /* 0x040fe40003f45270 */
[----:B------:R-:W-:Y:S02]  /*a130*/  ISETP.NE.AND P1, PT, R12, RZ, PT ;  /* 0x000000ff0c00720c */ /* 0x000fe40003f25270 */
        /* <DEDUP_REMOVED lines=18> */
.L_x_458:
[----:B------:R-:W-:-:S04]  /*a260*/  LOP3.LUT R14, R14, 0x80000000, RZ, 0xc0, !PT ;  /* 0x800000000e0e7812 */ /* 0x000fc800078ec0ff */
[----:B------:R-:W-:Y:S01]  /*a270*/  LOP3.LUT R14, R14, 0x7f800000, RZ, 0xfc, !PT ;  /* 0x7f8000000e0e7812 */ /* 0x000fe200078efcff */
[----:B------:R-:W-:Y:S06]  /*a280*/  BRA `(.L_x_459) ;  /* 0x0000000000047947 */ /* 0x000fec0003800000 */
.L_x_457:
[----:B------:R-:W-:-:S07]  /*a290*/  LEA R14, R15, R14, 0x17 ;  /* 0x0000000e0f0e7211 */ /* 0x000fce00078eb8ff */
.L_x_459:
[----:B------:R-:W-:Y:S05]  /*a2a0*/  BSYNC.RECONVERGENT B1 ;  /* 0x0000000000017941 */ /* 0x000fea0003800200 */
.L_x_456:
[----:B------:R-:W-:Y:S05]  /*a2b0*/  BRA `(.L_x_460) ;  /* 0x0000000000207947 */ /* 0x000fea0003800000 */
.L_x_455:
[----:B------:R-:W-:-:S04]  /*a2c0*/  LOP3.LUT R6, R15, 0x80000000, R6, 0x48, !PT ;  /* 0x800000000f067812 */ /* 0x000fc800078e4806 */
[----:B------:R-:W-:Y:S01]  /*a2d0*/  LOP3.LUT R14, R6, 0x7f800000, RZ, 0xfc, !PT ;  /* 0x7f800000060e7812 */ /* 0x000fe200078efcff */
[----:B------:R-:W-:Y:S06]  /*a2e0*/  BRA `(.L_x_460) ;  /* 0x0000000000147947 */ /* 0x000fec0003800000 */
.L_x_454:
[----:B------:R-:W-:Y:S01]  /*a2f0*/  LOP3.LUT R14, R15, 0x80000000, R6, 0x48, !PT ;  /* 0x800000000f0e7812 */ /* 0x000fe200078e4806 */
[----:B------:R-:W-:Y:S06]  /*a300*/  BRA `(.L_x_460) ;  /* 0x00000000000c7947 */ /* 0x000fec0003800000 */
.L_x_453:
[----:B------:R-:W0:Y:S01]  /*a310*/  MUFU.RSQ R14, -QNAN ;  /* 0xffc00000000e7908 */ /* 0x000e220000001400 */
[----:B------:R-:W-:Y:S05]  /*a320*/  BRA `(.L_x_460) ;  /* 0x0000000000047947 */ /* 0x000fea0003800000 */
.L_x_452:
[----:B------:R-:W-:-:S07]  /*a330*/  FADD.FTZ R14, R6, R52 ;  /* 0x00000034060e7221 */ /* 0x000fce0000010000 */
.L_x_460:
[----:B------:R-:W-:Y:S05]  /*a340*/  BSYNC.RECONVERGENT B0 ;  /* 0x0000000000007941 */ /* 0x000fea0003800200 */
.L_x_450:
[----:B------:R-:W-:Y:S01]  /*a350*/  HFMA2 R15, -RZ, RZ, 0, 0 ;  /* 0x00000000ff0f7431 */ /* 0x000fe200000001ff */
[----:B0-----:R-:W-:Y:S02]  /*a360*/  MOV R6, R14 ;  /* 0x0000000e00067202 */ /* 0x001fe40000000f00 */
[----:B------:R-:W-:-:S04]  /*a370*/  MOV R14, R16 ;  /* 0x00000010000e7202 */ /* 0x000fc80000000f00 */
[----:B------:R-:W-:Y:S05]  /*a380*/  RET.REL.NODEC R14 `(PrefilterKernel) ;  /* 0xffffff5c0e1c7950 */ /* 0x000fea0003c3ffff */
.L_x_461:
        /* <DEDUP_REMOVED lines=15> */
.L_x_478:


//--------------------- .nv.global.init           --------------------------
	.section	.nv.global.init,"aw",@progbits
	.align	4
.nv.global.init:
	.type		__cudart_i2opi_f,@object
	.size		__cudart_i2opi_f,(.L_0 - __cudart_i2opi_f)
__cudart_i2opi_f:
        /*0000*/ 	.byte	0x41, 0x90, 0x43, 0x3c, 0x99, 0x95, 0x62, 0xdb, 0xc0, 0xdd, 0x34, 0xf5, 0xd1, 0x57, 0x27, 0xfc
        /*0010*/ 	.byte	0x29, 0x15, 0x44, 0x4e, 0x6e, 0x83, 0xf9, 0xa2
.L_0:


//--------------------- .nv.shared.reserved.0     --------------------------
	.section	.nv.shared.reserved.0,"aw",@nobits
	.weak		__nv_reservedSMEM_offset_0_alias
	.size		__nv_reservedSMEM_offset_0_alias, 0, 64
	.other		__nv_reservedSMEM_offset_0_alias,@"STO_CUDA_RESERVED_SHARED STV_DEFAULT"
__nv_reservedSMEM_offset_0_alias:
	.zero		0
	.zero		64


//--------------------- .nv.constant0.DebugOutputKernel --------------------------
	.section	.nv.constant0.DebugOutputKernel,"a",@progbits
	.sectionflags	@""
	.align	4
.nv.constant0.DebugOutputKernel:
	.zero		1020


//--------------------- .nv.constant0.CompositeKernel --------------------------
	.section	.nv.constant0.CompositeKernel,"a",@progbits
	.sectionflags	@""
	.align	4
.nv.constant0.CompositeKernel:
	.zero		956


//--------------------- .nv.constant0.UpsampleKernel --------------------------
	.section	.nv.constant0.UpsampleKernel,"a",@progbits
	.sectionflags	@""
	.align	4
.nv.constant0.UpsampleKernel:
	.zero		988


//--------------------- .nv.constant0.HorizontalBlurKernel --------------------------
	.section	.nv.constant0.HorizontalBlurKernel,"a",@progbits
	.sectionflags	@""
	.align	4
.nv.constant0.HorizontalBlurKernel:
	.zero		928


//--------------------- .nv.constant0.DownsampleKernel --------------------------
	.section	.nv.constant0.DownsampleKernel,"a",@progbits
	.sectionflags	@""
	.align	4
.nv.constant0.DownsampleKernel:
	.zero		944


//--------------------- .nv.constant0.GaussianDownsampleVKernel --------------------------
	.section	.nv.constant0.GaussianDownsampleVKernel,"a",@progbits
	.sectionflags	@""
	.align	4
.nv.constant0.GaussianDownsampleVKernel:
	.zero		940


//--------------------- .nv.constant0.GaussianDownsampleHKernel --------------------------
	.section	.nv.constant0.GaussianDownsampleHKernel,"a",@progbits
	.sectionflags	@""
	.align	4
.nv.constant0.GaussianDownsampleHKernel:
	.zero		928


//--------------------- .nv.constant0.Gaussian2DDownsampleKernel --------------------------
	.section	.nv.constant0.Gaussian2DDownsampleKernel,"a",@progbits
	.sectionflags	@""
	.align	4
.nv.constant0.Gaussian2DDownsampleKernel:
	.zero		936


//--------------------- .nv.constant0.PrefilterKernel --------------------------
	.section	.nv.constant0.PrefilterKernel,"a",@progbits
	.sectionflags	@""
	.align	4
.nv.constant0.PrefilterKernel:
	.zero		996


//--------------------- SYMBOLS --------------------------

	.type		.nv.reservedSmem.offset0,@object
	.size		.nv.reservedSmem.offset0,0x4
